//
// Generated by NVIDIA NVVM Compiler
//
// Compiler Build ID: CL-36424714
// Cuda compilation tools, release 13.0, V13.0.88
// Based on NVVM 20.0.0
//

.version 9.0
.target sm_100
.address_size 64

	// .globl	_Z20atomic_histogram_addiPiS_
// _ZZN3cub18CUB_300001_SM_10006detail4scan16DeviceScanKernelINS2_10policy_hubIiiijN4cuda3std3__44plusIvEEE10Policy1000EN6thrust24THRUST_300001_SM_1000_NS10device_ptrIiEESF_NS0_13ScanTileStateIiLb1EEES9_NS0_8NullTypeEjiLb0ESI_EEvT0_T1_T2_iT3_T4_T5_E12temp_storage has been demoted
// _ZZN3cub18CUB_300001_SM_10006detail4scan16DeviceScanKernelINS2_10policy_hubIiiimN4cuda3std3__44plusIvEEE10Policy1000EN6thrust24THRUST_300001_SM_1000_NS10device_ptrIiEESF_NS0_13ScanTileStateIiLb1EEES9_NS0_8NullTypeEmiLb0ESI_EEvT0_T1_T2_iT3_T4_T5_E12temp_storage has been demoted
.global .align 1 .b8 _ZN34_INTERNAL_7d41a8b9_4_k_cu_43329e5f4cuda3std3__45__cpo5beginE[1];
.global .align 1 .b8 _ZN34_INTERNAL_7d41a8b9_4_k_cu_43329e5f4cuda3std3__45__cpo3endE[1];
.global .align 1 .b8 _ZN34_INTERNAL_7d41a8b9_4_k_cu_43329e5f4cuda3std3__45__cpo6cbeginE[1];
.global .align 1 .b8 _ZN34_INTERNAL_7d41a8b9_4_k_cu_43329e5f4cuda3std3__45__cpo4cendE[1];
.global .align 1 .b8 _ZN34_INTERNAL_7d41a8b9_4_k_cu_43329e5f4cuda3std3__45__cpo6rbeginE[1];
.global .align 1 .b8 _ZN34_INTERNAL_7d41a8b9_4_k_cu_43329e5f4cuda3std3__45__cpo4rendE[1];
.global .align 1 .b8 _ZN34_INTERNAL_7d41a8b9_4_k_cu_43329e5f4cuda3std3__45__cpo7crbeginE[1];
.global .align 1 .b8 _ZN34_INTERNAL_7d41a8b9_4_k_cu_43329e5f4cuda3std3__45__cpo5crendE[1];
.global .align 1 .b8 _ZN34_INTERNAL_7d41a8b9_4_k_cu_43329e5f4cuda3std3__436_GLOBAL__N__7d41a8b9_4_k_cu_43329e5f6ignoreE[1];
.global .align 1 .b8 _ZN34_INTERNAL_7d41a8b9_4_k_cu_43329e5f4cuda3std3__419piecewise_constructE[1];
.global .align 1 .b8 _ZN34_INTERNAL_7d41a8b9_4_k_cu_43329e5f4cuda3std3__48in_placeE[1];
.global .align 1 .b8 _ZN34_INTERNAL_7d41a8b9_4_k_cu_43329e5f4cuda3std3__420unreachable_sentinelE[1];
.global .align 1 .b8 _ZN34_INTERNAL_7d41a8b9_4_k_cu_43329e5f4cuda3std3__47nulloptE[1];
.global .align 1 .b8 _ZN34_INTERNAL_7d41a8b9_4_k_cu_43329e5f4cuda3std3__48unexpectE[1];
.global .align 1 .b8 _ZN34_INTERNAL_7d41a8b9_4_k_cu_43329e5f4cuda3std6ranges3__45__cpo4swapE[1];
.global .align 1 .b8 _ZN34_INTERNAL_7d41a8b9_4_k_cu_43329e5f4cuda3std6ranges3__45__cpo9iter_moveE[1];
.global .align 1 .b8 _ZN34_INTERNAL_7d41a8b9_4_k_cu_43329e5f4cuda3std6ranges3__45__cpo5beginE[1];
.global .align 1 .b8 _ZN34_INTERNAL_7d41a8b9_4_k_cu_43329e5f4cuda3std6ranges3__45__cpo3endE[1];
.global .align 1 .b8 _ZN34_INTERNAL_7d41a8b9_4_k_cu_43329e5f4cuda3std6ranges3__45__cpo6cbeginE[1];
.global .align 1 .b8 _ZN34_INTERNAL_7d41a8b9_4_k_cu_43329e5f4cuda3std6ranges3__45__cpo4cendE[1];
.global .align 1 .b8 _ZN34_INTERNAL_7d41a8b9_4_k_cu_43329e5f4cuda3std6ranges3__45__cpo7advanceE[1];
.global .align 1 .b8 _ZN34_INTERNAL_7d41a8b9_4_k_cu_43329e5f4cuda3std6ranges3__45__cpo9iter_swapE[1];
.global .align 1 .b8 _ZN34_INTERNAL_7d41a8b9_4_k_cu_43329e5f4cuda3std6ranges3__45__cpo4nextE[1];
.global .align 1 .b8 _ZN34_INTERNAL_7d41a8b9_4_k_cu_43329e5f4cuda3std6ranges3__45__cpo4prevE[1];
.global .align 1 .b8 _ZN34_INTERNAL_7d41a8b9_4_k_cu_43329e5f4cuda3std6ranges3__45__cpo4dataE[1];
.global .align 1 .b8 _ZN34_INTERNAL_7d41a8b9_4_k_cu_43329e5f4cuda3std6ranges3__45__cpo5cdataE[1];
.global .align 1 .b8 _ZN34_INTERNAL_7d41a8b9_4_k_cu_43329e5f4cuda3std6ranges3__45__cpo4sizeE[1];
.global .align 1 .b8 _ZN34_INTERNAL_7d41a8b9_4_k_cu_43329e5f4cuda3std6ranges3__45__cpo5ssizeE[1];
.global .align 1 .b8 _ZN34_INTERNAL_7d41a8b9_4_k_cu_43329e5f4cuda3std6ranges3__45__cpo8distanceE[1];
.global .align 1 .b8 _ZN34_INTERNAL_7d41a8b9_4_k_cu_43329e5f6thrust24THRUST_300001_SM_1000_NS8cuda_cub3parE[1];
.global .align 1 .b8 _ZN34_INTERNAL_7d41a8b9_4_k_cu_43329e5f6thrust24THRUST_300001_SM_1000_NS8cuda_cub10par_nosyncE[1];
.global .align 1 .b8 _ZN34_INTERNAL_7d41a8b9_4_k_cu_43329e5f6thrust24THRUST_300001_SM_1000_NS6system6detail10sequential3seqE[1];
.global .align 1 .b8 _ZN34_INTERNAL_7d41a8b9_4_k_cu_43329e5f6thrust24THRUST_300001_SM_1000_NS6system3cpp3parE[1];
.global .align 1 .b8 _ZN34_INTERNAL_7d41a8b9_4_k_cu_43329e5f6thrust24THRUST_300001_SM_1000_NS12placeholders2_1E[1];
.global .align 1 .b8 _ZN34_INTERNAL_7d41a8b9_4_k_cu_43329e5f6thrust24THRUST_300001_SM_1000_NS12placeholders2_2E[1];
.global .align 1 .b8 _ZN34_INTERNAL_7d41a8b9_4_k_cu_43329e5f6thrust24THRUST_300001_SM_1000_NS12placeholders2_3E[1];
.global .align 1 .b8 _ZN34_INTERNAL_7d41a8b9_4_k_cu_43329e5f6thrust24THRUST_300001_SM_1000_NS12placeholders2_4E[1];
.global .align 1 .b8 _ZN34_INTERNAL_7d41a8b9_4_k_cu_43329e5f6thrust24THRUST_300001_SM_1000_NS12placeholders2_5E[1];
.global .align 1 .b8 _ZN34_INTERNAL_7d41a8b9_4_k_cu_43329e5f6thrust24THRUST_300001_SM_1000_NS12placeholders2_6E[1];
.global .align 1 .b8 _ZN34_INTERNAL_7d41a8b9_4_k_cu_43329e5f6thrust24THRUST_300001_SM_1000_NS12placeholders2_7E[1];
.global .align 1 .b8 _ZN34_INTERNAL_7d41a8b9_4_k_cu_43329e5f6thrust24THRUST_300001_SM_1000_NS12placeholders2_8E[1];
.global .align 1 .b8 _ZN34_INTERNAL_7d41a8b9_4_k_cu_43329e5f6thrust24THRUST_300001_SM_1000_NS12placeholders2_9E[1];
.global .align 1 .b8 _ZN34_INTERNAL_7d41a8b9_4_k_cu_43329e5f6thrust24THRUST_300001_SM_1000_NS12placeholders3_10E[1];
.global .align 1 .b8 _ZN34_INTERNAL_7d41a8b9_4_k_cu_43329e5f6thrust24THRUST_300001_SM_1000_NS3seqE[1];
.global .align 1 .b8 _ZN34_INTERNAL_7d41a8b9_4_k_cu_43329e5f6thrust24THRUST_300001_SM_1000_NS6deviceE[1];

.visible .entry _Z20atomic_histogram_addiPiS_(
	.param .u32 _Z20atomic_histogram_addiPiS__param_0,
	.param .u64 .ptr .align 1 _Z20atomic_histogram_addiPiS__param_1,
	.param .u64 .ptr .align 1 _Z20atomic_histogram_addiPiS__param_2
)
{
	.reg .pred 	%p<7>;
	.reg .b32 	%r<41>;
	.reg .b64 	%rd<23>;

	ld.param.u32 	%r12, [_Z20atomic_histogram_addiPiS__param_0];
	ld.param.u64 	%rd3, [_Z20atomic_histogram_addiPiS__param_1];
	ld.param.u64 	%rd4, [_Z20atomic_histogram_addiPiS__param_2];
	cvta.to.global.u64 	%rd1, %rd4;
	cvta.to.global.u64 	%rd2, %rd3;
	mov.u32 	%r13, %ntid.x;
	mov.u32 	%r14, %ctaid.x;
	mov.u32 	%r15, %tid.x;
	mad.lo.s32 	%r39, %r13, %r14, %r15;
	mov.u32 	%r16, %nctaid.x;
	mul.lo.s32 	%r2, %r13, %r16;
	setp.ge.s32 	%p1, %r39, %r12;
	@%p1 bra 	$L__BB0_7;
	add.s32 	%r17, %r39, %r2;
	max.s32 	%r18, %r12, %r17;
	setp.lt.s32 	%p2, %r17, %r12;
	selp.u32 	%r19, 1, 0, %p2;
	add.s32 	%r20, %r17, %r19;
	sub.s32 	%r21, %r18, %r20;
	div.u32 	%r22, %r21, %r2;
	add.s32 	%r3, %r22, %r19;
	and.b32  	%r23, %r3, 3;
	setp.eq.s32 	%p3, %r23, 3;
	@%p3 bra 	$L__BB0_4;
	add.s32 	%r24, %r3, 1;
	and.b32  	%r25, %r24, 3;
	neg.s32 	%r37, %r25;
$L__BB0_3:
	.pragma "nounroll";
	mul.wide.s32 	%rd5, %r39, 4;
	add.s64 	%rd6, %rd2, %rd5;
	ld.global.u32 	%r26, [%rd6];
	mul.wide.s32 	%rd7, %r26, 4;
	add.s64 	%rd8, %rd1, %rd7;
	atom.global.add.u32 	%r27, [%rd8], 1;
	add.s32 	%r39, %r39, %r2;
	add.s32 	%r37, %r37, 1;
	setp.ne.s32 	%p4, %r37, 0;
	@%p4 bra 	$L__BB0_3;
$L__BB0_4:
	setp.lt.u32 	%p5, %r3, 3;
	@%p5 bra 	$L__BB0_7;
	mul.wide.s32 	%rd13, %r2, 4;
	shl.b32 	%r36, %r2, 2;
$L__BB0_6:
	mul.wide.s32 	%rd9, %r39, 4;
	add.s64 	%rd10, %rd2, %rd9;
	ld.global.u32 	%r28, [%rd10];
	mul.wide.s32 	%rd11, %r28, 4;
	add.s64 	%rd12, %rd1, %rd11;
	atom.global.add.u32 	%r29, [%rd12], 1;
	add.s64 	%rd14, %rd10, %rd13;
	ld.global.u32 	%r30, [%rd14];
	mul.wide.s32 	%rd15, %r30, 4;
	add.s64 	%rd16, %rd1, %rd15;
	atom.global.add.u32 	%r31, [%rd16], 1;
	add.s64 	%rd17, %rd14, %rd13;
	ld.global.u32 	%r32, [%rd17];
	mul.wide.s32 	%rd18, %r32, 4;
	add.s64 	%rd19, %rd1, %rd18;
	atom.global.add.u32 	%r33, [%rd19], 1;
	add.s64 	%rd20, %rd17, %rd13;
	ld.global.u32 	%r34, [%rd20];
	mul.wide.s32 	%rd21, %r34, 4;
	add.s64 	%rd22, %rd1, %rd21;
	atom.global.add.u32 	%r35, [%rd22], 1;
	add.s32 	%r39, %r36, %r39;
	setp.lt.s32 	%p6, %r39, %r12;
	@%p6 bra 	$L__BB0_6;
$L__BB0_7:
	ret;

}
	// .globl	_Z11GPU_sortingiPiS_S_
.visible .entry _Z11GPU_sortingiPiS_S_(
	.param .u32 _Z11GPU_sortingiPiS_S__param_0,
	.param .u64 .ptr .align 1 _Z11GPU_sortingiPiS_S__param_1,
	.param .u64 .ptr .align 1 _Z11GPU_sortingiPiS_S__param_2,
	.param .u64 .ptr .align 1 _Z11GPU_sortingiPiS_S__param_3
)
{
	.reg .pred 	%p<7>;
	.reg .b32 	%r<46>;
	.reg .b64 	%rd<35>;

	ld.param.u32 	%r12, [_Z11GPU_sortingiPiS_S__param_0];
	ld.param.u64 	%rd4, [_Z11GPU_sortingiPiS_S__param_1];
	ld.param.u64 	%rd5, [_Z11GPU_sortingiPiS_S__param_2];
	ld.param.u64 	%rd6, [_Z11GPU_sortingiPiS_S__param_3];
	cvta.to.global.u64 	%rd1, %rd5;
	cvta.to.global.u64 	%rd2, %rd6;
	cvta.to.global.u64 	%rd3, %rd4;
	mov.u32 	%r13, %ntid.x;
	mov.u32 	%r14, %ctaid.x;
	mov.u32 	%r15, %tid.x;
	mad.lo.s32 	%r44, %r13, %r14, %r15;
	mov.u32 	%r16, %nctaid.x;
	mul.lo.s32 	%r2, %r13, %r16;
	setp.ge.s32 	%p1, %r44, %r12;
	@%p1 bra 	$L__BB1_7;
	add.s32 	%r17, %r44, %r2;
	max.s32 	%r18, %r12, %r17;
	setp.lt.s32 	%p2, %r17, %r12;
	selp.u32 	%r19, 1, 0, %p2;
	add.s32 	%r20, %r17, %r19;
	sub.s32 	%r21, %r18, %r20;
	div.u32 	%r22, %r21, %r2;
	add.s32 	%r3, %r22, %r19;
	and.b32  	%r23, %r3, 3;
	setp.eq.s32 	%p3, %r23, 3;
	@%p3 bra 	$L__BB1_4;
	add.s32 	%r24, %r3, 1;
	and.b32  	%r25, %r24, 3;
	neg.s32 	%r42, %r25;
$L__BB1_3:
	.pragma "nounroll";
	mul.wide.s32 	%rd7, %r44, 4;
	add.s64 	%rd8, %rd3, %rd7;
	ld.global.u32 	%r26, [%rd8];
	mul.wide.s32 	%rd9, %r26, 4;
	add.s64 	%rd10, %rd2, %rd9;
	atom.global.add.u32 	%r27, [%rd10], -1;
	ld.global.u32 	%r28, [%rd8];
	mul.wide.s32 	%rd11, %r27, 4;
	add.s64 	%rd12, %rd1, %rd11;
	st.global.u32 	[%rd12+-4], %r28;
	add.s32 	%r44, %r44, %r2;
	add.s32 	%r42, %r42, 1;
	setp.ne.s32 	%p4, %r42, 0;
	@%p4 bra 	$L__BB1_3;
$L__BB1_4:
	setp.lt.u32 	%p5, %r3, 3;
	@%p5 bra 	$L__BB1_7;
	mul.wide.s32 	%rd19, %r2, 4;
	shl.b32 	%r41, %r2, 2;
$L__BB1_6:
	mul.wide.s32 	%rd13, %r44, 4;
	add.s64 	%rd14, %rd3, %rd13;
	ld.global.u32 	%r29, [%rd14];
	mul.wide.s32 	%rd15, %r29, 4;
	add.s64 	%rd16, %rd2, %rd15;
	atom.global.add.u32 	%r30, [%rd16], -1;
	ld.global.u32 	%r31, [%rd14];
	mul.wide.s32 	%rd17, %r30, 4;
	add.s64 	%rd18, %rd1, %rd17;
	st.global.u32 	[%rd18+-4], %r31;
	add.s64 	%rd20, %rd14, %rd19;
	ld.global.u32 	%r32, [%rd20];
	mul.wide.s32 	%rd21, %r32, 4;
	add.s64 	%rd22, %rd2, %rd21;
	atom.global.add.u32 	%r33, [%rd22], -1;
	ld.global.u32 	%r34, [%rd20];
	mul.wide.s32 	%rd23, %r33, 4;
	add.s64 	%rd24, %rd1, %rd23;
	st.global.u32 	[%rd24+-4], %r34;
	add.s64 	%rd25, %rd20, %rd19;
	ld.global.u32 	%r35, [%rd25];
	mul.wide.s32 	%rd26, %r35, 4;
	add.s64 	%rd27, %rd2, %rd26;
	atom.global.add.u32 	%r36, [%rd27], -1;
	ld.global.u32 	%r37, [%rd25];
	mul.wide.s32 	%rd28, %r36, 4;
	add.s64 	%rd29, %rd1, %rd28;
	st.global.u32 	[%rd29+-4], %r37;
	add.s64 	%rd30, %rd25, %rd19;
	ld.global.u32 	%r38, [%rd30];
	mul.wide.s32 	%rd31, %r38, 4;
	add.s64 	%rd32, %rd2, %rd31;
	atom.global.add.u32 	%r39, [%rd32], -1;
	ld.global.u32 	%r40, [%rd30];
	mul.wide.s32 	%rd33, %r39, 4;
	add.s64 	%rd34, %rd1, %rd33;
	st.global.u32 	[%rd34+-4], %r40;
	add.s32 	%r44, %r41, %r44;
	setp.lt.s32 	%p6, %r44, %r12;
	@%p6 bra 	$L__BB1_6;
$L__BB1_7:
	ret;

}
	// .globl	_ZN3cub18CUB_300001_SM_10006detail11EmptyKernelIvEEvv
.visible .entry _ZN3cub18CUB_300001_SM_10006detail11EmptyKernelIvEEvv()
{


	ret;

}
	// .globl	_ZN3cub18CUB_300001_SM_10006detail4scan20DeviceScanInitKernelINS0_13ScanTileStateIiLb1EEEEEvT_i
.visible .entry _ZN3cub18CUB_300001_SM_10006detail4scan20DeviceScanInitKernelINS0_13ScanTileStateIiLb1EEEEEvT_i(
	.param .align 8 .b8 _ZN3cub18CUB_300001_SM_10006detail4scan20DeviceScanInitKernelINS0_13ScanTileStateIiLb1EEEEEvT_i_param_0[8],
	.param .u32 _ZN3cub18CUB_300001_SM_10006detail4scan20DeviceScanInitKernelINS0_13ScanTileStateIiLb1EEEEEvT_i_param_1
)
{
	.reg .pred 	%p<5>;
	.reg .b32 	%r<10>;
	.reg .b64 	%rd<7>;

	ld.param.u64 	%rd2, [_ZN3cub18CUB_300001_SM_10006detail4scan20DeviceScanInitKernelINS0_13ScanTileStateIiLb1EEEEEvT_i_param_0];
	ld.param.u32 	%r4, [_ZN3cub18CUB_300001_SM_10006detail4scan20DeviceScanInitKernelINS0_13ScanTileStateIiLb1EEEEEvT_i_param_1];
	cvta.to.global.u64 	%rd1, %rd2;
	mov.u32 	%r1, %ctaid.x;
	mov.u32 	%r5, %ntid.x;
	mov.u32 	%r2, %tid.x;
	mad.lo.s32 	%r3, %r1, %r5, %r2;
	setp.ge.s32 	%p1, %r3, %r4;
	@%p1 bra 	$L__BB3_2;
	mul.wide.s32 	%rd3, %r3, 8;
	add.s64 	%rd4, %rd1, %rd3;
	mov.b32 	%r6, 0;
	mov.b32 	%r7, 99;
	st.global.v2.u32 	[%rd4+256], {%r7, %r6};
$L__BB3_2:
	setp.ne.s32 	%p2, %r1, 0;
	setp.gt.u32 	%p3, %r2, 31;
	or.pred  	%p4, %p2, %p3;
	@%p4 bra 	$L__BB3_4;
	mul.wide.u32 	%rd5, %r2, 8;
	add.s64 	%rd6, %rd1, %rd5;
	mov.b32 	%r9, 0;
	st.global.v2.u32 	[%rd6], {%r9, %r9};
$L__BB3_4:
	ret;

}
	// .globl	_ZN3cub18CUB_300001_SM_10006detail4scan16DeviceScanKernelINS2_10policy_hubIiiijN4cuda3std3__44plusIvEEE10Policy1000EN6thrust24THRUST_300001_SM_1000_NS10device_ptrIiEESF_NS0_13ScanTileStateIiLb1EEES9_NS0_8NullTypeEjiLb0ESI_EEvT0_T1_T2_iT3_T4_T5_
.visible .entry _ZN3cub18CUB_300001_SM_10006detail4scan16DeviceScanKernelINS2_10policy_hubIiiijN4cuda3std3__44plusIvEEE10Policy1000EN6thrust24THRUST_300001_SM_1000_NS10device_ptrIiEESF_NS0_13ScanTileStateIiLb1EEES9_NS0_8NullTypeEjiLb0ESI_EEvT0_T1_T2_iT3_T4_T5_(
	.param .align 8 .b8 _ZN3cub18CUB_300001_SM_10006detail4scan16DeviceScanKernelINS2_10policy_hubIiiijN4cuda3std3__44plusIvEEE10Policy1000EN6thrust24THRUST_300001_SM_1000_NS10device_ptrIiEESF_NS0_13ScanTileStateIiLb1EEES9_NS0_8NullTypeEjiLb0ESI_EEvT0_T1_T2_iT3_T4_T5__param_0[8],
	.param .align 8 .b8 _ZN3cub18CUB_300001_SM_10006detail4scan16DeviceScanKernelINS2_10policy_hubIiiijN4cuda3std3__44plusIvEEE10Policy1000EN6thrust24THRUST_300001_SM_1000_NS10device_ptrIiEESF_NS0_13ScanTileStateIiLb1EEES9_NS0_8NullTypeEjiLb0ESI_EEvT0_T1_T2_iT3_T4_T5__param_1[8],
	.param .align 8 .b8 _ZN3cub18CUB_300001_SM_10006detail4scan16DeviceScanKernelINS2_10policy_hubIiiijN4cuda3std3__44plusIvEEE10Policy1000EN6thrust24THRUST_300001_SM_1000_NS10device_ptrIiEESF_NS0_13ScanTileStateIiLb1EEES9_NS0_8NullTypeEjiLb0ESI_EEvT0_T1_T2_iT3_T4_T5__param_2[8],
	.param .u32 _ZN3cub18CUB_300001_SM_10006detail4scan16DeviceScanKernelINS2_10policy_hubIiiijN4cuda3std3__44plusIvEEE10Policy1000EN6thrust24THRUST_300001_SM_1000_NS10device_ptrIiEESF_NS0_13ScanTileStateIiLb1EEES9_NS0_8NullTypeEjiLb0ESI_EEvT0_T1_T2_iT3_T4_T5__param_3,
	.param .align 1 .b8 _ZN3cub18CUB_300001_SM_10006detail4scan16DeviceScanKernelINS2_10policy_hubIiiijN4cuda3std3__44plusIvEEE10Policy1000EN6thrust24THRUST_300001_SM_1000_NS10device_ptrIiEESF_NS0_13ScanTileStateIiLb1EEES9_NS0_8NullTypeEjiLb0ESI_EEvT0_T1_T2_iT3_T4_T5__param_4[1],
	.param .align 1 .b8 _ZN3cub18CUB_300001_SM_10006detail4scan16DeviceScanKernelINS2_10policy_hubIiiijN4cuda3std3__44plusIvEEE10Policy1000EN6thrust24THRUST_300001_SM_1000_NS10device_ptrIiEESF_NS0_13ScanTileStateIiLb1EEES9_NS0_8NullTypeEjiLb0ESI_EEvT0_T1_T2_iT3_T4_T5__param_5[1],
	.param .u32 _ZN3cub18CUB_300001_SM_10006detail4scan16DeviceScanKernelINS2_10policy_hubIiiijN4cuda3std3__44plusIvEEE10Policy1000EN6thrust24THRUST_300001_SM_1000_NS10device_ptrIiEESF_NS0_13ScanTileStateIiLb1EEES9_NS0_8NullTypeEjiLb0ESI_EEvT0_T1_T2_iT3_T4_T5__param_6
)
.maxntid 384
{
	.reg .pred 	%p<160>;
	.reg .b32 	%r<1050>;
	.reg .b64 	%rd<55>;
	// demoted variable
	.shared .align 16 .b8 _ZZN3cub18CUB_300001_SM_10006detail4scan16DeviceScanKernelINS2_10policy_hubIiiijN4cuda3std3__44plusIvEEE10Policy1000EN6thrust24THRUST_300001_SM_1000_NS10device_ptrIiEESF_NS0_13ScanTileStateIiLb1EEES9_NS0_8NullTypeEjiLb0ESI_EEvT0_T1_T2_iT3_T4_T5_E12temp_storage[33808];
	ld.param.u64 	%rd1, [_ZN3cub18CUB_300001_SM_10006detail4scan16DeviceScanKernelINS2_10policy_hubIiiijN4cuda3std3__44plusIvEEE10Policy1000EN6thrust24THRUST_300001_SM_1000_NS10device_ptrIiEESF_NS0_13ScanTileStateIiLb1EEES9_NS0_8NullTypeEjiLb0ESI_EEvT0_T1_T2_iT3_T4_T5__param_2];
	ld.param.u64 	%rd13, [_ZN3cub18CUB_300001_SM_10006detail4scan16DeviceScanKernelINS2_10policy_hubIiiijN4cuda3std3__44plusIvEEE10Policy1000EN6thrust24THRUST_300001_SM_1000_NS10device_ptrIiEESF_NS0_13ScanTileStateIiLb1EEES9_NS0_8NullTypeEjiLb0ESI_EEvT0_T1_T2_iT3_T4_T5__param_1];
	ld.param.u64 	%rd14, [_ZN3cub18CUB_300001_SM_10006detail4scan16DeviceScanKernelINS2_10policy_hubIiiijN4cuda3std3__44plusIvEEE10Policy1000EN6thrust24THRUST_300001_SM_1000_NS10device_ptrIiEESF_NS0_13ScanTileStateIiLb1EEES9_NS0_8NullTypeEjiLb0ESI_EEvT0_T1_T2_iT3_T4_T5__param_0];
	ld.param.u32 	%r233, [_ZN3cub18CUB_300001_SM_10006detail4scan16DeviceScanKernelINS2_10policy_hubIiiijN4cuda3std3__44plusIvEEE10Policy1000EN6thrust24THRUST_300001_SM_1000_NS10device_ptrIiEESF_NS0_13ScanTileStateIiLb1EEES9_NS0_8NullTypeEjiLb0ESI_EEvT0_T1_T2_iT3_T4_T5__param_3];
	ld.param.u32 	%r234, [_ZN3cub18CUB_300001_SM_10006detail4scan16DeviceScanKernelINS2_10policy_hubIiiijN4cuda3std3__44plusIvEEE10Policy1000EN6thrust24THRUST_300001_SM_1000_NS10device_ptrIiEESF_NS0_13ScanTileStateIiLb1EEES9_NS0_8NullTypeEjiLb0ESI_EEvT0_T1_T2_iT3_T4_T5__param_6];
	cvta.to.global.u64 	%rd2, %rd14;
	cvta.to.global.u64 	%rd3, %rd13;
	mov.u32 	%r235, %ctaid.x;
	add.s32 	%r998, %r233, %r235;
	mul.lo.s32 	%r2, %r998, 8448;
	sub.s32 	%r3, %r234, %r2;
	setp.lt.u32 	%p1, %r3, 8449;
	@%p1 bra 	$L__BB4_26;
	cvt.u64.u32 	%rd37, %r2;
	mov.u32 	%r4, %tid.x;
	and.b32  	%r642, %r4, 31;
	and.b32  	%r643, %r4, 992;
	mul.lo.s32 	%r644, %r643, 22;
	or.b32  	%r645, %r644, %r642;
	cvt.u64.u32 	%rd38, %r645;
	add.s64 	%rd4, %rd38, %rd37;
	shl.b64 	%rd39, %rd4, 2;
	add.s64 	%rd40, %rd2, %rd39;
	ld.global.u32 	%r646, [%rd40];
	ld.global.u32 	%r647, [%rd40+128];
	ld.global.u32 	%r648, [%rd40+256];
	ld.global.u32 	%r649, [%rd40+384];
	ld.global.u32 	%r650, [%rd40+512];
	ld.global.u32 	%r651, [%rd40+640];
	ld.global.u32 	%r652, [%rd40+768];
	ld.global.u32 	%r653, [%rd40+896];
	ld.global.u32 	%r654, [%rd40+1024];
	ld.global.u32 	%r655, [%rd40+1152];
	ld.global.u32 	%r656, [%rd40+1280];
	ld.global.u32 	%r657, [%rd40+1408];
	ld.global.u32 	%r658, [%rd40+1536];
	ld.global.u32 	%r659, [%rd40+1664];
	ld.global.u32 	%r660, [%rd40+1792];
	ld.global.u32 	%r661, [%rd40+1920];
	ld.global.u32 	%r662, [%rd40+2048];
	ld.global.u32 	%r663, [%rd40+2176];
	ld.global.u32 	%r664, [%rd40+2304];
	ld.global.u32 	%r665, [%rd40+2432];
	ld.global.u32 	%r666, [%rd40+2560];
	ld.global.u32 	%r667, [%rd40+2688];
	// begin inline asm
	mov.u32 %r641, %laneid;
	// end inline asm
	shr.u32 	%r6, %r4, 5;
	mad.lo.s32 	%r668, %r6, 704, %r641;
	shl.b32 	%r669, %r668, 2;
	mov.u32 	%r670, _ZZN3cub18CUB_300001_SM_10006detail4scan16DeviceScanKernelINS2_10policy_hubIiiijN4cuda3std3__44plusIvEEE10Policy1000EN6thrust24THRUST_300001_SM_1000_NS10device_ptrIiEESF_NS0_13ScanTileStateIiLb1EEES9_NS0_8NullTypeEjiLb0ESI_EEvT0_T1_T2_iT3_T4_T5_E12temp_storage;
	add.s32 	%r7, %r670, %r669;
	st.shared.u32 	[%r7], %r646;
	st.shared.u32 	[%r7+128], %r647;
	st.shared.u32 	[%r7+256], %r648;
	st.shared.u32 	[%r7+384], %r649;
	st.shared.u32 	[%r7+512], %r650;
	st.shared.u32 	[%r7+640], %r651;
	st.shared.u32 	[%r7+768], %r652;
	st.shared.u32 	[%r7+896], %r653;
	st.shared.u32 	[%r7+1024], %r654;
	st.shared.u32 	[%r7+1152], %r655;
	st.shared.u32 	[%r7+1280], %r656;
	st.shared.u32 	[%r7+1408], %r657;
	st.shared.u32 	[%r7+1536], %r658;
	st.shared.u32 	[%r7+1664], %r659;
	st.shared.u32 	[%r7+1792], %r660;
	st.shared.u32 	[%r7+1920], %r661;
	st.shared.u32 	[%r7+2048], %r662;
	st.shared.u32 	[%r7+2176], %r663;
	st.shared.u32 	[%r7+2304], %r664;
	st.shared.u32 	[%r7+2432], %r665;
	st.shared.u32 	[%r7+2560], %r666;
	st.shared.u32 	[%r7+2688], %r667;
	bar.warp.sync 	-1;
	mad.lo.s32 	%r8, %r641, 84, %r7;
	ld.shared.v2.u32 	{%r9, %r10}, [%r8];
	ld.shared.v2.u32 	{%r11, %r12}, [%r8+8];
	ld.shared.v2.u32 	{%r13, %r14}, [%r8+16];
	ld.shared.v2.u32 	{%r15, %r16}, [%r8+24];
	ld.shared.v2.u32 	{%r17, %r18}, [%r8+32];
	ld.shared.v2.u32 	{%r19, %r20}, [%r8+40];
	ld.shared.v2.u32 	{%r21, %r22}, [%r8+48];
	ld.shared.v2.u32 	{%r23, %r24}, [%r8+56];
	ld.shared.v2.u32 	{%r25, %r26}, [%r8+64];
	ld.shared.v2.u32 	{%r27, %r28}, [%r8+72];
	ld.shared.v2.u32 	{%r29, %r30}, [%r8+80];
	bar.sync 	0;
	setp.ne.s32 	%p104, %r998, 0;
	@%p104 bra 	$L__BB4_6;
	add.s32 	%r892, %r10, %r9;
	add.s32 	%r893, %r11, %r892;
	add.s32 	%r894, %r12, %r893;
	add.s32 	%r895, %r13, %r894;
	add.s32 	%r896, %r14, %r895;
	add.s32 	%r897, %r15, %r896;
	add.s32 	%r898, %r16, %r897;
	add.s32 	%r899, %r17, %r898;
	add.s32 	%r900, %r18, %r899;
	add.s32 	%r901, %r19, %r900;
	add.s32 	%r902, %r20, %r901;
	add.s32 	%r903, %r21, %r902;
	add.s32 	%r904, %r22, %r903;
	add.s32 	%r905, %r23, %r904;
	add.s32 	%r906, %r24, %r905;
	add.s32 	%r907, %r25, %r906;
	add.s32 	%r908, %r26, %r907;
	add.s32 	%r909, %r27, %r908;
	add.s32 	%r910, %r28, %r909;
	add.s32 	%r911, %r29, %r910;
	add.s32 	%r866, %r30, %r911;
	mov.b32 	%r864, 1;
	mov.b32 	%r889, 0;
	mov.b32 	%r891, -1;
	// begin inline asm
	{  .reg .s32 r0;  .reg .pred p;  shfl.sync.up.b32 r0|p, %r866, %r864, %r889, %r891;  @p add.s32 r0, r0, %r866;  mov.s32 %r862, r0;}
	// end inline asm
	mov.b32 	%r870, 2;
	// begin inline asm
	{  .reg .s32 r0;  .reg .pred p;  shfl.sync.up.b32 r0|p, %r862, %r870, %r889, %r891;  @p add.s32 r0, r0, %r862;  mov.s32 %r868, r0;}
	// end inline asm
	mov.b32 	%r876, 4;
	// begin inline asm
	{  .reg .s32 r0;  .reg .pred p;  shfl.sync.up.b32 r0|p, %r868, %r876, %r889, %r891;  @p add.s32 r0, r0, %r868;  mov.s32 %r874, r0;}
	// end inline asm
	mov.b32 	%r882, 8;
	// begin inline asm
	{  .reg .s32 r0;  .reg .pred p;  shfl.sync.up.b32 r0|p, %r874, %r882, %r889, %r891;  @p add.s32 r0, r0, %r874;  mov.s32 %r880, r0;}
	// end inline asm
	mov.b32 	%r888, 16;
	// begin inline asm
	{  .reg .s32 r0;  .reg .pred p;  shfl.sync.up.b32 r0|p, %r880, %r888, %r889, %r891;  @p add.s32 r0, r0, %r880;  mov.s32 %r886, r0;}
	// end inline asm
	setp.ne.s32 	%p146, %r641, 31;
	@%p146 bra 	$L__BB4_4;
	shl.b32 	%r912, %r6, 2;
	add.s32 	%r914, %r670, %r912;
	st.shared.u32 	[%r914+16], %r886;
$L__BB4_4:
	sub.s32 	%r915, %r886, %r866;
	bar.sync 	0;
	ld.shared.v4.u32 	{%r916, %r917, %r918, %r919}, [_ZZN3cub18CUB_300001_SM_10006detail4scan16DeviceScanKernelINS2_10policy_hubIiiijN4cuda3std3__44plusIvEEE10Policy1000EN6thrust24THRUST_300001_SM_1000_NS10device_ptrIiEESF_NS0_13ScanTileStateIiLb1EEES9_NS0_8NullTypeEjiLb0ESI_EEvT0_T1_T2_iT3_T4_T5_E12temp_storage+16];
	add.s32 	%r920, %r917, %r916;
	setp.eq.s32 	%p147, %r6, 2;
	selp.b32 	%r921, %r920, %r916, %p147;
	add.s32 	%r922, %r920, %r918;
	setp.eq.s32 	%p148, %r6, 3;
	selp.b32 	%r923, %r922, %r921, %p148;
	add.s32 	%r924, %r922, %r919;
	setp.eq.s32 	%p149, %r6, 4;
	selp.b32 	%r925, %r924, %r923, %p149;
	ld.shared.v4.u32 	{%r926, %r927, %r928, %r929}, [_ZZN3cub18CUB_300001_SM_10006detail4scan16DeviceScanKernelINS2_10policy_hubIiiijN4cuda3std3__44plusIvEEE10Policy1000EN6thrust24THRUST_300001_SM_1000_NS10device_ptrIiEESF_NS0_13ScanTileStateIiLb1EEES9_NS0_8NullTypeEjiLb0ESI_EEvT0_T1_T2_iT3_T4_T5_E12temp_storage+32];
	add.s32 	%r930, %r924, %r926;
	setp.eq.s32 	%p150, %r6, 5;
	selp.b32 	%r931, %r930, %r925, %p150;
	add.s32 	%r932, %r930, %r927;
	setp.eq.s32 	%p151, %r6, 6;
	selp.b32 	%r933, %r932, %r931, %p151;
	add.s32 	%r934, %r932, %r928;
	setp.eq.s32 	%p152, %r6, 7;
	selp.b32 	%r935, %r934, %r933, %p152;
	add.s32 	%r936, %r934, %r929;
	setp.eq.s32 	%p153, %r6, 8;
	selp.b32 	%r937, %r936, %r935, %p153;
	ld.shared.v4.u32 	{%r938, %r939, %r940, %r941}, [_ZZN3cub18CUB_300001_SM_10006detail4scan16DeviceScanKernelINS2_10policy_hubIiiijN4cuda3std3__44plusIvEEE10Policy1000EN6thrust24THRUST_300001_SM_1000_NS10device_ptrIiEESF_NS0_13ScanTileStateIiLb1EEES9_NS0_8NullTypeEjiLb0ESI_EEvT0_T1_T2_iT3_T4_T5_E12temp_storage+48];
	add.s32 	%r942, %r936, %r938;
	setp.eq.s32 	%p154, %r6, 9;
	selp.b32 	%r943, %r942, %r937, %p154;
	add.s32 	%r944, %r942, %r939;
	setp.eq.s32 	%p155, %r6, 10;
	selp.b32 	%r945, %r944, %r943, %p155;
	add.s32 	%r946, %r944, %r940;
	setp.eq.s32 	%p156, %r6, 11;
	selp.b32 	%r947, %r946, %r945, %p156;
	add.s32 	%r33, %r946, %r941;
	setp.lt.u32 	%p157, %r4, 32;
	setp.eq.s32 	%p158, %r641, 0;
	selp.b32 	%r948, 0, %r915, %p158;
	add.s32 	%r949, %r947, %r948;
	selp.b32 	%r1012, %r915, %r949, %p157;
	setp.ne.s32 	%p159, %r4, 0;
	@%p159 bra 	$L__BB4_25;
	add.s64 	%rd52, %rd1, 256;
	mov.b32 	%r950, 101;
	// begin inline asm
	st.relaxed.gpu.v2.u32 [%rd52], {%r950, %r33};
	// end inline asm
	mov.b32 	%r1012, 0;
	bra.uni 	$L__BB4_25;
$L__BB4_6:
	add.s32 	%r701, %r10, %r9;
	add.s32 	%r702, %r11, %r701;
	add.s32 	%r703, %r12, %r702;
	add.s32 	%r704, %r13, %r703;
	add.s32 	%r705, %r14, %r704;
	add.s32 	%r706, %r15, %r705;
	add.s32 	%r707, %r16, %r706;
	add.s32 	%r708, %r17, %r707;
	add.s32 	%r709, %r18, %r708;
	add.s32 	%r710, %r19, %r709;
	add.s32 	%r711, %r20, %r710;
	add.s32 	%r712, %r21, %r711;
	add.s32 	%r713, %r22, %r712;
	add.s32 	%r714, %r23, %r713;
	add.s32 	%r715, %r24, %r714;
	add.s32 	%r716, %r25, %r715;
	add.s32 	%r717, %r26, %r716;
	add.s32 	%r718, %r27, %r717;
	add.s32 	%r719, %r28, %r718;
	add.s32 	%r720, %r29, %r719;
	add.s32 	%r675, %r30, %r720;
	mov.b32 	%r673, 1;
	mov.b32 	%r698, 0;
	mov.b32 	%r700, -1;
	// begin inline asm
	{  .reg .s32 r0;  .reg .pred p;  shfl.sync.up.b32 r0|p, %r675, %r673, %r698, %r700;  @p add.s32 r0, r0, %r675;  mov.s32 %r671, r0;}
	// end inline asm
	mov.b32 	%r679, 2;
	// begin inline asm
	{  .reg .s32 r0;  .reg .pred p;  shfl.sync.up.b32 r0|p, %r671, %r679, %r698, %r700;  @p add.s32 r0, r0, %r671;  mov.s32 %r677, r0;}
	// end inline asm
	mov.b32 	%r685, 4;
	// begin inline asm
	{  .reg .s32 r0;  .reg .pred p;  shfl.sync.up.b32 r0|p, %r677, %r685, %r698, %r700;  @p add.s32 r0, r0, %r677;  mov.s32 %r683, r0;}
	// end inline asm
	mov.b32 	%r691, 8;
	// begin inline asm
	{  .reg .s32 r0;  .reg .pred p;  shfl.sync.up.b32 r0|p, %r683, %r691, %r698, %r700;  @p add.s32 r0, r0, %r683;  mov.s32 %r689, r0;}
	// end inline asm
	mov.b32 	%r697, 16;
	// begin inline asm
	{  .reg .s32 r0;  .reg .pred p;  shfl.sync.up.b32 r0|p, %r689, %r697, %r698, %r700;  @p add.s32 r0, r0, %r689;  mov.s32 %r695, r0;}
	// end inline asm
	setp.ne.s32 	%p105, %r641, 31;
	@%p105 bra 	$L__BB4_8;
	shl.b32 	%r721, %r6, 2;
	add.s32 	%r723, %r670, %r721;
	st.shared.u32 	[%r723+16], %r695;
$L__BB4_8:
	sub.s32 	%r724, %r695, %r675;
	bar.sync 	0;
	ld.shared.v4.u32 	{%r725, %r726, %r727, %r728}, [_ZZN3cub18CUB_300001_SM_10006detail4scan16DeviceScanKernelINS2_10policy_hubIiiijN4cuda3std3__44plusIvEEE10Policy1000EN6thrust24THRUST_300001_SM_1000_NS10device_ptrIiEESF_NS0_13ScanTileStateIiLb1EEES9_NS0_8NullTypeEjiLb0ESI_EEvT0_T1_T2_iT3_T4_T5_E12temp_storage+16];
	add.s32 	%r729, %r726, %r725;
	setp.eq.s32 	%p106, %r6, 2;
	selp.b32 	%r730, %r729, %r725, %p106;
	add.s32 	%r731, %r729, %r727;
	setp.eq.s32 	%p107, %r6, 3;
	selp.b32 	%r732, %r731, %r730, %p107;
	add.s32 	%r733, %r731, %r728;
	setp.eq.s32 	%p108, %r6, 4;
	selp.b32 	%r734, %r733, %r732, %p108;
	ld.shared.v4.u32 	{%r735, %r736, %r737, %r738}, [_ZZN3cub18CUB_300001_SM_10006detail4scan16DeviceScanKernelINS2_10policy_hubIiiijN4cuda3std3__44plusIvEEE10Policy1000EN6thrust24THRUST_300001_SM_1000_NS10device_ptrIiEESF_NS0_13ScanTileStateIiLb1EEES9_NS0_8NullTypeEjiLb0ESI_EEvT0_T1_T2_iT3_T4_T5_E12temp_storage+32];
	add.s32 	%r739, %r733, %r735;
	setp.eq.s32 	%p109, %r6, 5;
	selp.b32 	%r740, %r739, %r734, %p109;
	add.s32 	%r741, %r739, %r736;
	setp.eq.s32 	%p110, %r6, 6;
	selp.b32 	%r742, %r741, %r740, %p110;
	add.s32 	%r743, %r741, %r737;
	setp.eq.s32 	%p111, %r6, 7;
	selp.b32 	%r744, %r743, %r742, %p111;
	add.s32 	%r745, %r743, %r738;
	setp.eq.s32 	%p112, %r6, 8;
	selp.b32 	%r746, %r745, %r744, %p112;
	ld.shared.v4.u32 	{%r747, %r748, %r749, %r750}, [_ZZN3cub18CUB_300001_SM_10006detail4scan16DeviceScanKernelINS2_10policy_hubIiiijN4cuda3std3__44plusIvEEE10Policy1000EN6thrust24THRUST_300001_SM_1000_NS10device_ptrIiEESF_NS0_13ScanTileStateIiLb1EEES9_NS0_8NullTypeEjiLb0ESI_EEvT0_T1_T2_iT3_T4_T5_E12temp_storage+48];
	add.s32 	%r751, %r745, %r747;
	setp.eq.s32 	%p113, %r6, 9;
	selp.b32 	%r752, %r751, %r746, %p113;
	add.s32 	%r753, %r751, %r748;
	setp.eq.s32 	%p114, %r6, 10;
	selp.b32 	%r754, %r753, %r752, %p114;
	add.s32 	%r755, %r753, %r749;
	setp.eq.s32 	%p115, %r6, 11;
	selp.b32 	%r756, %r755, %r754, %p115;
	add.s32 	%r37, %r755, %r750;
	setp.gt.u32 	%p116, %r4, 31;
	setp.lt.u32 	%p117, %r4, 32;
	setp.eq.s32 	%p118, %r641, 0;
	selp.b32 	%r757, 0, %r724, %p118;
	add.s32 	%r1011, %r756, %r757;
	selp.b32 	%r39, %r724, %r1011, %p117;
	@%p116 bra 	$L__BB4_24;
	setp.ne.s32 	%p119, %r4, 0;
	mul.wide.s32 	%rd41, %r998, 8;
	add.s64 	%rd5, %rd1, %rd41;
	@%p119 bra 	$L__BB4_11;
	st.shared.u32 	[_ZZN3cub18CUB_300001_SM_10006detail4scan16DeviceScanKernelINS2_10policy_hubIiiijN4cuda3std3__44plusIvEEE10Policy1000EN6thrust24THRUST_300001_SM_1000_NS10device_ptrIiEESF_NS0_13ScanTileStateIiLb1EEES9_NS0_8NullTypeEjiLb0ESI_EEvT0_T1_T2_iT3_T4_T5_E12temp_storage+12], %r37;
	add.s64 	%rd42, %rd5, 256;
	mov.b32 	%r758, 100;
	// begin inline asm
	st.relaxed.gpu.v2.u32 [%rd42], {%r758, %r37};
	// end inline asm
$L__BB4_11:
	not.b32 	%r764, %r4;
	add.s32 	%r1006, %r998, %r764;
	mov.b32 	%r760, 830;
	// begin inline asm
	nanosleep.u32 %r760;
	// end inline asm
	mul.wide.s32 	%rd44, %r1006, 8;
	add.s64 	%rd45, %rd1, %rd44;
	add.s64 	%rd43, %rd45, 256;
	// begin inline asm
	ld.relaxed.gpu.v2.u32 {%r1008, %r1000}, [%rd43];
	// end inline asm
	mov.b32 	%r1001, 952;
$L__BB4_12:
	setp.eq.s32 	%p120, %r1008, 99;
	mov.b32 	%r765, -1;
	vote.sync.any.pred 	%p121, %p120, %r765;
	not.pred 	%p122, %p121;
	@%p122 bra 	$L__BB4_14;
	mul.lo.s32 	%r860, %r998, 16807;
	and.b32  	%r998, %r860, 2147483647;
	add.s32 	%r861, %r1001, 1;
	rem.u32 	%r857, %r998, %r861;
	// begin inline asm
	nanosleep.u32 %r857;
	// end inline asm
	shr.u32 	%r1001, %r1001, 1;
	// begin inline asm
	ld.relaxed.gpu.v2.u32 {%r1008, %r1000}, [%rd43];
	// end inline asm
	bra.uni 	$L__BB4_12;
$L__BB4_14:
	setp.eq.s32 	%p123, %r1008, 101;
	mov.b32 	%r792, -1;
	vote.sync.ballot.b32 	%r794, %p123, %r792;
	// begin inline asm
	mov.u32 %r767, %lanemask_ge;
	// end inline asm
	and.b32  	%r795, %r794, %r767;
	or.b32  	%r796, %r795, -2147483648;
	add.s32 	%r797, %r796, -1;
	not.b32 	%r798, %r796;
	and.b32  	%r799, %r798, %r797;
	popc.b32 	%r771, %r799;
	mov.b32 	%r770, 1;
	// begin inline asm
	shfl.sync.down.b32 %r768, %r1000, %r770, %r771, %r792;
	// end inline asm
	setp.lt.s32 	%p125, %r641, %r771;
	selp.b32 	%r800, %r768, 0, %p125;
	add.s32 	%r774, %r800, %r1000;
	mov.b32 	%r775, 2;
	// begin inline asm
	shfl.sync.down.b32 %r773, %r774, %r775, %r771, %r792;
	// end inline asm
	add.s32 	%r54, %r641, 2;
	setp.gt.s32 	%p126, %r54, %r771;
	selp.b32 	%r801, 0, %r773, %p126;
	add.s32 	%r779, %r774, %r801;
	mov.b32 	%r780, 4;
	// begin inline asm
	shfl.sync.down.b32 %r778, %r779, %r780, %r771, %r792;
	// end inline asm
	add.s32 	%r55, %r641, 4;
	setp.gt.s32 	%p127, %r55, %r771;
	selp.b32 	%r802, 0, %r778, %p127;
	add.s32 	%r784, %r779, %r802;
	mov.b32 	%r785, 8;
	// begin inline asm
	shfl.sync.down.b32 %r783, %r784, %r785, %r771, %r792;
	// end inline asm
	add.s32 	%r56, %r641, 8;
	setp.gt.s32 	%p128, %r56, %r771;
	selp.b32 	%r803, 0, %r783, %p128;
	add.s32 	%r789, %r784, %r803;
	mov.b32 	%r790, 16;
	// begin inline asm
	shfl.sync.down.b32 %r788, %r789, %r790, %r771, %r792;
	// end inline asm
	add.s32 	%r57, %r641, 16;
	setp.gt.s32 	%p129, %r57, %r771;
	selp.b32 	%r804, 0, %r788, %p129;
	add.s32 	%r1005, %r789, %r804;
	add.s64 	%rd7, %rd1, 256;
	mov.b32 	%r1002, 952;
$L__BB4_15:
	setp.ne.s32 	%p130, %r1008, 101;
	mov.b32 	%r805, -1;
	vote.sync.all.pred 	%p131, %p130, %r805;
	not.pred 	%p132, %p131;
	@%p132 bra 	$L__BB4_20;
	shr.u32 	%r1002, %r1002, 1;
	mul.wide.s32 	%rd48, %r1006, 8;
	add.s64 	%rd49, %rd7, %rd48;
	add.s64 	%rd47, %rd49, -256;
	// begin inline asm
	ld.relaxed.gpu.v2.u32 {%r1008, %r1009}, [%rd47];
	// end inline asm
	mov.u32 	%r1010, %r1002;
$L__BB4_17:
	setp.eq.s32 	%p136, %r1008, 99;
	mov.b32 	%r813, -1;
	vote.sync.any.pred 	%p137, %p136, %r813;
	not.pred 	%p138, %p137;
	@%p138 bra 	$L__BB4_19;
	mul.lo.s32 	%r855, %r998, 16807;
	and.b32  	%r998, %r855, 2147483647;
	add.s32 	%r856, %r1010, 1;
	rem.u32 	%r852, %r998, %r856;
	// begin inline asm
	nanosleep.u32 %r852;
	// end inline asm
	shr.u32 	%r1010, %r1010, 1;
	// begin inline asm
	ld.relaxed.gpu.v2.u32 {%r1008, %r1009}, [%rd47];
	// end inline asm
	bra.uni 	$L__BB4_17;
$L__BB4_19:
	setp.eq.s32 	%p139, %r1008, 101;
	mov.b32 	%r839, -1;
	vote.sync.ballot.b32 	%r840, %p139, %r839;
	and.b32  	%r841, %r840, %r767;
	or.b32  	%r842, %r841, -2147483648;
	add.s32 	%r843, %r842, -1;
	not.b32 	%r844, %r842;
	and.b32  	%r845, %r844, %r843;
	popc.b32 	%r818, %r845;
	mov.b32 	%r817, 1;
	// begin inline asm
	shfl.sync.down.b32 %r815, %r1009, %r817, %r818, %r839;
	// end inline asm
	setp.lt.s32 	%p141, %r641, %r818;
	selp.b32 	%r846, %r815, 0, %p141;
	add.s32 	%r821, %r846, %r1009;
	mov.b32 	%r822, 2;
	// begin inline asm
	shfl.sync.down.b32 %r820, %r821, %r822, %r818, %r839;
	// end inline asm
	setp.gt.s32 	%p142, %r54, %r818;
	selp.b32 	%r847, 0, %r820, %p142;
	add.s32 	%r826, %r821, %r847;
	mov.b32 	%r827, 4;
	// begin inline asm
	shfl.sync.down.b32 %r825, %r826, %r827, %r818, %r839;
	// end inline asm
	setp.gt.s32 	%p143, %r55, %r818;
	selp.b32 	%r848, 0, %r825, %p143;
	add.s32 	%r831, %r826, %r848;
	mov.b32 	%r832, 8;
	// begin inline asm
	shfl.sync.down.b32 %r830, %r831, %r832, %r818, %r839;
	// end inline asm
	setp.gt.s32 	%p144, %r56, %r818;
	selp.b32 	%r849, 0, %r830, %p144;
	add.s32 	%r836, %r831, %r849;
	mov.b32 	%r837, 16;
	// begin inline asm
	shfl.sync.down.b32 %r835, %r836, %r837, %r818, %r839;
	// end inline asm
	setp.gt.s32 	%p145, %r57, %r818;
	selp.b32 	%r850, 0, %r835, %p145;
	add.s32 	%r851, %r850, %r1005;
	add.s32 	%r1005, %r851, %r836;
	add.s32 	%r1006, %r1006, -32;
	bra.uni 	$L__BB4_15;
$L__BB4_20:
	@%p119 bra 	$L__BB4_22;
	add.s32 	%r808, %r1005, %r37;
	add.s64 	%rd46, %rd5, 256;
	mov.b32 	%r807, 101;
	// begin inline asm
	st.relaxed.gpu.v2.u32 [%rd46], {%r807, %r808};
	// end inline asm
	st.shared.u32 	[_ZZN3cub18CUB_300001_SM_10006detail4scan16DeviceScanKernelINS2_10policy_hubIiiijN4cuda3std3__44plusIvEEE10Policy1000EN6thrust24THRUST_300001_SM_1000_NS10device_ptrIiEESF_NS0_13ScanTileStateIiLb1EEES9_NS0_8NullTypeEjiLb0ESI_EEvT0_T1_T2_iT3_T4_T5_E12temp_storage+4], %r1005;
	st.shared.u32 	[_ZZN3cub18CUB_300001_SM_10006detail4scan16DeviceScanKernelINS2_10policy_hubIiiijN4cuda3std3__44plusIvEEE10Policy1000EN6thrust24THRUST_300001_SM_1000_NS10device_ptrIiEESF_NS0_13ScanTileStateIiLb1EEES9_NS0_8NullTypeEjiLb0ESI_EEvT0_T1_T2_iT3_T4_T5_E12temp_storage+8], %r808;
$L__BB4_22:
	setp.ne.s32 	%p134, %r641, 0;
	mov.u32 	%r1011, %r39;
	@%p134 bra 	$L__BB4_24;
	st.shared.u32 	[_ZZN3cub18CUB_300001_SM_10006detail4scan16DeviceScanKernelINS2_10policy_hubIiiijN4cuda3std3__44plusIvEEE10Policy1000EN6thrust24THRUST_300001_SM_1000_NS10device_ptrIiEESF_NS0_13ScanTileStateIiLb1EEES9_NS0_8NullTypeEjiLb0ESI_EEvT0_T1_T2_iT3_T4_T5_E12temp_storage+76], %r1005;
	mov.u32 	%r1011, %r1005;
$L__BB4_24:
	bar.sync 	0;
	setp.eq.s32 	%p135, %r4, 0;
	ld.shared.u32 	%r809, [_ZZN3cub18CUB_300001_SM_10006detail4scan16DeviceScanKernelINS2_10policy_hubIiiijN4cuda3std3__44plusIvEEE10Policy1000EN6thrust24THRUST_300001_SM_1000_NS10device_ptrIiEESF_NS0_13ScanTileStateIiLb1EEES9_NS0_8NullTypeEjiLb0ESI_EEvT0_T1_T2_iT3_T4_T5_E12temp_storage+76];
	selp.b32 	%r810, 0, %r809, %p135;
	add.s32 	%r1012, %r810, %r1011;
$L__BB4_25:
	add.s32 	%r953, %r1012, %r9;
	add.s32 	%r954, %r10, %r953;
	add.s32 	%r955, %r11, %r954;
	add.s32 	%r956, %r12, %r955;
	add.s32 	%r957, %r13, %r956;
	add.s32 	%r958, %r14, %r957;
	add.s32 	%r959, %r15, %r958;
	add.s32 	%r960, %r16, %r959;
	add.s32 	%r961, %r17, %r960;
	add.s32 	%r962, %r18, %r961;
	add.s32 	%r963, %r19, %r962;
	add.s32 	%r964, %r20, %r963;
	add.s32 	%r965, %r21, %r964;
	add.s32 	%r966, %r22, %r965;
	add.s32 	%r967, %r23, %r966;
	add.s32 	%r968, %r24, %r967;
	add.s32 	%r969, %r25, %r968;
	add.s32 	%r970, %r26, %r969;
	add.s32 	%r971, %r27, %r970;
	add.s32 	%r972, %r28, %r971;
	add.s32 	%r973, %r29, %r972;
	add.s32 	%r974, %r30, %r973;
	bar.sync 	0;
	st.shared.v2.u32 	[%r8], {%r953, %r954};
	st.shared.v2.u32 	[%r8+8], {%r955, %r956};
	st.shared.v2.u32 	[%r8+16], {%r957, %r958};
	st.shared.v2.u32 	[%r8+24], {%r959, %r960};
	st.shared.v2.u32 	[%r8+32], {%r961, %r962};
	st.shared.v2.u32 	[%r8+40], {%r963, %r964};
	st.shared.v2.u32 	[%r8+48], {%r965, %r966};
	st.shared.v2.u32 	[%r8+56], {%r967, %r968};
	st.shared.v2.u32 	[%r8+64], {%r969, %r970};
	st.shared.v2.u32 	[%r8+72], {%r971, %r972};
	st.shared.v2.u32 	[%r8+80], {%r973, %r974};
	bar.warp.sync 	-1;
	ld.shared.u32 	%r975, [%r7];
	ld.shared.u32 	%r976, [%r7+128];
	ld.shared.u32 	%r977, [%r7+256];
	ld.shared.u32 	%r978, [%r7+384];
	ld.shared.u32 	%r979, [%r7+512];
	ld.shared.u32 	%r980, [%r7+640];
	ld.shared.u32 	%r981, [%r7+768];
	ld.shared.u32 	%r982, [%r7+896];
	ld.shared.u32 	%r983, [%r7+1024];
	ld.shared.u32 	%r984, [%r7+1152];
	ld.shared.u32 	%r985, [%r7+1280];
	ld.shared.u32 	%r986, [%r7+1408];
	ld.shared.u32 	%r987, [%r7+1536];
	ld.shared.u32 	%r988, [%r7+1664];
	ld.shared.u32 	%r989, [%r7+1792];
	ld.shared.u32 	%r990, [%r7+1920];
	ld.shared.u32 	%r991, [%r7+2048];
	ld.shared.u32 	%r992, [%r7+2176];
	ld.shared.u32 	%r993, [%r7+2304];
	ld.shared.u32 	%r994, [%r7+2432];
	ld.shared.u32 	%r995, [%r7+2560];
	ld.shared.u32 	%r996, [%r7+2688];
	add.s64 	%rd54, %rd3, %rd39;
	st.global.u32 	[%rd54], %r975;
	st.global.u32 	[%rd54+128], %r976;
	st.global.u32 	[%rd54+256], %r977;
	st.global.u32 	[%rd54+384], %r978;
	st.global.u32 	[%rd54+512], %r979;
	st.global.u32 	[%rd54+640], %r980;
	st.global.u32 	[%rd54+768], %r981;
	st.global.u32 	[%rd54+896], %r982;
	st.global.u32 	[%rd54+1024], %r983;
	st.global.u32 	[%rd54+1152], %r984;
	st.global.u32 	[%rd54+1280], %r985;
	st.global.u32 	[%rd54+1408], %r986;
	st.global.u32 	[%rd54+1536], %r987;
	st.global.u32 	[%rd54+1664], %r988;
	st.global.u32 	[%rd54+1792], %r989;
	st.global.u32 	[%rd54+1920], %r990;
	st.global.u32 	[%rd54+2048], %r991;
	st.global.u32 	[%rd54+2176], %r992;
	st.global.u32 	[%rd54+2304], %r993;
	st.global.u32 	[%rd54+2432], %r994;
	st.global.u32 	[%rd54+2560], %r995;
	st.global.u32 	[%rd54+2688], %r996;
	bra.uni 	$L__BB4_140;
$L__BB4_26:
	setp.eq.s32 	%p2, %r3, 0;
	@%p2 bra 	$L__BB4_140;
	mul.wide.u32 	%rd15, %r2, 4;
	add.s64 	%rd16, %rd2, %rd15;
	mov.u32 	%r82, %tid.x;
	ld.global.u32 	%r1034, [%rd16];
	and.b32  	%r236, %r82, 31;
	and.b32  	%r237, %r82, 992;
	mul.lo.s32 	%r238, %r237, 22;
	or.b32  	%r84, %r238, %r236;
	setp.ge.u32 	%p3, %r84, %r3;
	shl.b32 	%r239, %r84, 2;
	cvt.u64.u32 	%rd17, %r239;
	add.s64 	%rd9, %rd16, %rd17;
	mov.u32 	%r1013, %r1034;
	@%p3 bra 	$L__BB4_29;
	ld.global.u32 	%r1013, [%rd9];
$L__BB4_29:
	add.s32 	%r240, %r84, 32;
	setp.ge.u32 	%p4, %r240, %r3;
	mov.u32 	%r1014, %r1034;
	@%p4 bra 	$L__BB4_31;
	ld.global.u32 	%r1014, [%rd9+128];
$L__BB4_31:
	add.s32 	%r89, %r84, 64;
	setp.ge.u32 	%p5, %r89, %r3;
	mov.u32 	%r1015, %r1034;
	@%p5 bra 	$L__BB4_33;
	ld.global.u32 	%r1015, [%rd9+256];
$L__BB4_33:
	add.s32 	%r92, %r84, 96;
	setp.ge.u32 	%p6, %r92, %r3;
	mov.u32 	%r1016, %r1034;
	@%p6 bra 	$L__BB4_35;
	ld.global.u32 	%r1016, [%rd9+384];
$L__BB4_35:
	add.s32 	%r241, %r84, 128;
	setp.ge.u32 	%p7, %r241, %r3;
	mov.u32 	%r1017, %r1034;
	@%p7 bra 	$L__BB4_37;
	ld.global.u32 	%r1017, [%rd9+512];
$L__BB4_37:
	add.s32 	%r242, %r84, 160;
	setp.ge.u32 	%p8, %r242, %r3;
	mov.u32 	%r1018, %r1034;
	@%p8 bra 	$L__BB4_39;
	ld.global.u32 	%r1018, [%rd9+640];
$L__BB4_39:
	add.s32 	%r243, %r84, 192;
	setp.ge.u32 	%p9, %r243, %r3;
	mov.u32 	%r1019, %r1034;
	@%p9 bra 	$L__BB4_41;
	ld.global.u32 	%r1019, [%rd9+768];
$L__BB4_41:
	add.s32 	%r101, %r84, 224;
	setp.ge.u32 	%p10, %r101, %r3;
	mov.u32 	%r1020, %r1034;
	@%p10 bra 	$L__BB4_43;
	ld.global.u32 	%r1020, [%rd9+896];
$L__BB4_43:
	add.s32 	%r244, %r84, 256;
	setp.ge.u32 	%p11, %r244, %r3;
	mov.u32 	%r1021, %r1034;
	@%p11 bra 	$L__BB4_45;
	ld.global.u32 	%r1021, [%rd9+1024];
$L__BB4_45:
	add.s32 	%r245, %r84, 288;
	setp.ge.u32 	%p12, %r245, %r3;
	mov.u32 	%r1022, %r1034;
	@%p12 bra 	$L__BB4_47;
	ld.global.u32 	%r1022, [%rd9+1152];
$L__BB4_47:
	add.s32 	%r246, %r84, 320;
	setp.ge.u32 	%p13, %r246, %r3;
	mov.u32 	%r1023, %r1034;
	@%p13 bra 	$L__BB4_49;
	ld.global.u32 	%r1023, [%rd9+1280];
$L__BB4_49:
	add.s32 	%r110, %r84, 352;
	setp.ge.u32 	%p14, %r110, %r3;
	mov.u32 	%r1024, %r1034;
	@%p14 bra 	$L__BB4_51;
	ld.global.u32 	%r1024, [%rd9+1408];
$L__BB4_51:
	add.s32 	%r113, %r84, 384;
	setp.ge.u32 	%p15, %r113, %r3;
	mov.u32 	%r1025, %r1034;
	@%p15 bra 	$L__BB4_53;
	ld.global.u32 	%r1025, [%rd9+1536];
$L__BB4_53:
	add.s32 	%r116, %r84, 416;
	setp.ge.u32 	%p16, %r116, %r3;
	mov.u32 	%r1026, %r1034;
	@%p16 bra 	$L__BB4_55;
	ld.global.u32 	%r1026, [%rd9+1664];
$L__BB4_55:
	add.s32 	%r119, %r84, 448;
	setp.ge.u32 	%p17, %r119, %r3;
	mov.u32 	%r1027, %r1034;
	@%p17 bra 	$L__BB4_57;
	ld.global.u32 	%r1027, [%rd9+1792];
$L__BB4_57:
	add.s32 	%r247, %r84, 480;
	setp.ge.u32 	%p18, %r247, %r3;
	mov.u32 	%r1028, %r1034;
	@%p18 bra 	$L__BB4_59;
	ld.global.u32 	%r1028, [%rd9+1920];
$L__BB4_59:
	add.s32 	%r248, %r84, 512;
	setp.ge.u32 	%p19, %r248, %r3;
	mov.u32 	%r1029, %r1034;
	@%p19 bra 	$L__BB4_61;
	ld.global.u32 	%r1029, [%rd9+2048];
$L__BB4_61:
	add.s32 	%r126, %r84, 544;
	setp.ge.u32 	%p20, %r126, %r3;
	mov.u32 	%r1030, %r1034;
	@%p20 bra 	$L__BB4_63;
	ld.global.u32 	%r1030, [%rd9+2176];
$L__BB4_63:
	add.s32 	%r249, %r84, 576;
	setp.ge.u32 	%p21, %r249, %r3;
	mov.u32 	%r1031, %r1034;
	@%p21 bra 	$L__BB4_65;
	ld.global.u32 	%r1031, [%rd9+2304];
$L__BB4_65:
	add.s32 	%r131, %r84, 608;
	setp.ge.u32 	%p22, %r131, %r3;
	mov.u32 	%r1032, %r1034;
	@%p22 bra 	$L__BB4_67;
	ld.global.u32 	%r1032, [%rd9+2432];
$L__BB4_67:
	add.s32 	%r250, %r84, 640;
	setp.ge.u32 	%p23, %r250, %r3;
	mov.u32 	%r1033, %r1034;
	@%p23 bra 	$L__BB4_69;
	ld.global.u32 	%r1033, [%rd9+2560];
$L__BB4_69:
	add.s32 	%r251, %r84, 672;
	setp.ge.u32 	%p24, %r251, %r3;
	@%p24 bra 	$L__BB4_71;
	ld.global.u32 	%r1034, [%rd9+2688];
$L__BB4_71:
	// begin inline asm
	mov.u32 %r252, %laneid;
	// end inline asm
	shr.u32 	%r139, %r82, 5;
	mad.lo.s32 	%r253, %r139, 704, %r252;
	shl.b32 	%r254, %r253, 2;
	mov.u32 	%r255, _ZZN3cub18CUB_300001_SM_10006detail4scan16DeviceScanKernelINS2_10policy_hubIiiijN4cuda3std3__44plusIvEEE10Policy1000EN6thrust24THRUST_300001_SM_1000_NS10device_ptrIiEESF_NS0_13ScanTileStateIiLb1EEES9_NS0_8NullTypeEjiLb0ESI_EEvT0_T1_T2_iT3_T4_T5_E12temp_storage;
	add.s32 	%r140, %r255, %r254;
	st.shared.u32 	[%r140], %r1013;
	st.shared.u32 	[%r140+128], %r1014;
	st.shared.u32 	[%r140+256], %r1015;
	st.shared.u32 	[%r140+384], %r1016;
	st.shared.u32 	[%r140+512], %r1017;
	st.shared.u32 	[%r140+640], %r1018;
	st.shared.u32 	[%r140+768], %r1019;
	st.shared.u32 	[%r140+896], %r1020;
	st.shared.u32 	[%r140+1024], %r1021;
	st.shared.u32 	[%r140+1152], %r1022;
	st.shared.u32 	[%r140+1280], %r1023;
	st.shared.u32 	[%r140+1408], %r1024;
	st.shared.u32 	[%r140+1536], %r1025;
	st.shared.u32 	[%r140+1664], %r1026;
	st.shared.u32 	[%r140+1792], %r1027;
	st.shared.u32 	[%r140+1920], %r1028;
	st.shared.u32 	[%r140+2048], %r1029;
	st.shared.u32 	[%r140+2176], %r1030;
	st.shared.u32 	[%r140+2304], %r1031;
	st.shared.u32 	[%r140+2432], %r1032;
	st.shared.u32 	[%r140+2560], %r1033;
	st.shared.u32 	[%r140+2688], %r1034;
	bar.warp.sync 	-1;
	mad.lo.s32 	%r141, %r252, 84, %r140;
	ld.shared.v2.u32 	{%r142, %r143}, [%r141];
	ld.shared.v2.u32 	{%r144, %r145}, [%r141+8];
	ld.shared.v2.u32 	{%r146, %r147}, [%r141+16];
	ld.shared.v2.u32 	{%r148, %r149}, [%r141+24];
	ld.shared.v2.u32 	{%r150, %r151}, [%r141+32];
	ld.shared.v2.u32 	{%r152, %r153}, [%r141+40];
	ld.shared.v2.u32 	{%r154, %r155}, [%r141+48];
	ld.shared.v2.u32 	{%r156, %r157}, [%r141+56];
	ld.shared.v2.u32 	{%r158, %r159}, [%r141+64];
	ld.shared.v2.u32 	{%r160, %r161}, [%r141+72];
	ld.shared.v2.u32 	{%r162, %r163}, [%r141+80];
	bar.sync 	0;
	setp.ne.s32 	%p25, %r998, 0;
	@%p25 bra 	$L__BB4_75;
	add.s32 	%r485, %r143, %r142;
	add.s32 	%r486, %r144, %r485;
	add.s32 	%r487, %r145, %r486;
	add.s32 	%r488, %r146, %r487;
	add.s32 	%r489, %r147, %r488;
	add.s32 	%r490, %r148, %r489;
	add.s32 	%r491, %r149, %r490;
	add.s32 	%r492, %r150, %r491;
	add.s32 	%r493, %r151, %r492;
	add.s32 	%r494, %r152, %r493;
	add.s32 	%r495, %r153, %r494;
	add.s32 	%r496, %r154, %r495;
	add.s32 	%r497, %r155, %r496;
	add.s32 	%r498, %r156, %r497;
	add.s32 	%r499, %r157, %r498;
	add.s32 	%r500, %r158, %r499;
	add.s32 	%r501, %r159, %r500;
	add.s32 	%r502, %r160, %r501;
	add.s32 	%r503, %r161, %r502;
	add.s32 	%r504, %r162, %r503;
	add.s32 	%r459, %r163, %r504;
	mov.b32 	%r457, 1;
	mov.b32 	%r482, 0;
	mov.b32 	%r484, -1;
	// begin inline asm
	{  .reg .s32 r0;  .reg .pred p;  shfl.sync.up.b32 r0|p, %r459, %r457, %r482, %r484;  @p add.s32 r0, r0, %r459;  mov.s32 %r455, r0;}
	// end inline asm
	mov.b32 	%r463, 2;
	// begin inline asm
	{  .reg .s32 r0;  .reg .pred p;  shfl.sync.up.b32 r0|p, %r455, %r463, %r482, %r484;  @p add.s32 r0, r0, %r455;  mov.s32 %r461, r0;}
	// end inline asm
	mov.b32 	%r469, 4;
	// begin inline asm
	{  .reg .s32 r0;  .reg .pred p;  shfl.sync.up.b32 r0|p, %r461, %r469, %r482, %r484;  @p add.s32 r0, r0, %r461;  mov.s32 %r467, r0;}
	// end inline asm
	mov.b32 	%r475, 8;
	// begin inline asm
	{  .reg .s32 r0;  .reg .pred p;  shfl.sync.up.b32 r0|p, %r467, %r475, %r482, %r484;  @p add.s32 r0, r0, %r467;  mov.s32 %r473, r0;}
	// end inline asm
	mov.b32 	%r481, 16;
	// begin inline asm
	{  .reg .s32 r0;  .reg .pred p;  shfl.sync.up.b32 r0|p, %r473, %r481, %r482, %r484;  @p add.s32 r0, r0, %r473;  mov.s32 %r479, r0;}
	// end inline asm
	setp.ne.s32 	%p67, %r252, 31;
	@%p67 bra 	$L__BB4_74;
	shl.b32 	%r505, %r139, 2;
	mov.u32 	%r506, _ZZN3cub18CUB_300001_SM_10006detail4scan16DeviceScanKernelINS2_10policy_hubIiiijN4cuda3std3__44plusIvEEE10Policy1000EN6thrust24THRUST_300001_SM_1000_NS10device_ptrIiEESF_NS0_13ScanTileStateIiLb1EEES9_NS0_8NullTypeEjiLb0ESI_EEvT0_T1_T2_iT3_T4_T5_E12temp_storage;
	add.s32 	%r507, %r506, %r505;
	st.shared.u32 	[%r507+16], %r479;
$L__BB4_74:
	sub.s32 	%r508, %r479, %r459;
	bar.sync 	0;
	ld.shared.v4.u32 	{%r509, %r510, %r511, %r512}, [_ZZN3cub18CUB_300001_SM_10006detail4scan16DeviceScanKernelINS2_10policy_hubIiiijN4cuda3std3__44plusIvEEE10Policy1000EN6thrust24THRUST_300001_SM_1000_NS10device_ptrIiEESF_NS0_13ScanTileStateIiLb1EEES9_NS0_8NullTypeEjiLb0ESI_EEvT0_T1_T2_iT3_T4_T5_E12temp_storage+16];
	add.s32 	%r513, %r510, %r509;
	setp.eq.s32 	%p68, %r139, 2;
	selp.b32 	%r514, %r513, %r509, %p68;
	add.s32 	%r515, %r513, %r511;
	setp.eq.s32 	%p69, %r139, 3;
	selp.b32 	%r516, %r515, %r514, %p69;
	add.s32 	%r517, %r515, %r512;
	setp.eq.s32 	%p70, %r139, 4;
	selp.b32 	%r518, %r517, %r516, %p70;
	ld.shared.v4.u32 	{%r519, %r520, %r521, %r522}, [_ZZN3cub18CUB_300001_SM_10006detail4scan16DeviceScanKernelINS2_10policy_hubIiiijN4cuda3std3__44plusIvEEE10Policy1000EN6thrust24THRUST_300001_SM_1000_NS10device_ptrIiEESF_NS0_13ScanTileStateIiLb1EEES9_NS0_8NullTypeEjiLb0ESI_EEvT0_T1_T2_iT3_T4_T5_E12temp_storage+32];
	add.s32 	%r523, %r517, %r519;
	setp.eq.s32 	%p71, %r139, 5;
	selp.b32 	%r524, %r523, %r518, %p71;
	add.s32 	%r525, %r523, %r520;
	setp.eq.s32 	%p72, %r139, 6;
	selp.b32 	%r526, %r525, %r524, %p72;
	add.s32 	%r527, %r525, %r521;
	setp.eq.s32 	%p73, %r139, 7;
	selp.b32 	%r528, %r527, %r526, %p73;
	add.s32 	%r529, %r527, %r522;
	setp.eq.s32 	%p74, %r139, 8;
	selp.b32 	%r530, %r529, %r528, %p74;
	.pragma "used_bytes_mask 4095";
	ld.shared.v4.u32 	{%r531, %r532, %r533, %r534}, [_ZZN3cub18CUB_300001_SM_10006detail4scan16DeviceScanKernelINS2_10policy_hubIiiijN4cuda3std3__44plusIvEEE10Policy1000EN6thrust24THRUST_300001_SM_1000_NS10device_ptrIiEESF_NS0_13ScanTileStateIiLb1EEES9_NS0_8NullTypeEjiLb0ESI_EEvT0_T1_T2_iT3_T4_T5_E12temp_storage+48];
	add.s32 	%r535, %r529, %r531;
	setp.eq.s32 	%p75, %r139, 9;
	selp.b32 	%r536, %r535, %r530, %p75;
	add.s32 	%r537, %r535, %r532;
	setp.eq.s32 	%p76, %r139, 10;
	selp.b32 	%r538, %r537, %r536, %p76;
	add.s32 	%r539, %r537, %r533;
	setp.eq.s32 	%p77, %r139, 11;
	selp.b32 	%r540, %r539, %r538, %p77;
	setp.lt.u32 	%p78, %r82, 32;
	setp.eq.s32 	%p79, %r252, 0;
	selp.b32 	%r541, 0, %r508, %p79;
	add.s32 	%r542, %r540, %r541;
	selp.b32 	%r543, %r508, %r542, %p78;
	setp.eq.s32 	%p80, %r82, 0;
	selp.b32 	%r1049, 0, %r543, %p80;
	bra.uni 	$L__BB4_94;
$L__BB4_75:
	add.s32 	%r286, %r143, %r142;
	add.s32 	%r287, %r144, %r286;
	add.s32 	%r288, %r145, %r287;
	add.s32 	%r289, %r146, %r288;
	add.s32 	%r290, %r147, %r289;
	add.s32 	%r291, %r148, %r290;
	add.s32 	%r292, %r149, %r291;
	add.s32 	%r293, %r150, %r292;
	add.s32 	%r294, %r151, %r293;
	add.s32 	%r295, %r152, %r294;
	add.s32 	%r296, %r153, %r295;
	add.s32 	%r297, %r154, %r296;
	add.s32 	%r298, %r155, %r297;
	add.s32 	%r299, %r156, %r298;
	add.s32 	%r300, %r157, %r299;
	add.s32 	%r301, %r158, %r300;
	add.s32 	%r302, %r159, %r301;
	add.s32 	%r303, %r160, %r302;
	add.s32 	%r304, %r161, %r303;
	add.s32 	%r305, %r162, %r304;
	add.s32 	%r260, %r163, %r305;
	mov.b32 	%r258, 1;
	mov.b32 	%r283, 0;
	mov.b32 	%r285, -1;
	// begin inline asm
	{  .reg .s32 r0;  .reg .pred p;  shfl.sync.up.b32 r0|p, %r260, %r258, %r283, %r285;  @p add.s32 r0, r0, %r260;  mov.s32 %r256, r0;}
	// end inline asm
	mov.b32 	%r264, 2;
	// begin inline asm
	{  .reg .s32 r0;  .reg .pred p;  shfl.sync.up.b32 r0|p, %r256, %r264, %r283, %r285;  @p add.s32 r0, r0, %r256;  mov.s32 %r262, r0;}
	// end inline asm
	mov.b32 	%r270, 4;
	// begin inline asm
	{  .reg .s32 r0;  .reg .pred p;  shfl.sync.up.b32 r0|p, %r262, %r270, %r283, %r285;  @p add.s32 r0, r0, %r262;  mov.s32 %r268, r0;}
	// end inline asm
	mov.b32 	%r276, 8;
	// begin inline asm
	{  .reg .s32 r0;  .reg .pred p;  shfl.sync.up.b32 r0|p, %r268, %r276, %r283, %r285;  @p add.s32 r0, r0, %r268;  mov.s32 %r274, r0;}
	// end inline asm
	mov.b32 	%r282, 16;
	// begin inline asm
	{  .reg .s32 r0;  .reg .pred p;  shfl.sync.up.b32 r0|p, %r274, %r282, %r283, %r285;  @p add.s32 r0, r0, %r274;  mov.s32 %r280, r0;}
	// end inline asm
	setp.ne.s32 	%p26, %r252, 31;
	@%p26 bra 	$L__BB4_77;
	shl.b32 	%r306, %r139, 2;
	mov.u32 	%r307, _ZZN3cub18CUB_300001_SM_10006detail4scan16DeviceScanKernelINS2_10policy_hubIiiijN4cuda3std3__44plusIvEEE10Policy1000EN6thrust24THRUST_300001_SM_1000_NS10device_ptrIiEESF_NS0_13ScanTileStateIiLb1EEES9_NS0_8NullTypeEjiLb0ESI_EEvT0_T1_T2_iT3_T4_T5_E12temp_storage;
	add.s32 	%r308, %r307, %r306;
	st.shared.u32 	[%r308+16], %r280;
$L__BB4_77:
	sub.s32 	%r309, %r280, %r260;
	bar.sync 	0;
	ld.shared.v4.u32 	{%r310, %r311, %r312, %r313}, [_ZZN3cub18CUB_300001_SM_10006detail4scan16DeviceScanKernelINS2_10policy_hubIiiijN4cuda3std3__44plusIvEEE10Policy1000EN6thrust24THRUST_300001_SM_1000_NS10device_ptrIiEESF_NS0_13ScanTileStateIiLb1EEES9_NS0_8NullTypeEjiLb0ESI_EEvT0_T1_T2_iT3_T4_T5_E12temp_storage+16];
	add.s32 	%r314, %r311, %r310;
	setp.eq.s32 	%p27, %r139, 2;
	selp.b32 	%r315, %r314, %r310, %p27;
	add.s32 	%r316, %r314, %r312;
	setp.eq.s32 	%p28, %r139, 3;
	selp.b32 	%r317, %r316, %r315, %p28;
	add.s32 	%r318, %r316, %r313;
	setp.eq.s32 	%p29, %r139, 4;
	selp.b32 	%r319, %r318, %r317, %p29;
	ld.shared.v4.u32 	{%r320, %r321, %r322, %r323}, [_ZZN3cub18CUB_300001_SM_10006detail4scan16DeviceScanKernelINS2_10policy_hubIiiijN4cuda3std3__44plusIvEEE10Policy1000EN6thrust24THRUST_300001_SM_1000_NS10device_ptrIiEESF_NS0_13ScanTileStateIiLb1EEES9_NS0_8NullTypeEjiLb0ESI_EEvT0_T1_T2_iT3_T4_T5_E12temp_storage+32];
	add.s32 	%r324, %r318, %r320;
	setp.eq.s32 	%p30, %r139, 5;
	selp.b32 	%r325, %r324, %r319, %p30;
	add.s32 	%r326, %r324, %r321;
	setp.eq.s32 	%p31, %r139, 6;
	selp.b32 	%r327, %r326, %r325, %p31;
	add.s32 	%r328, %r326, %r322;
	setp.eq.s32 	%p32, %r139, 7;
	selp.b32 	%r329, %r328, %r327, %p32;
	add.s32 	%r330, %r328, %r323;
	setp.eq.s32 	%p33, %r139, 8;
	selp.b32 	%r331, %r330, %r329, %p33;
	ld.shared.v4.u32 	{%r332, %r333, %r334, %r335}, [_ZZN3cub18CUB_300001_SM_10006detail4scan16DeviceScanKernelINS2_10policy_hubIiiijN4cuda3std3__44plusIvEEE10Policy1000EN6thrust24THRUST_300001_SM_1000_NS10device_ptrIiEESF_NS0_13ScanTileStateIiLb1EEES9_NS0_8NullTypeEjiLb0ESI_EEvT0_T1_T2_iT3_T4_T5_E12temp_storage+48];
	add.s32 	%r336, %r330, %r332;
	setp.eq.s32 	%p34, %r139, 9;
	selp.b32 	%r337, %r336, %r331, %p34;
	add.s32 	%r338, %r336, %r333;
	setp.eq.s32 	%p35, %r139, 10;
	selp.b32 	%r339, %r338, %r337, %p35;
	add.s32 	%r340, %r338, %r334;
	setp.eq.s32 	%p36, %r139, 11;
	selp.b32 	%r341, %r340, %r339, %p36;
	add.s32 	%r169, %r340, %r335;
	setp.gt.u32 	%p37, %r82, 31;
	setp.lt.u32 	%p38, %r82, 32;
	setp.eq.s32 	%p39, %r252, 0;
	selp.b32 	%r342, 0, %r309, %p39;
	add.s32 	%r1048, %r341, %r342;
	selp.b32 	%r171, %r309, %r1048, %p38;
	@%p37 bra 	$L__BB4_93;
	setp.ne.s32 	%p40, %r82, 0;
	mul.wide.s32 	%rd18, %r998, 8;
	add.s64 	%rd10, %rd1, %rd18;
	@%p40 bra 	$L__BB4_80;
	st.shared.u32 	[_ZZN3cub18CUB_300001_SM_10006detail4scan16DeviceScanKernelINS2_10policy_hubIiiijN4cuda3std3__44plusIvEEE10Policy1000EN6thrust24THRUST_300001_SM_1000_NS10device_ptrIiEESF_NS0_13ScanTileStateIiLb1EEES9_NS0_8NullTypeEjiLb0ESI_EEvT0_T1_T2_iT3_T4_T5_E12temp_storage+12], %r169;
	add.s64 	%rd19, %rd10, 256;
	mov.b32 	%r343, 100;
	// begin inline asm
	st.relaxed.gpu.v2.u32 [%rd19], {%r343, %r169};
	// end inline asm
$L__BB4_80:
	not.b32 	%r349, %r82;
	add.s32 	%r1043, %r998, %r349;
	mov.b32 	%r345, 830;
	// begin inline asm
	nanosleep.u32 %r345;
	// end inline asm
	mul.wide.s32 	%rd21, %r1043, 8;
	add.s64 	%rd22, %rd1, %rd21;
	add.s64 	%rd20, %rd22, 256;
	// begin inline asm
	ld.relaxed.gpu.v2.u32 {%r1045, %r1037}, [%rd20];
	// end inline asm
	mov.b32 	%r1038, 952;
$L__BB4_81:
	setp.eq.s32 	%p41, %r1045, 99;
	mov.b32 	%r350, -1;
	vote.sync.any.pred 	%p42, %p41, %r350;
	not.pred 	%p43, %p42;
	@%p43 bra 	$L__BB4_83;
	mul.lo.s32 	%r453, %r998, 16807;
	and.b32  	%r998, %r453, 2147483647;
	add.s32 	%r454, %r1038, 1;
	rem.u32 	%r450, %r998, %r454;
	// begin inline asm
	nanosleep.u32 %r450;
	// end inline asm
	shr.u32 	%r1038, %r1038, 1;
	// begin inline asm
	ld.relaxed.gpu.v2.u32 {%r1045, %r1037}, [%rd20];
	// end inline asm
	bra.uni 	$L__BB4_81;
$L__BB4_83:
	setp.eq.s32 	%p44, %r1045, 101;
	mov.b32 	%r377, -1;
	vote.sync.ballot.b32 	%r379, %p44, %r377;
	// begin inline asm
	mov.u32 %r352, %lanemask_ge;
	// end inline asm
	and.b32  	%r380, %r379, %r352;
	or.b32  	%r381, %r380, -2147483648;
	add.s32 	%r382, %r381, -1;
	not.b32 	%r383, %r381;
	and.b32  	%r384, %r383, %r382;
	popc.b32 	%r356, %r384;
	mov.b32 	%r355, 1;
	// begin inline asm
	shfl.sync.down.b32 %r353, %r1037, %r355, %r356, %r377;
	// end inline asm
	setp.lt.s32 	%p46, %r252, %r356;
	selp.b32 	%r385, %r353, 0, %p46;
	add.s32 	%r359, %r385, %r1037;
	mov.b32 	%r360, 2;
	// begin inline asm
	shfl.sync.down.b32 %r358, %r359, %r360, %r356, %r377;
	// end inline asm
	add.s32 	%r386, %r252, 2;
	setp.gt.s32 	%p47, %r386, %r356;
	selp.b32 	%r387, 0, %r358, %p47;
	add.s32 	%r364, %r359, %r387;
	mov.b32 	%r365, 4;
	// begin inline asm
	shfl.sync.down.b32 %r363, %r364, %r365, %r356, %r377;
	// end inline asm
	add.s32 	%r388, %r252, 4;
	setp.gt.s32 	%p48, %r388, %r356;
	selp.b32 	%r389, 0, %r363, %p48;
	add.s32 	%r369, %r364, %r389;
	mov.b32 	%r370, 8;
	// begin inline asm
	shfl.sync.down.b32 %r368, %r369, %r370, %r356, %r377;
	// end inline asm
	add.s32 	%r390, %r252, 8;
	setp.gt.s32 	%p49, %r390, %r356;
	selp.b32 	%r391, 0, %r368, %p49;
	add.s32 	%r374, %r369, %r391;
	mov.b32 	%r375, 16;
	// begin inline asm
	shfl.sync.down.b32 %r373, %r374, %r375, %r356, %r377;
	// end inline asm
	add.s32 	%r392, %r252, 16;
	setp.gt.s32 	%p50, %r392, %r356;
	selp.b32 	%r393, 0, %r373, %p50;
	add.s32 	%r1041, %r374, %r393;
	add.s64 	%rd11, %rd1, 256;
	mov.b32 	%r1039, 952;
$L__BB4_84:
	setp.ne.s32 	%p51, %r1045, 101;
	mov.b32 	%r394, -1;
	vote.sync.all.pred 	%p52, %p51, %r394;
	not.pred 	%p53, %p52;
	@%p53 bra 	$L__BB4_89;
	shr.u32 	%r1039, %r1039, 1;
	mul.wide.s32 	%rd25, %r1043, 8;
	add.s64 	%rd26, %rd11, %rd25;
	add.s64 	%rd24, %rd26, -256;
	// begin inline asm
	ld.relaxed.gpu.v2.u32 {%r1045, %r1046}, [%rd24];
	// end inline asm
	mov.u32 	%r1047, %r1039;
$L__BB4_86:
	setp.eq.s32 	%p57, %r1045, 99;
	mov.b32 	%r402, -1;
	vote.sync.any.pred 	%p58, %p57, %r402;
	not.pred 	%p59, %p58;
	@%p59 bra 	$L__BB4_88;
	mul.lo.s32 	%r448, %r998, 16807;
	and.b32  	%r998, %r448, 2147483647;
	add.s32 	%r449, %r1047, 1;
	rem.u32 	%r445, %r998, %r449;
	// begin inline asm
	nanosleep.u32 %r445;
	// end inline asm
	shr.u32 	%r1047, %r1047, 1;
	// begin inline asm
	ld.relaxed.gpu.v2.u32 {%r1045, %r1046}, [%rd24];
	// end inline asm
	bra.uni 	$L__BB4_86;
$L__BB4_88:
	setp.eq.s32 	%p60, %r1045, 101;
	mov.b32 	%r428, -1;
	vote.sync.ballot.b32 	%r429, %p60, %r428;
	and.b32  	%r430, %r429, %r352;
	or.b32  	%r431, %r430, -2147483648;
	add.s32 	%r432, %r431, -1;
	not.b32 	%r433, %r431;
	and.b32  	%r434, %r433, %r432;
	popc.b32 	%r407, %r434;
	mov.b32 	%r406, 1;
	// begin inline asm
	shfl.sync.down.b32 %r404, %r1046, %r406, %r407, %r428;
	// end inline asm
	setp.lt.s32 	%p62, %r252, %r407;
	selp.b32 	%r435, %r404, 0, %p62;
	add.s32 	%r410, %r435, %r1046;
	mov.b32 	%r411, 2;
	// begin inline asm
	shfl.sync.down.b32 %r409, %r410, %r411, %r407, %r428;
	// end inline asm
	add.s32 	%r436, %r252, 2;
	setp.gt.s32 	%p63, %r436, %r407;
	selp.b32 	%r437, 0, %r409, %p63;
	add.s32 	%r415, %r410, %r437;
	mov.b32 	%r416, 4;
	// begin inline asm
	shfl.sync.down.b32 %r414, %r415, %r416, %r407, %r428;
	// end inline asm
	add.s32 	%r438, %r252, 4;
	setp.gt.s32 	%p64, %r438, %r407;
	selp.b32 	%r439, 0, %r414, %p64;
	add.s32 	%r420, %r415, %r439;
	mov.b32 	%r421, 8;
	// begin inline asm
	shfl.sync.down.b32 %r419, %r420, %r421, %r407, %r428;
	// end inline asm
	add.s32 	%r440, %r252, 8;
	setp.gt.s32 	%p65, %r440, %r407;
	selp.b32 	%r441, 0, %r419, %p65;
	add.s32 	%r425, %r420, %r441;
	mov.b32 	%r426, 16;
	// begin inline asm
	shfl.sync.down.b32 %r424, %r425, %r426, %r407, %r428;
	// end inline asm
	add.s32 	%r442, %r252, 16;
	setp.gt.s32 	%p66, %r442, %r407;
	selp.b32 	%r443, 0, %r424, %p66;
	add.s32 	%r444, %r443, %r1041;
	add.s32 	%r1041, %r444, %r425;
	add.s32 	%r1043, %r1043, -32;
	bra.uni 	$L__BB4_84;
$L__BB4_89:
	@%p40 bra 	$L__BB4_91;
	add.s32 	%r397, %r1041, %r169;
	add.s64 	%rd23, %rd10, 256;
	mov.b32 	%r396, 101;
	// begin inline asm
	st.relaxed.gpu.v2.u32 [%rd23], {%r396, %r397};
	// end inline asm
	st.shared.u32 	[_ZZN3cub18CUB_300001_SM_10006detail4scan16DeviceScanKernelINS2_10policy_hubIiiijN4cuda3std3__44plusIvEEE10Policy1000EN6thrust24THRUST_300001_SM_1000_NS10device_ptrIiEESF_NS0_13ScanTileStateIiLb1EEES9_NS0_8NullTypeEjiLb0ESI_EEvT0_T1_T2_iT3_T4_T5_E12temp_storage+4], %r1041;
	st.shared.u32 	[_ZZN3cub18CUB_300001_SM_10006detail4scan16DeviceScanKernelINS2_10policy_hubIiiijN4cuda3std3__44plusIvEEE10Policy1000EN6thrust24THRUST_300001_SM_1000_NS10device_ptrIiEESF_NS0_13ScanTileStateIiLb1EEES9_NS0_8NullTypeEjiLb0ESI_EEvT0_T1_T2_iT3_T4_T5_E12temp_storage+8], %r397;
$L__BB4_91:
	setp.ne.s32 	%p55, %r252, 0;
	mov.u32 	%r1048, %r171;
	@%p55 bra 	$L__BB4_93;
	st.shared.u32 	[_ZZN3cub18CUB_300001_SM_10006detail4scan16DeviceScanKernelINS2_10policy_hubIiiijN4cuda3std3__44plusIvEEE10Policy1000EN6thrust24THRUST_300001_SM_1000_NS10device_ptrIiEESF_NS0_13ScanTileStateIiLb1EEES9_NS0_8NullTypeEjiLb0ESI_EEvT0_T1_T2_iT3_T4_T5_E12temp_storage+76], %r1041;
	mov.u32 	%r1048, %r1041;
$L__BB4_93:
	bar.sync 	0;
	setp.eq.s32 	%p56, %r82, 0;
	ld.shared.u32 	%r398, [_ZZN3cub18CUB_300001_SM_10006detail4scan16DeviceScanKernelINS2_10policy_hubIiiijN4cuda3std3__44plusIvEEE10Policy1000EN6thrust24THRUST_300001_SM_1000_NS10device_ptrIiEESF_NS0_13ScanTileStateIiLb1EEES9_NS0_8NullTypeEjiLb0ESI_EEvT0_T1_T2_iT3_T4_T5_E12temp_storage+76];
	selp.b32 	%r399, 0, %r398, %p56;
	add.s32 	%r1049, %r399, %r1048;
$L__BB4_94:
	add.s32 	%r544, %r1049, %r142;
	add.s32 	%r545, %r143, %r544;
	add.s32 	%r546, %r144, %r545;
	add.s32 	%r547, %r145, %r546;
	add.s32 	%r548, %r146, %r547;
	add.s32 	%r549, %r147, %r548;
	add.s32 	%r550, %r148, %r549;
	add.s32 	%r551, %r149, %r550;
	add.s32 	%r552, %r150, %r551;
	add.s32 	%r553, %r151, %r552;
	add.s32 	%r554, %r152, %r553;
	add.s32 	%r555, %r153, %r554;
	add.s32 	%r556, %r154, %r555;
	add.s32 	%r557, %r155, %r556;
	add.s32 	%r558, %r156, %r557;
	add.s32 	%r559, %r157, %r558;
	add.s32 	%r560, %r158, %r559;
	add.s32 	%r561, %r159, %r560;
	add.s32 	%r562, %r160, %r561;
	add.s32 	%r563, %r161, %r562;
	add.s32 	%r564, %r162, %r563;
	add.s32 	%r565, %r163, %r564;
	bar.sync 	0;
	st.shared.v2.u32 	[%r141], {%r544, %r545};
	st.shared.v2.u32 	[%r141+8], {%r546, %r547};
	st.shared.v2.u32 	[%r141+16], {%r548, %r549};
	st.shared.v2.u32 	[%r141+24], {%r550, %r551};
	st.shared.v2.u32 	[%r141+32], {%r552, %r553};
	st.shared.v2.u32 	[%r141+40], {%r554, %r555};
	st.shared.v2.u32 	[%r141+48], {%r556, %r557};
	st.shared.v2.u32 	[%r141+56], {%r558, %r559};
	st.shared.v2.u32 	[%r141+64], {%r560, %r561};
	st.shared.v2.u32 	[%r141+72], {%r562, %r563};
	st.shared.v2.u32 	[%r141+80], {%r564, %r565};
	bar.warp.sync 	-1;
	ld.shared.u32 	%r210, [%r140];
	ld.shared.u32 	%r211, [%r140+128];
	ld.shared.u32 	%r212, [%r140+256];
	ld.shared.u32 	%r213, [%r140+384];
	ld.shared.u32 	%r214, [%r140+512];
	ld.shared.u32 	%r215, [%r140+640];
	ld.shared.u32 	%r216, [%r140+768];
	ld.shared.u32 	%r217, [%r140+896];
	ld.shared.u32 	%r218, [%r140+1024];
	ld.shared.u32 	%r219, [%r140+1152];
	ld.shared.u32 	%r220, [%r140+1280];
	ld.shared.u32 	%r221, [%r140+1408];
	ld.shared.u32 	%r222, [%r140+1536];
	ld.shared.u32 	%r223, [%r140+1664];
	ld.shared.u32 	%r224, [%r140+1792];
	ld.shared.u32 	%r225, [%r140+1920];
	ld.shared.u32 	%r226, [%r140+2048];
	ld.shared.u32 	%r227, [%r140+2176];
	ld.shared.u32 	%r228, [%r140+2304];
	ld.shared.u32 	%r229, [%r140+2432];
	ld.shared.u32 	%r230, [%r140+2560];
	ld.shared.u32 	%r231, [%r140+2688];
	setp.ne.s32 	%p81, %r82, 0;
	@%p81 bra 	$L__BB4_96;
	st.volatile.shared.u32 	[_ZZN3cub18CUB_300001_SM_10006detail4scan16DeviceScanKernelINS2_10policy_hubIiiijN4cuda3std3__44plusIvEEE10Policy1000EN6thrust24THRUST_300001_SM_1000_NS10device_ptrIiEESF_NS0_13ScanTileStateIiLb1EEES9_NS0_8NullTypeEjiLb0ESI_EEvT0_T1_T2_iT3_T4_T5_E12temp_storage+33792], %r3;
$L__BB4_96:
	ld.param.u32 	%r997, [_ZN3cub18CUB_300001_SM_10006detail4scan16DeviceScanKernelINS2_10policy_hubIiiijN4cuda3std3__44plusIvEEE10Policy1000EN6thrust24THRUST_300001_SM_1000_NS10device_ptrIiEESF_NS0_13ScanTileStateIiLb1EEES9_NS0_8NullTypeEjiLb0ESI_EEvT0_T1_T2_iT3_T4_T5__param_3];
	bar.sync 	0;
	ld.volatile.shared.u32 	%r232, [_ZZN3cub18CUB_300001_SM_10006detail4scan16DeviceScanKernelINS2_10policy_hubIiiijN4cuda3std3__44plusIvEEE10Policy1000EN6thrust24THRUST_300001_SM_1000_NS10device_ptrIiEESF_NS0_13ScanTileStateIiLb1EEES9_NS0_8NullTypeEjiLb0ESI_EEvT0_T1_T2_iT3_T4_T5_E12temp_storage+33792];
	cvt.u64.u32 	%rd33, %r84;
	mov.u32 	%r566, %ctaid.x;
	add.s32 	%r567, %r997, %r566;
	mul.lo.s32 	%r568, %r567, 8448;
	cvt.u64.u32 	%rd34, %r568;
	add.s64 	%rd35, %rd33, %rd34;
	setp.ge.s32 	%p82, %r84, %r232;
	shl.b64 	%rd36, %rd35, 2;
	add.s64 	%rd12, %rd3, %rd36;
	@%p82 bra 	$L__BB4_98;
	st.global.u32 	[%rd12], %r210;
$L__BB4_98:
	mov.u32 	%r569, %tid.x;
	and.b32  	%r570, %r569, 992;
	mul.lo.s32 	%r571, %r570, 22;
	and.b32  	%r572, %r569, 31;
	or.b32  	%r573, %r571, %r572;
	or.b32  	%r574, %r573, 32;
	setp.ge.s32 	%p83, %r574, %r232;
	@%p83 bra 	$L__BB4_100;
	st.global.u32 	[%rd12+128], %r211;
$L__BB4_100:
	setp.ge.s32 	%p84, %r89, %r232;
	@%p84 bra 	$L__BB4_102;
	st.global.u32 	[%rd12+256], %r212;
$L__BB4_102:
	setp.ge.s32 	%p85, %r92, %r232;
	@%p85 bra 	$L__BB4_104;
	st.global.u32 	[%rd12+384], %r213;
$L__BB4_104:
	add.s32 	%r580, %r573, 128;
	setp.ge.s32 	%p86, %r580, %r232;
	@%p86 bra 	$L__BB4_106;
	st.global.u32 	[%rd12+512], %r214;
$L__BB4_106:
	add.s32 	%r586, %r573, 160;
	setp.ge.s32 	%p87, %r586, %r232;
	@%p87 bra 	$L__BB4_108;
	st.global.u32 	[%rd12+640], %r215;
$L__BB4_108:
	add.s32 	%r592, %r573, 192;
	setp.ge.s32 	%p88, %r592, %r232;
	@%p88 bra 	$L__BB4_110;
	st.global.u32 	[%rd12+768], %r216;
$L__BB4_110:
	setp.ge.s32 	%p89, %r101, %r232;
	@%p89 bra 	$L__BB4_112;
	st.global.u32 	[%rd12+896], %r217;
$L__BB4_112:
	add.s32 	%r598, %r573, 256;
	setp.ge.s32 	%p90, %r598, %r232;
	@%p90 bra 	$L__BB4_114;
	st.global.u32 	[%rd12+1024], %r218;
$L__BB4_114:
	add.s32 	%r604, %r573, 288;
	setp.ge.s32 	%p91, %r604, %r232;
	@%p91 bra 	$L__BB4_116;
	st.global.u32 	[%rd12+1152], %r219;
$L__BB4_116:
	add.s32 	%r610, %r573, 320;
	setp.ge.s32 	%p92, %r610, %r232;
	@%p92 bra 	$L__BB4_118;
	st.global.u32 	[%rd12+1280], %r220;
$L__BB4_118:
	setp.ge.s32 	%p93, %r110, %r232;
	@%p93 bra 	$L__BB4_120;
	st.global.u32 	[%rd12+1408], %r221;
$L__BB4_120:
	setp.ge.s32 	%p94, %r113, %r232;
	@%p94 bra 	$L__BB4_122;
	st.global.u32 	[%rd12+1536], %r222;
$L__BB4_122:
	setp.ge.s32 	%p95, %r116, %r232;
	@%p95 bra 	$L__BB4_124;
	st.global.u32 	[%rd12+1664], %r223;
$L__BB4_124:
	setp.ge.s32 	%p96, %r119, %r232;
	@%p96 bra 	$L__BB4_126;
	st.global.u32 	[%rd12+1792], %r224;
$L__BB4_126:
	add.s32 	%r616, %r573, 480;
	setp.ge.s32 	%p97, %r616, %r232;
	@%p97 bra 	$L__BB4_128;
	st.global.u32 	[%rd12+1920], %r225;
$L__BB4_128:
	add.s32 	%r622, %r573, 512;
	setp.ge.s32 	%p98, %r622, %r232;
	@%p98 bra 	$L__BB4_130;
	st.global.u32 	[%rd12+2048], %r226;
$L__BB4_130:
	setp.ge.s32 	%p99, %r126, %r232;
	@%p99 bra 	$L__BB4_132;
	st.global.u32 	[%rd12+2176], %r227;
$L__BB4_132:
	add.s32 	%r628, %r573, 576;
	setp.ge.s32 	%p100, %r628, %r232;
	@%p100 bra 	$L__BB4_134;
	st.global.u32 	[%rd12+2304], %r228;
$L__BB4_134:
	setp.ge.s32 	%p101, %r131, %r232;
	@%p101 bra 	$L__BB4_136;
	st.global.u32 	[%rd12+2432], %r229;
$L__BB4_136:
	add.s32 	%r634, %r573, 640;
	setp.ge.s32 	%p102, %r634, %r232;
	@%p102 bra 	$L__BB4_138;
	st.global.u32 	[%rd12+2560], %r230;
$L__BB4_138:
	add.s32 	%r640, %r573, 672;
	setp.ge.s32 	%p103, %r640, %r232;
	@%p103 bra 	$L__BB4_140;
	st.global.u32 	[%rd12+2688], %r231;
$L__BB4_140:
	ret;

}
	// .globl	_ZN3cub18CUB_300001_SM_10006detail4scan16DeviceScanKernelINS2_10policy_hubIiiimN4cuda3std3__44plusIvEEE10Policy1000EN6thrust24THRUST_300001_SM_1000_NS10device_ptrIiEESF_NS0_13ScanTileStateIiLb1EEES9_NS0_8NullTypeEmiLb0ESI_EEvT0_T1_T2_iT3_T4_T5_
.visible .entry _ZN3cub18CUB_300001_SM_10006detail4scan16DeviceScanKernelINS2_10policy_hubIiiimN4cuda3std3__44plusIvEEE10Policy1000EN6thrust24THRUST_300001_SM_1000_NS10device_ptrIiEESF_NS0_13ScanTileStateIiLb1EEES9_NS0_8NullTypeEmiLb0ESI_EEvT0_T1_T2_iT3_T4_T5_(
	.param .align 8 .b8 _ZN3cub18CUB_300001_SM_10006detail4scan16DeviceScanKernelINS2_10policy_hubIiiimN4cuda3std3__44plusIvEEE10Policy1000EN6thrust24THRUST_300001_SM_1000_NS10device_ptrIiEESF_NS0_13ScanTileStateIiLb1EEES9_NS0_8NullTypeEmiLb0ESI_EEvT0_T1_T2_iT3_T4_T5__param_0[8],
	.param .align 8 .b8 _ZN3cub18CUB_300001_SM_10006detail4scan16DeviceScanKernelINS2_10policy_hubIiiimN4cuda3std3__44plusIvEEE10Policy1000EN6thrust24THRUST_300001_SM_1000_NS10device_ptrIiEESF_NS0_13ScanTileStateIiLb1EEES9_NS0_8NullTypeEmiLb0ESI_EEvT0_T1_T2_iT3_T4_T5__param_1[8],
	.param .align 8 .b8 _ZN3cub18CUB_300001_SM_10006detail4scan16DeviceScanKernelINS2_10policy_hubIiiimN4cuda3std3__44plusIvEEE10Policy1000EN6thrust24THRUST_300001_SM_1000_NS10device_ptrIiEESF_NS0_13ScanTileStateIiLb1EEES9_NS0_8NullTypeEmiLb0ESI_EEvT0_T1_T2_iT3_T4_T5__param_2[8],
	.param .u32 _ZN3cub18CUB_300001_SM_10006detail4scan16DeviceScanKernelINS2_10policy_hubIiiimN4cuda3std3__44plusIvEEE10Policy1000EN6thrust24THRUST_300001_SM_1000_NS10device_ptrIiEESF_NS0_13ScanTileStateIiLb1EEES9_NS0_8NullTypeEmiLb0ESI_EEvT0_T1_T2_iT3_T4_T5__param_3,
	.param .align 1 .b8 _ZN3cub18CUB_300001_SM_10006detail4scan16DeviceScanKernelINS2_10policy_hubIiiimN4cuda3std3__44plusIvEEE10Policy1000EN6thrust24THRUST_300001_SM_1000_NS10device_ptrIiEESF_NS0_13ScanTileStateIiLb1EEES9_NS0_8NullTypeEmiLb0ESI_EEvT0_T1_T2_iT3_T4_T5__param_4[1],
	.param .align 1 .b8 _ZN3cub18CUB_300001_SM_10006detail4scan16DeviceScanKernelINS2_10policy_hubIiiimN4cuda3std3__44plusIvEEE10Policy1000EN6thrust24THRUST_300001_SM_1000_NS10device_ptrIiEESF_NS0_13ScanTileStateIiLb1EEES9_NS0_8NullTypeEmiLb0ESI_EEvT0_T1_T2_iT3_T4_T5__param_5[1],
	.param .u64 _ZN3cub18CUB_300001_SM_10006detail4scan16DeviceScanKernelINS2_10policy_hubIiiimN4cuda3std3__44plusIvEEE10Policy1000EN6thrust24THRUST_300001_SM_1000_NS10device_ptrIiEESF_NS0_13ScanTileStateIiLb1EEES9_NS0_8NullTypeEmiLb0ESI_EEvT0_T1_T2_iT3_T4_T5__param_6
)
.maxntid 416
{
	.reg .pred 	%p<158>;
	.reg .b32 	%r<1009>;
	.reg .b64 	%rd<55>;
	// demoted variable
	.shared .align 16 .b8 _ZZN3cub18CUB_300001_SM_10006detail4scan16DeviceScanKernelINS2_10policy_hubIiiimN4cuda3std3__44plusIvEEE10Policy1000EN6thrust24THRUST_300001_SM_1000_NS10device_ptrIiEESF_NS0_13ScanTileStateIiLb1EEES9_NS0_8NullTypeEmiLb0ESI_EEvT0_T1_T2_iT3_T4_T5_E12temp_storage[31632];
	ld.param.u64 	%rd1, [_ZN3cub18CUB_300001_SM_10006detail4scan16DeviceScanKernelINS2_10policy_hubIiiimN4cuda3std3__44plusIvEEE10Policy1000EN6thrust24THRUST_300001_SM_1000_NS10device_ptrIiEESF_NS0_13ScanTileStateIiLb1EEES9_NS0_8NullTypeEmiLb0ESI_EEvT0_T1_T2_iT3_T4_T5__param_2];
	ld.param.u64 	%rd16, [_ZN3cub18CUB_300001_SM_10006detail4scan16DeviceScanKernelINS2_10policy_hubIiiimN4cuda3std3__44plusIvEEE10Policy1000EN6thrust24THRUST_300001_SM_1000_NS10device_ptrIiEESF_NS0_13ScanTileStateIiLb1EEES9_NS0_8NullTypeEmiLb0ESI_EEvT0_T1_T2_iT3_T4_T5__param_1];
	ld.param.u64 	%rd17, [_ZN3cub18CUB_300001_SM_10006detail4scan16DeviceScanKernelINS2_10policy_hubIiiimN4cuda3std3__44plusIvEEE10Policy1000EN6thrust24THRUST_300001_SM_1000_NS10device_ptrIiEESF_NS0_13ScanTileStateIiLb1EEES9_NS0_8NullTypeEmiLb0ESI_EEvT0_T1_T2_iT3_T4_T5__param_0];
	ld.param.u32 	%r200, [_ZN3cub18CUB_300001_SM_10006detail4scan16DeviceScanKernelINS2_10policy_hubIiiimN4cuda3std3__44plusIvEEE10Policy1000EN6thrust24THRUST_300001_SM_1000_NS10device_ptrIiEESF_NS0_13ScanTileStateIiLb1EEES9_NS0_8NullTypeEmiLb0ESI_EEvT0_T1_T2_iT3_T4_T5__param_3];
	ld.param.u64 	%rd18, [_ZN3cub18CUB_300001_SM_10006detail4scan16DeviceScanKernelINS2_10policy_hubIiiimN4cuda3std3__44plusIvEEE10Policy1000EN6thrust24THRUST_300001_SM_1000_NS10device_ptrIiEESF_NS0_13ScanTileStateIiLb1EEES9_NS0_8NullTypeEmiLb0ESI_EEvT0_T1_T2_iT3_T4_T5__param_6];
	cvta.to.global.u64 	%rd2, %rd17;
	cvta.to.global.u64 	%rd3, %rd16;
	mov.u32 	%r201, %ctaid.x;
	add.s32 	%r1, %r200, %r201;
	mul.wide.s32 	%rd4, %r1, 7904;
	sub.s64 	%rd5, %rd18, %rd4;
	setp.lt.u64 	%p1, %rd5, 7905;
	@%p1 bra 	$L__BB5_26;
	mov.u32 	%r2, %tid.x;
	and.b32  	%r625, %r2, 31;
	and.b32  	%r626, %r2, 992;
	mul.lo.s32 	%r627, %r626, 19;
	or.b32  	%r628, %r627, %r625;
	cvt.u64.u32 	%rd38, %r628;
	add.s64 	%rd6, %rd4, %rd38;
	shl.b64 	%rd39, %rd6, 2;
	add.s64 	%rd40, %rd2, %rd39;
	ld.global.u32 	%r629, [%rd40];
	ld.global.u32 	%r630, [%rd40+128];
	ld.global.u32 	%r631, [%rd40+256];
	ld.global.u32 	%r632, [%rd40+384];
	ld.global.u32 	%r633, [%rd40+512];
	ld.global.u32 	%r634, [%rd40+640];
	ld.global.u32 	%r635, [%rd40+768];
	ld.global.u32 	%r636, [%rd40+896];
	ld.global.u32 	%r637, [%rd40+1024];
	ld.global.u32 	%r638, [%rd40+1152];
	ld.global.u32 	%r639, [%rd40+1280];
	ld.global.u32 	%r640, [%rd40+1408];
	ld.global.u32 	%r641, [%rd40+1536];
	ld.global.u32 	%r642, [%rd40+1664];
	ld.global.u32 	%r643, [%rd40+1792];
	ld.global.u32 	%r644, [%rd40+1920];
	ld.global.u32 	%r645, [%rd40+2048];
	ld.global.u32 	%r646, [%rd40+2176];
	ld.global.u32 	%r647, [%rd40+2304];
	// begin inline asm
	mov.u32 %r624, %laneid;
	// end inline asm
	shr.u32 	%r4, %r2, 5;
	mad.lo.s32 	%r648, %r4, 608, %r624;
	shl.b32 	%r649, %r648, 2;
	mov.u32 	%r650, _ZZN3cub18CUB_300001_SM_10006detail4scan16DeviceScanKernelINS2_10policy_hubIiiimN4cuda3std3__44plusIvEEE10Policy1000EN6thrust24THRUST_300001_SM_1000_NS10device_ptrIiEESF_NS0_13ScanTileStateIiLb1EEES9_NS0_8NullTypeEmiLb0ESI_EEvT0_T1_T2_iT3_T4_T5_E12temp_storage;
	add.s32 	%r5, %r650, %r649;
	st.shared.u32 	[%r5], %r629;
	st.shared.u32 	[%r5+128], %r630;
	st.shared.u32 	[%r5+256], %r631;
	st.shared.u32 	[%r5+384], %r632;
	st.shared.u32 	[%r5+512], %r633;
	st.shared.u32 	[%r5+640], %r634;
	st.shared.u32 	[%r5+768], %r635;
	st.shared.u32 	[%r5+896], %r636;
	st.shared.u32 	[%r5+1024], %r637;
	st.shared.u32 	[%r5+1152], %r638;
	st.shared.u32 	[%r5+1280], %r639;
	st.shared.u32 	[%r5+1408], %r640;
	st.shared.u32 	[%r5+1536], %r641;
	st.shared.u32 	[%r5+1664], %r642;
	st.shared.u32 	[%r5+1792], %r643;
	st.shared.u32 	[%r5+1920], %r644;
	st.shared.u32 	[%r5+2048], %r645;
	st.shared.u32 	[%r5+2176], %r646;
	st.shared.u32 	[%r5+2304], %r647;
	bar.warp.sync 	-1;
	mad.lo.s32 	%r6, %r624, 72, %r5;
	ld.shared.u32 	%r7, [%r6];
	ld.shared.u32 	%r8, [%r6+4];
	ld.shared.u32 	%r9, [%r6+8];
	ld.shared.u32 	%r10, [%r6+12];
	ld.shared.u32 	%r11, [%r6+16];
	ld.shared.u32 	%r12, [%r6+20];
	ld.shared.u32 	%r13, [%r6+24];
	ld.shared.u32 	%r14, [%r6+28];
	ld.shared.u32 	%r15, [%r6+32];
	ld.shared.u32 	%r16, [%r6+36];
	ld.shared.u32 	%r17, [%r6+40];
	ld.shared.u32 	%r18, [%r6+44];
	ld.shared.u32 	%r19, [%r6+48];
	ld.shared.u32 	%r20, [%r6+52];
	ld.shared.u32 	%r21, [%r6+56];
	ld.shared.u32 	%r22, [%r6+60];
	ld.shared.u32 	%r23, [%r6+64];
	ld.shared.u32 	%r24, [%r6+68];
	ld.shared.u32 	%r25, [%r6+72];
	bar.sync 	0;
	setp.ne.s32 	%p100, %r1, 0;
	@%p100 bra 	$L__BB5_6;
	add.s32 	%r868, %r8, %r7;
	add.s32 	%r869, %r9, %r868;
	add.s32 	%r870, %r10, %r869;
	add.s32 	%r871, %r11, %r870;
	add.s32 	%r872, %r12, %r871;
	add.s32 	%r873, %r13, %r872;
	add.s32 	%r874, %r14, %r873;
	add.s32 	%r875, %r15, %r874;
	add.s32 	%r876, %r16, %r875;
	add.s32 	%r877, %r17, %r876;
	add.s32 	%r878, %r18, %r877;
	add.s32 	%r879, %r19, %r878;
	add.s32 	%r880, %r20, %r879;
	add.s32 	%r881, %r21, %r880;
	add.s32 	%r882, %r22, %r881;
	add.s32 	%r883, %r23, %r882;
	add.s32 	%r884, %r24, %r883;
	add.s32 	%r842, %r25, %r884;
	mov.b32 	%r840, 1;
	mov.b32 	%r865, 0;
	mov.b32 	%r867, -1;
	// begin inline asm
	{  .reg .s32 r0;  .reg .pred p;  shfl.sync.up.b32 r0|p, %r842, %r840, %r865, %r867;  @p add.s32 r0, r0, %r842;  mov.s32 %r838, r0;}
	// end inline asm
	mov.b32 	%r846, 2;
	// begin inline asm
	{  .reg .s32 r0;  .reg .pred p;  shfl.sync.up.b32 r0|p, %r838, %r846, %r865, %r867;  @p add.s32 r0, r0, %r838;  mov.s32 %r844, r0;}
	// end inline asm
	mov.b32 	%r852, 4;
	// begin inline asm
	{  .reg .s32 r0;  .reg .pred p;  shfl.sync.up.b32 r0|p, %r844, %r852, %r865, %r867;  @p add.s32 r0, r0, %r844;  mov.s32 %r850, r0;}
	// end inline asm
	mov.b32 	%r858, 8;
	// begin inline asm
	{  .reg .s32 r0;  .reg .pred p;  shfl.sync.up.b32 r0|p, %r850, %r858, %r865, %r867;  @p add.s32 r0, r0, %r850;  mov.s32 %r856, r0;}
	// end inline asm
	mov.b32 	%r864, 16;
	// begin inline asm
	{  .reg .s32 r0;  .reg .pred p;  shfl.sync.up.b32 r0|p, %r856, %r864, %r865, %r867;  @p add.s32 r0, r0, %r856;  mov.s32 %r862, r0;}
	// end inline asm
	setp.ne.s32 	%p143, %r624, 31;
	@%p143 bra 	$L__BB5_4;
	shl.b32 	%r885, %r4, 2;
	mov.u32 	%r886, _ZZN3cub18CUB_300001_SM_10006detail4scan16DeviceScanKernelINS2_10policy_hubIiiimN4cuda3std3__44plusIvEEE10Policy1000EN6thrust24THRUST_300001_SM_1000_NS10device_ptrIiEESF_NS0_13ScanTileStateIiLb1EEES9_NS0_8NullTypeEmiLb0ESI_EEvT0_T1_T2_iT3_T4_T5_E12temp_storage;
	add.s32 	%r887, %r886, %r885;
	st.shared.u32 	[%r887+16], %r862;
$L__BB5_4:
	sub.s32 	%r888, %r862, %r842;
	bar.sync 	0;
	ld.shared.v4.u32 	{%r889, %r890, %r891, %r892}, [_ZZN3cub18CUB_300001_SM_10006detail4scan16DeviceScanKernelINS2_10policy_hubIiiimN4cuda3std3__44plusIvEEE10Policy1000EN6thrust24THRUST_300001_SM_1000_NS10device_ptrIiEESF_NS0_13ScanTileStateIiLb1EEES9_NS0_8NullTypeEmiLb0ESI_EEvT0_T1_T2_iT3_T4_T5_E12temp_storage+16];
	add.s32 	%r893, %r890, %r889;
	setp.eq.s32 	%p144, %r4, 2;
	selp.b32 	%r894, %r893, %r889, %p144;
	add.s32 	%r895, %r893, %r891;
	setp.eq.s32 	%p145, %r4, 3;
	selp.b32 	%r896, %r895, %r894, %p145;
	add.s32 	%r897, %r895, %r892;
	setp.eq.s32 	%p146, %r4, 4;
	selp.b32 	%r898, %r897, %r896, %p146;
	ld.shared.v4.u32 	{%r899, %r900, %r901, %r902}, [_ZZN3cub18CUB_300001_SM_10006detail4scan16DeviceScanKernelINS2_10policy_hubIiiimN4cuda3std3__44plusIvEEE10Policy1000EN6thrust24THRUST_300001_SM_1000_NS10device_ptrIiEESF_NS0_13ScanTileStateIiLb1EEES9_NS0_8NullTypeEmiLb0ESI_EEvT0_T1_T2_iT3_T4_T5_E12temp_storage+32];
	add.s32 	%r903, %r897, %r899;
	setp.eq.s32 	%p147, %r4, 5;
	selp.b32 	%r904, %r903, %r898, %p147;
	add.s32 	%r905, %r903, %r900;
	setp.eq.s32 	%p148, %r4, 6;
	selp.b32 	%r906, %r905, %r904, %p148;
	add.s32 	%r907, %r905, %r901;
	setp.eq.s32 	%p149, %r4, 7;
	selp.b32 	%r908, %r907, %r906, %p149;
	add.s32 	%r909, %r907, %r902;
	setp.eq.s32 	%p150, %r4, 8;
	selp.b32 	%r910, %r909, %r908, %p150;
	ld.shared.v4.u32 	{%r911, %r912, %r913, %r914}, [_ZZN3cub18CUB_300001_SM_10006detail4scan16DeviceScanKernelINS2_10policy_hubIiiimN4cuda3std3__44plusIvEEE10Policy1000EN6thrust24THRUST_300001_SM_1000_NS10device_ptrIiEESF_NS0_13ScanTileStateIiLb1EEES9_NS0_8NullTypeEmiLb0ESI_EEvT0_T1_T2_iT3_T4_T5_E12temp_storage+48];
	add.s32 	%r915, %r909, %r911;
	setp.eq.s32 	%p151, %r4, 9;
	selp.b32 	%r916, %r915, %r910, %p151;
	add.s32 	%r917, %r915, %r912;
	setp.eq.s32 	%p152, %r4, 10;
	selp.b32 	%r918, %r917, %r916, %p152;
	add.s32 	%r919, %r917, %r913;
	setp.eq.s32 	%p153, %r4, 11;
	selp.b32 	%r920, %r919, %r918, %p153;
	add.s32 	%r28, %r919, %r914;
	setp.eq.s32 	%p154, %r4, 12;
	selp.b32 	%r921, %r28, %r920, %p154;
	setp.lt.u32 	%p155, %r2, 32;
	setp.eq.s32 	%p156, %r624, 0;
	selp.b32 	%r922, 0, %r888, %p156;
	add.s32 	%r923, %r921, %r922;
	selp.b32 	%r977, %r888, %r923, %p155;
	setp.ne.s32 	%p157, %r2, 0;
	@%p157 bra 	$L__BB5_25;
	ld.shared.u32 	%r927, [_ZZN3cub18CUB_300001_SM_10006detail4scan16DeviceScanKernelINS2_10policy_hubIiiimN4cuda3std3__44plusIvEEE10Policy1000EN6thrust24THRUST_300001_SM_1000_NS10device_ptrIiEESF_NS0_13ScanTileStateIiLb1EEES9_NS0_8NullTypeEmiLb0ESI_EEvT0_T1_T2_iT3_T4_T5_E12temp_storage+64];
	add.s64 	%rd52, %rd1, 256;
	add.s32 	%r925, %r28, %r927;
	mov.b32 	%r924, 101;
	// begin inline asm
	st.relaxed.gpu.v2.u32 [%rd52], {%r924, %r925};
	// end inline asm
	mov.b32 	%r977, 0;
	bra.uni 	$L__BB5_25;
$L__BB5_6:
	add.s32 	%r681, %r8, %r7;
	add.s32 	%r682, %r9, %r681;
	add.s32 	%r683, %r10, %r682;
	add.s32 	%r684, %r11, %r683;
	add.s32 	%r685, %r12, %r684;
	add.s32 	%r686, %r13, %r685;
	add.s32 	%r687, %r14, %r686;
	add.s32 	%r688, %r15, %r687;
	add.s32 	%r689, %r16, %r688;
	add.s32 	%r690, %r17, %r689;
	add.s32 	%r691, %r18, %r690;
	add.s32 	%r692, %r19, %r691;
	add.s32 	%r693, %r20, %r692;
	add.s32 	%r694, %r21, %r693;
	add.s32 	%r695, %r22, %r694;
	add.s32 	%r696, %r23, %r695;
	add.s32 	%r697, %r24, %r696;
	add.s32 	%r655, %r25, %r697;
	mov.b32 	%r653, 1;
	mov.b32 	%r678, 0;
	mov.b32 	%r680, -1;
	// begin inline asm
	{  .reg .s32 r0;  .reg .pred p;  shfl.sync.up.b32 r0|p, %r655, %r653, %r678, %r680;  @p add.s32 r0, r0, %r655;  mov.s32 %r651, r0;}
	// end inline asm
	mov.b32 	%r659, 2;
	// begin inline asm
	{  .reg .s32 r0;  .reg .pred p;  shfl.sync.up.b32 r0|p, %r651, %r659, %r678, %r680;  @p add.s32 r0, r0, %r651;  mov.s32 %r657, r0;}
	// end inline asm
	mov.b32 	%r665, 4;
	// begin inline asm
	{  .reg .s32 r0;  .reg .pred p;  shfl.sync.up.b32 r0|p, %r657, %r665, %r678, %r680;  @p add.s32 r0, r0, %r657;  mov.s32 %r663, r0;}
	// end inline asm
	mov.b32 	%r671, 8;
	// begin inline asm
	{  .reg .s32 r0;  .reg .pred p;  shfl.sync.up.b32 r0|p, %r663, %r671, %r678, %r680;  @p add.s32 r0, r0, %r663;  mov.s32 %r669, r0;}
	// end inline asm
	mov.b32 	%r677, 16;
	// begin inline asm
	{  .reg .s32 r0;  .reg .pred p;  shfl.sync.up.b32 r0|p, %r669, %r677, %r678, %r680;  @p add.s32 r0, r0, %r669;  mov.s32 %r675, r0;}
	// end inline asm
	setp.ne.s32 	%p101, %r624, 31;
	@%p101 bra 	$L__BB5_8;
	shl.b32 	%r698, %r4, 2;
	mov.u32 	%r699, _ZZN3cub18CUB_300001_SM_10006detail4scan16DeviceScanKernelINS2_10policy_hubIiiimN4cuda3std3__44plusIvEEE10Policy1000EN6thrust24THRUST_300001_SM_1000_NS10device_ptrIiEESF_NS0_13ScanTileStateIiLb1EEES9_NS0_8NullTypeEmiLb0ESI_EEvT0_T1_T2_iT3_T4_T5_E12temp_storage;
	add.s32 	%r700, %r699, %r698;
	st.shared.u32 	[%r700+16], %r675;
$L__BB5_8:
	sub.s32 	%r701, %r675, %r655;
	bar.sync 	0;
	ld.shared.v4.u32 	{%r702, %r703, %r704, %r705}, [_ZZN3cub18CUB_300001_SM_10006detail4scan16DeviceScanKernelINS2_10policy_hubIiiimN4cuda3std3__44plusIvEEE10Policy1000EN6thrust24THRUST_300001_SM_1000_NS10device_ptrIiEESF_NS0_13ScanTileStateIiLb1EEES9_NS0_8NullTypeEmiLb0ESI_EEvT0_T1_T2_iT3_T4_T5_E12temp_storage+16];
	add.s32 	%r706, %r703, %r702;
	setp.eq.s32 	%p102, %r4, 2;
	selp.b32 	%r707, %r706, %r702, %p102;
	add.s32 	%r708, %r706, %r704;
	setp.eq.s32 	%p103, %r4, 3;
	selp.b32 	%r709, %r708, %r707, %p103;
	add.s32 	%r710, %r708, %r705;
	setp.eq.s32 	%p104, %r4, 4;
	selp.b32 	%r711, %r710, %r709, %p104;
	ld.shared.v4.u32 	{%r712, %r713, %r714, %r715}, [_ZZN3cub18CUB_300001_SM_10006detail4scan16DeviceScanKernelINS2_10policy_hubIiiimN4cuda3std3__44plusIvEEE10Policy1000EN6thrust24THRUST_300001_SM_1000_NS10device_ptrIiEESF_NS0_13ScanTileStateIiLb1EEES9_NS0_8NullTypeEmiLb0ESI_EEvT0_T1_T2_iT3_T4_T5_E12temp_storage+32];
	add.s32 	%r716, %r710, %r712;
	setp.eq.s32 	%p105, %r4, 5;
	selp.b32 	%r717, %r716, %r711, %p105;
	add.s32 	%r718, %r716, %r713;
	setp.eq.s32 	%p106, %r4, 6;
	selp.b32 	%r719, %r718, %r717, %p106;
	add.s32 	%r720, %r718, %r714;
	setp.eq.s32 	%p107, %r4, 7;
	selp.b32 	%r721, %r720, %r719, %p107;
	add.s32 	%r722, %r720, %r715;
	setp.eq.s32 	%p108, %r4, 8;
	selp.b32 	%r723, %r722, %r721, %p108;
	ld.shared.v4.u32 	{%r724, %r725, %r726, %r727}, [_ZZN3cub18CUB_300001_SM_10006detail4scan16DeviceScanKernelINS2_10policy_hubIiiimN4cuda3std3__44plusIvEEE10Policy1000EN6thrust24THRUST_300001_SM_1000_NS10device_ptrIiEESF_NS0_13ScanTileStateIiLb1EEES9_NS0_8NullTypeEmiLb0ESI_EEvT0_T1_T2_iT3_T4_T5_E12temp_storage+48];
	add.s32 	%r728, %r722, %r724;
	setp.eq.s32 	%p109, %r4, 9;
	selp.b32 	%r729, %r728, %r723, %p109;
	add.s32 	%r730, %r728, %r725;
	setp.eq.s32 	%p110, %r4, 10;
	selp.b32 	%r731, %r730, %r729, %p110;
	add.s32 	%r732, %r730, %r726;
	setp.eq.s32 	%p111, %r4, 11;
	selp.b32 	%r733, %r732, %r731, %p111;
	add.s32 	%r734, %r732, %r727;
	setp.eq.s32 	%p112, %r4, 12;
	selp.b32 	%r735, %r734, %r733, %p112;
	ld.shared.u32 	%r736, [_ZZN3cub18CUB_300001_SM_10006detail4scan16DeviceScanKernelINS2_10policy_hubIiiimN4cuda3std3__44plusIvEEE10Policy1000EN6thrust24THRUST_300001_SM_1000_NS10device_ptrIiEESF_NS0_13ScanTileStateIiLb1EEES9_NS0_8NullTypeEmiLb0ESI_EEvT0_T1_T2_iT3_T4_T5_E12temp_storage+64];
	add.s32 	%r32, %r734, %r736;
	setp.gt.u32 	%p113, %r2, 31;
	setp.lt.u32 	%p114, %r2, 32;
	setp.eq.s32 	%p115, %r624, 0;
	selp.b32 	%r737, 0, %r701, %p115;
	add.s32 	%r976, %r735, %r737;
	selp.b32 	%r34, %r701, %r976, %p114;
	@%p113 bra 	$L__BB5_24;
	setp.ne.s32 	%p116, %r2, 0;
	mul.wide.s32 	%rd41, %r1, 8;
	add.s64 	%rd7, %rd1, %rd41;
	@%p116 bra 	$L__BB5_11;
	st.shared.u32 	[_ZZN3cub18CUB_300001_SM_10006detail4scan16DeviceScanKernelINS2_10policy_hubIiiimN4cuda3std3__44plusIvEEE10Policy1000EN6thrust24THRUST_300001_SM_1000_NS10device_ptrIiEESF_NS0_13ScanTileStateIiLb1EEES9_NS0_8NullTypeEmiLb0ESI_EEvT0_T1_T2_iT3_T4_T5_E12temp_storage+12], %r32;
	add.s64 	%rd42, %rd7, 256;
	mov.b32 	%r738, 100;
	// begin inline asm
	st.relaxed.gpu.v2.u32 [%rd42], {%r738, %r32};
	// end inline asm
$L__BB5_11:
	not.b32 	%r744, %r2;
	add.s32 	%r972, %r1, %r744;
	mov.b32 	%r740, 550;
	// begin inline asm
	nanosleep.u32 %r740;
	// end inline asm
	mul.wide.s32 	%rd44, %r972, 8;
	add.s64 	%rd45, %rd1, %rd44;
	add.s64 	%rd43, %rd45, 256;
	// begin inline asm
	ld.relaxed.gpu.v2.u32 {%r973, %r967}, [%rd43];
	// end inline asm
	mov.b32 	%r968, 478;
$L__BB5_12:
	setp.eq.s32 	%p117, %r973, 99;
	mov.b32 	%r745, -1;
	vote.sync.any.pred 	%p118, %p117, %r745;
	not.pred 	%p119, %p118;
	@%p119 bra 	$L__BB5_14;
	// begin inline asm
	nanosleep.u32 %r968;
	// end inline asm
	shr.u32 	%r968, %r968, 1;
	// begin inline asm
	ld.relaxed.gpu.v2.u32 {%r973, %r967}, [%rd43];
	// end inline asm
	bra.uni 	$L__BB5_12;
$L__BB5_14:
	setp.eq.s32 	%p120, %r973, 101;
	mov.b32 	%r772, -1;
	vote.sync.ballot.b32 	%r774, %p120, %r772;
	// begin inline asm
	mov.u32 %r747, %lanemask_ge;
	// end inline asm
	and.b32  	%r775, %r774, %r747;
	or.b32  	%r776, %r775, -2147483648;
	add.s32 	%r777, %r776, -1;
	not.b32 	%r778, %r776;
	and.b32  	%r779, %r778, %r777;
	popc.b32 	%r751, %r779;
	mov.b32 	%r750, 1;
	// begin inline asm
	shfl.sync.down.b32 %r748, %r967, %r750, %r751, %r772;
	// end inline asm
	setp.lt.s32 	%p122, %r624, %r751;
	selp.b32 	%r780, %r748, 0, %p122;
	add.s32 	%r754, %r780, %r967;
	mov.b32 	%r755, 2;
	// begin inline asm
	shfl.sync.down.b32 %r753, %r754, %r755, %r751, %r772;
	// end inline asm
	add.s32 	%r47, %r624, 2;
	setp.gt.s32 	%p123, %r47, %r751;
	selp.b32 	%r781, 0, %r753, %p123;
	add.s32 	%r759, %r754, %r781;
	mov.b32 	%r760, 4;
	// begin inline asm
	shfl.sync.down.b32 %r758, %r759, %r760, %r751, %r772;
	// end inline asm
	add.s32 	%r48, %r624, 4;
	setp.gt.s32 	%p124, %r48, %r751;
	selp.b32 	%r782, 0, %r758, %p124;
	add.s32 	%r764, %r759, %r782;
	mov.b32 	%r765, 8;
	// begin inline asm
	shfl.sync.down.b32 %r763, %r764, %r765, %r751, %r772;
	// end inline asm
	add.s32 	%r49, %r624, 8;
	setp.gt.s32 	%p125, %r49, %r751;
	selp.b32 	%r783, 0, %r763, %p125;
	add.s32 	%r769, %r764, %r783;
	mov.b32 	%r770, 16;
	// begin inline asm
	shfl.sync.down.b32 %r768, %r769, %r770, %r751, %r772;
	// end inline asm
	add.s32 	%r50, %r624, 16;
	setp.gt.s32 	%p126, %r50, %r751;
	selp.b32 	%r784, 0, %r768, %p126;
	add.s32 	%r971, %r769, %r784;
	add.s64 	%rd9, %rd1, 256;
	mov.b32 	%r969, 478;
$L__BB5_15:
	setp.ne.s32 	%p127, %r973, 101;
	mov.b32 	%r785, -1;
	vote.sync.all.pred 	%p128, %p127, %r785;
	not.pred 	%p129, %p128;
	@%p129 bra 	$L__BB5_20;
	shr.u32 	%r969, %r969, 1;
	mul.wide.s32 	%rd48, %r972, 8;
	add.s64 	%rd49, %rd9, %rd48;
	add.s64 	%rd47, %rd49, -256;
	// begin inline asm
	ld.relaxed.gpu.v2.u32 {%r973, %r974}, [%rd47];
	// end inline asm
	mov.u32 	%r975, %r969;
$L__BB5_17:
	setp.eq.s32 	%p133, %r973, 99;
	mov.b32 	%r793, -1;
	vote.sync.any.pred 	%p134, %p133, %r793;
	not.pred 	%p135, %p134;
	@%p135 bra 	$L__BB5_19;
	// begin inline asm
	nanosleep.u32 %r975;
	// end inline asm
	shr.u32 	%r975, %r975, 1;
	// begin inline asm
	ld.relaxed.gpu.v2.u32 {%r973, %r974}, [%rd47];
	// end inline asm
	bra.uni 	$L__BB5_17;
$L__BB5_19:
	setp.eq.s32 	%p136, %r973, 101;
	mov.b32 	%r819, -1;
	vote.sync.ballot.b32 	%r820, %p136, %r819;
	and.b32  	%r821, %r820, %r747;
	or.b32  	%r822, %r821, -2147483648;
	add.s32 	%r823, %r822, -1;
	not.b32 	%r824, %r822;
	and.b32  	%r825, %r824, %r823;
	popc.b32 	%r798, %r825;
	mov.b32 	%r797, 1;
	// begin inline asm
	shfl.sync.down.b32 %r795, %r974, %r797, %r798, %r819;
	// end inline asm
	setp.lt.s32 	%p138, %r624, %r798;
	selp.b32 	%r826, %r795, 0, %p138;
	add.s32 	%r801, %r826, %r974;
	mov.b32 	%r802, 2;
	// begin inline asm
	shfl.sync.down.b32 %r800, %r801, %r802, %r798, %r819;
	// end inline asm
	setp.gt.s32 	%p139, %r47, %r798;
	selp.b32 	%r827, 0, %r800, %p139;
	add.s32 	%r806, %r801, %r827;
	mov.b32 	%r807, 4;
	// begin inline asm
	shfl.sync.down.b32 %r805, %r806, %r807, %r798, %r819;
	// end inline asm
	setp.gt.s32 	%p140, %r48, %r798;
	selp.b32 	%r828, 0, %r805, %p140;
	add.s32 	%r811, %r806, %r828;
	mov.b32 	%r812, 8;
	// begin inline asm
	shfl.sync.down.b32 %r810, %r811, %r812, %r798, %r819;
	// end inline asm
	setp.gt.s32 	%p141, %r49, %r798;
	selp.b32 	%r829, 0, %r810, %p141;
	add.s32 	%r816, %r811, %r829;
	mov.b32 	%r817, 16;
	// begin inline asm
	shfl.sync.down.b32 %r815, %r816, %r817, %r798, %r819;
	// end inline asm
	setp.gt.s32 	%p142, %r50, %r798;
	selp.b32 	%r830, 0, %r815, %p142;
	add.s32 	%r831, %r830, %r971;
	add.s32 	%r971, %r831, %r816;
	add.s32 	%r972, %r972, -32;
	bra.uni 	$L__BB5_15;
$L__BB5_20:
	@%p116 bra 	$L__BB5_22;
	add.s32 	%r788, %r971, %r32;
	add.s64 	%rd46, %rd7, 256;
	mov.b32 	%r787, 101;
	// begin inline asm
	st.relaxed.gpu.v2.u32 [%rd46], {%r787, %r788};
	// end inline asm
	st.shared.u32 	[_ZZN3cub18CUB_300001_SM_10006detail4scan16DeviceScanKernelINS2_10policy_hubIiiimN4cuda3std3__44plusIvEEE10Policy1000EN6thrust24THRUST_300001_SM_1000_NS10device_ptrIiEESF_NS0_13ScanTileStateIiLb1EEES9_NS0_8NullTypeEmiLb0ESI_EEvT0_T1_T2_iT3_T4_T5_E12temp_storage+4], %r971;
	st.shared.u32 	[_ZZN3cub18CUB_300001_SM_10006detail4scan16DeviceScanKernelINS2_10policy_hubIiiimN4cuda3std3__44plusIvEEE10Policy1000EN6thrust24THRUST_300001_SM_1000_NS10device_ptrIiEESF_NS0_13ScanTileStateIiLb1EEES9_NS0_8NullTypeEmiLb0ESI_EEvT0_T1_T2_iT3_T4_T5_E12temp_storage+8], %r788;
$L__BB5_22:
	setp.ne.s32 	%p131, %r624, 0;
	mov.u32 	%r976, %r34;
	@%p131 bra 	$L__BB5_24;
	st.shared.u32 	[_ZZN3cub18CUB_300001_SM_10006detail4scan16DeviceScanKernelINS2_10policy_hubIiiimN4cuda3std3__44plusIvEEE10Policy1000EN6thrust24THRUST_300001_SM_1000_NS10device_ptrIiEESF_NS0_13ScanTileStateIiLb1EEES9_NS0_8NullTypeEmiLb0ESI_EEvT0_T1_T2_iT3_T4_T5_E12temp_storage+84], %r971;
	mov.u32 	%r976, %r971;
$L__BB5_24:
	bar.sync 	0;
	setp.eq.s32 	%p132, %r2, 0;
	ld.shared.u32 	%r789, [_ZZN3cub18CUB_300001_SM_10006detail4scan16DeviceScanKernelINS2_10policy_hubIiiimN4cuda3std3__44plusIvEEE10Policy1000EN6thrust24THRUST_300001_SM_1000_NS10device_ptrIiEESF_NS0_13ScanTileStateIiLb1EEES9_NS0_8NullTypeEmiLb0ESI_EEvT0_T1_T2_iT3_T4_T5_E12temp_storage+84];
	selp.b32 	%r790, 0, %r789, %p132;
	add.s32 	%r977, %r790, %r976;
$L__BB5_25:
	add.s32 	%r928, %r977, %r7;
	add.s32 	%r929, %r8, %r928;
	add.s32 	%r930, %r9, %r929;
	add.s32 	%r931, %r10, %r930;
	add.s32 	%r932, %r11, %r931;
	add.s32 	%r933, %r12, %r932;
	add.s32 	%r934, %r13, %r933;
	add.s32 	%r935, %r14, %r934;
	add.s32 	%r936, %r15, %r935;
	add.s32 	%r937, %r16, %r936;
	add.s32 	%r938, %r17, %r937;
	add.s32 	%r939, %r18, %r938;
	add.s32 	%r940, %r19, %r939;
	add.s32 	%r941, %r20, %r940;
	add.s32 	%r942, %r21, %r941;
	add.s32 	%r943, %r22, %r942;
	add.s32 	%r944, %r23, %r943;
	add.s32 	%r945, %r24, %r944;
	add.s32 	%r946, %r25, %r945;
	bar.sync 	0;
	st.shared.u32 	[%r6], %r928;
	st.shared.u32 	[%r6+4], %r929;
	st.shared.u32 	[%r6+8], %r930;
	st.shared.u32 	[%r6+12], %r931;
	st.shared.u32 	[%r6+16], %r932;
	st.shared.u32 	[%r6+20], %r933;
	st.shared.u32 	[%r6+24], %r934;
	st.shared.u32 	[%r6+28], %r935;
	st.shared.u32 	[%r6+32], %r936;
	st.shared.u32 	[%r6+36], %r937;
	st.shared.u32 	[%r6+40], %r938;
	st.shared.u32 	[%r6+44], %r939;
	st.shared.u32 	[%r6+48], %r940;
	st.shared.u32 	[%r6+52], %r941;
	st.shared.u32 	[%r6+56], %r942;
	st.shared.u32 	[%r6+60], %r943;
	st.shared.u32 	[%r6+64], %r944;
	st.shared.u32 	[%r6+68], %r945;
	st.shared.u32 	[%r6+72], %r946;
	bar.warp.sync 	-1;
	ld.shared.u32 	%r947, [%r5];
	ld.shared.u32 	%r948, [%r5+128];
	ld.shared.u32 	%r949, [%r5+256];
	ld.shared.u32 	%r950, [%r5+384];
	ld.shared.u32 	%r951, [%r5+512];
	ld.shared.u32 	%r952, [%r5+640];
	ld.shared.u32 	%r953, [%r5+768];
	ld.shared.u32 	%r954, [%r5+896];
	ld.shared.u32 	%r955, [%r5+1024];
	ld.shared.u32 	%r956, [%r5+1152];
	ld.shared.u32 	%r957, [%r5+1280];
	ld.shared.u32 	%r958, [%r5+1408];
	ld.shared.u32 	%r959, [%r5+1536];
	ld.shared.u32 	%r960, [%r5+1664];
	ld.shared.u32 	%r961, [%r5+1792];
	ld.shared.u32 	%r962, [%r5+1920];
	ld.shared.u32 	%r963, [%r5+2048];
	ld.shared.u32 	%r964, [%r5+2176];
	ld.shared.u32 	%r965, [%r5+2304];
	add.s64 	%rd54, %rd3, %rd39;
	st.global.u32 	[%rd54], %r947;
	st.global.u32 	[%rd54+128], %r948;
	st.global.u32 	[%rd54+256], %r949;
	st.global.u32 	[%rd54+384], %r950;
	st.global.u32 	[%rd54+512], %r951;
	st.global.u32 	[%rd54+640], %r952;
	st.global.u32 	[%rd54+768], %r953;
	st.global.u32 	[%rd54+896], %r954;
	st.global.u32 	[%rd54+1024], %r955;
	st.global.u32 	[%rd54+1152], %r956;
	st.global.u32 	[%rd54+1280], %r957;
	st.global.u32 	[%rd54+1408], %r958;
	st.global.u32 	[%rd54+1536], %r959;
	st.global.u32 	[%rd54+1664], %r960;
	st.global.u32 	[%rd54+1792], %r961;
	st.global.u32 	[%rd54+1920], %r962;
	st.global.u32 	[%rd54+2048], %r963;
	st.global.u32 	[%rd54+2176], %r964;
	st.global.u32 	[%rd54+2304], %r965;
	bra.uni 	$L__BB5_128;
$L__BB5_26:
	setp.eq.s64 	%p2, %rd5, 0;
	@%p2 bra 	$L__BB5_128;
	cvt.u32.u64 	%r72, %rd5;
	shl.b64 	%rd19, %rd4, 2;
	add.s64 	%rd20, %rd2, %rd19;
	mov.u32 	%r73, %tid.x;
	ld.global.u32 	%r996, [%rd20];
	and.b32  	%r202, %r73, 31;
	and.b32  	%r203, %r73, 992;
	mul.lo.s32 	%r204, %r203, 19;
	or.b32  	%r75, %r204, %r202;
	setp.ge.u32 	%p3, %r75, %r72;
	shl.b32 	%r205, %r75, 2;
	cvt.u64.u32 	%rd21, %r205;
	add.s64 	%rd11, %rd20, %rd21;
	mov.u32 	%r978, %r996;
	@%p3 bra 	$L__BB5_29;
	ld.global.u32 	%r978, [%rd11];
$L__BB5_29:
	add.s32 	%r206, %r75, 32;
	setp.ge.u32 	%p4, %r206, %r72;
	mov.u32 	%r979, %r996;
	@%p4 bra 	$L__BB5_31;
	ld.global.u32 	%r979, [%rd11+128];
$L__BB5_31:
	add.s32 	%r207, %r75, 64;
	setp.ge.u32 	%p5, %r207, %r72;
	mov.u32 	%r980, %r996;
	@%p5 bra 	$L__BB5_33;
	ld.global.u32 	%r980, [%rd11+256];
$L__BB5_33:
	add.s32 	%r208, %r75, 96;
	setp.ge.u32 	%p6, %r208, %r72;
	mov.u32 	%r981, %r996;
	@%p6 bra 	$L__BB5_35;
	ld.global.u32 	%r981, [%rd11+384];
$L__BB5_35:
	add.s32 	%r209, %r75, 128;
	setp.ge.u32 	%p7, %r209, %r72;
	mov.u32 	%r982, %r996;
	@%p7 bra 	$L__BB5_37;
	ld.global.u32 	%r982, [%rd11+512];
$L__BB5_37:
	add.s32 	%r210, %r75, 160;
	setp.ge.u32 	%p8, %r210, %r72;
	mov.u32 	%r983, %r996;
	@%p8 bra 	$L__BB5_39;
	ld.global.u32 	%r983, [%rd11+640];
$L__BB5_39:
	add.s32 	%r211, %r75, 192;
	setp.ge.u32 	%p9, %r211, %r72;
	mov.u32 	%r984, %r996;
	@%p9 bra 	$L__BB5_41;
	ld.global.u32 	%r984, [%rd11+768];
$L__BB5_41:
	add.s32 	%r212, %r75, 224;
	setp.ge.u32 	%p10, %r212, %r72;
	mov.u32 	%r985, %r996;
	@%p10 bra 	$L__BB5_43;
	ld.global.u32 	%r985, [%rd11+896];
$L__BB5_43:
	add.s32 	%r92, %r75, 256;
	setp.ge.u32 	%p11, %r92, %r72;
	mov.u32 	%r986, %r996;
	@%p11 bra 	$L__BB5_45;
	ld.global.u32 	%r986, [%rd11+1024];
$L__BB5_45:
	add.s32 	%r213, %r75, 288;
	setp.ge.u32 	%p12, %r213, %r72;
	mov.u32 	%r987, %r996;
	@%p12 bra 	$L__BB5_47;
	ld.global.u32 	%r987, [%rd11+1152];
$L__BB5_47:
	add.s32 	%r214, %r75, 320;
	setp.ge.u32 	%p13, %r214, %r72;
	mov.u32 	%r988, %r996;
	@%p13 bra 	$L__BB5_49;
	ld.global.u32 	%r988, [%rd11+1280];
$L__BB5_49:
	add.s32 	%r215, %r75, 352;
	setp.ge.u32 	%p14, %r215, %r72;
	mov.u32 	%r989, %r996;
	@%p14 bra 	$L__BB5_51;
	ld.global.u32 	%r989, [%rd11+1408];
$L__BB5_51:
	add.s32 	%r216, %r75, 384;
	setp.ge.u32 	%p15, %r216, %r72;
	mov.u32 	%r990, %r996;
	@%p15 bra 	$L__BB5_53;
	ld.global.u32 	%r990, [%rd11+1536];
$L__BB5_53:
	add.s32 	%r217, %r75, 416;
	setp.ge.u32 	%p16, %r217, %r72;
	mov.u32 	%r991, %r996;
	@%p16 bra 	$L__BB5_55;
	ld.global.u32 	%r991, [%rd11+1664];
$L__BB5_55:
	add.s32 	%r218, %r75, 448;
	setp.ge.u32 	%p17, %r218, %r72;
	mov.u32 	%r992, %r996;
	@%p17 bra 	$L__BB5_57;
	ld.global.u32 	%r992, [%rd11+1792];
$L__BB5_57:
	add.s32 	%r219, %r75, 480;
	setp.ge.u32 	%p18, %r219, %r72;
	mov.u32 	%r993, %r996;
	@%p18 bra 	$L__BB5_59;
	ld.global.u32 	%r993, [%rd11+1920];
$L__BB5_59:
	add.s32 	%r220, %r75, 512;
	setp.ge.u32 	%p19, %r220, %r72;
	mov.u32 	%r994, %r996;
	@%p19 bra 	$L__BB5_61;
	ld.global.u32 	%r994, [%rd11+2048];
$L__BB5_61:
	add.s32 	%r221, %r75, 544;
	setp.ge.u32 	%p20, %r221, %r72;
	mov.u32 	%r995, %r996;
	@%p20 bra 	$L__BB5_63;
	ld.global.u32 	%r995, [%rd11+2176];
$L__BB5_63:
	add.s32 	%r113, %r75, 576;
	setp.ge.u32 	%p21, %r113, %r72;
	@%p21 bra 	$L__BB5_65;
	ld.global.u32 	%r996, [%rd11+2304];
$L__BB5_65:
	// begin inline asm
	mov.u32 %r222, %laneid;
	// end inline asm
	shr.u32 	%r117, %r73, 5;
	mad.lo.s32 	%r223, %r117, 608, %r222;
	shl.b32 	%r224, %r223, 2;
	mov.u32 	%r225, _ZZN3cub18CUB_300001_SM_10006detail4scan16DeviceScanKernelINS2_10policy_hubIiiimN4cuda3std3__44plusIvEEE10Policy1000EN6thrust24THRUST_300001_SM_1000_NS10device_ptrIiEESF_NS0_13ScanTileStateIiLb1EEES9_NS0_8NullTypeEmiLb0ESI_EEvT0_T1_T2_iT3_T4_T5_E12temp_storage;
	add.s32 	%r118, %r225, %r224;
	st.shared.u32 	[%r118], %r978;
	st.shared.u32 	[%r118+128], %r979;
	st.shared.u32 	[%r118+256], %r980;
	st.shared.u32 	[%r118+384], %r981;
	st.shared.u32 	[%r118+512], %r982;
	st.shared.u32 	[%r118+640], %r983;
	st.shared.u32 	[%r118+768], %r984;
	st.shared.u32 	[%r118+896], %r985;
	st.shared.u32 	[%r118+1024], %r986;
	st.shared.u32 	[%r118+1152], %r987;
	st.shared.u32 	[%r118+1280], %r988;
	st.shared.u32 	[%r118+1408], %r989;
	st.shared.u32 	[%r118+1536], %r990;
	st.shared.u32 	[%r118+1664], %r991;
	st.shared.u32 	[%r118+1792], %r992;
	st.shared.u32 	[%r118+1920], %r993;
	st.shared.u32 	[%r118+2048], %r994;
	st.shared.u32 	[%r118+2176], %r995;
	st.shared.u32 	[%r118+2304], %r996;
	bar.warp.sync 	-1;
	mad.lo.s32 	%r119, %r222, 72, %r118;
	ld.shared.u32 	%r120, [%r119];
	ld.shared.u32 	%r121, [%r119+4];
	ld.shared.u32 	%r122, [%r119+8];
	ld.shared.u32 	%r123, [%r119+12];
	ld.shared.u32 	%r124, [%r119+16];
	ld.shared.u32 	%r125, [%r119+20];
	ld.shared.u32 	%r126, [%r119+24];
	ld.shared.u32 	%r127, [%r119+28];
	ld.shared.u32 	%r128, [%r119+32];
	ld.shared.u32 	%r129, [%r119+36];
	ld.shared.u32 	%r130, [%r119+40];
	ld.shared.u32 	%r131, [%r119+44];
	ld.shared.u32 	%r132, [%r119+48];
	ld.shared.u32 	%r133, [%r119+52];
	ld.shared.u32 	%r134, [%r119+56];
	ld.shared.u32 	%r135, [%r119+60];
	ld.shared.u32 	%r136, [%r119+64];
	ld.shared.u32 	%r137, [%r119+68];
	ld.shared.u32 	%r138, [%r119+72];
	bar.sync 	0;
	setp.ne.s32 	%p22, %r1, 0;
	@%p22 bra 	$L__BB5_69;
	add.s32 	%r451, %r121, %r120;
	add.s32 	%r452, %r122, %r451;
	add.s32 	%r453, %r123, %r452;
	add.s32 	%r454, %r124, %r453;
	add.s32 	%r455, %r125, %r454;
	add.s32 	%r456, %r126, %r455;
	add.s32 	%r457, %r127, %r456;
	add.s32 	%r458, %r128, %r457;
	add.s32 	%r459, %r129, %r458;
	add.s32 	%r460, %r130, %r459;
	add.s32 	%r461, %r131, %r460;
	add.s32 	%r462, %r132, %r461;
	add.s32 	%r463, %r133, %r462;
	add.s32 	%r464, %r134, %r463;
	add.s32 	%r465, %r135, %r464;
	add.s32 	%r466, %r136, %r465;
	add.s32 	%r467, %r137, %r466;
	add.s32 	%r425, %r138, %r467;
	mov.b32 	%r423, 1;
	mov.b32 	%r448, 0;
	mov.b32 	%r450, -1;
	// begin inline asm
	{  .reg .s32 r0;  .reg .pred p;  shfl.sync.up.b32 r0|p, %r425, %r423, %r448, %r450;  @p add.s32 r0, r0, %r425;  mov.s32 %r421, r0;}
	// end inline asm
	mov.b32 	%r429, 2;
	// begin inline asm
	{  .reg .s32 r0;  .reg .pred p;  shfl.sync.up.b32 r0|p, %r421, %r429, %r448, %r450;  @p add.s32 r0, r0, %r421;  mov.s32 %r427, r0;}
	// end inline asm
	mov.b32 	%r435, 4;
	// begin inline asm
	{  .reg .s32 r0;  .reg .pred p;  shfl.sync.up.b32 r0|p, %r427, %r435, %r448, %r450;  @p add.s32 r0, r0, %r427;  mov.s32 %r433, r0;}
	// end inline asm
	mov.b32 	%r441, 8;
	// begin inline asm
	{  .reg .s32 r0;  .reg .pred p;  shfl.sync.up.b32 r0|p, %r433, %r441, %r448, %r450;  @p add.s32 r0, r0, %r433;  mov.s32 %r439, r0;}
	// end inline asm
	mov.b32 	%r447, 16;
	// begin inline asm
	{  .reg .s32 r0;  .reg .pred p;  shfl.sync.up.b32 r0|p, %r439, %r447, %r448, %r450;  @p add.s32 r0, r0, %r439;  mov.s32 %r445, r0;}
	// end inline asm
	setp.ne.s32 	%p65, %r222, 31;
	@%p65 bra 	$L__BB5_68;
	shl.b32 	%r468, %r117, 2;
	mov.u32 	%r469, _ZZN3cub18CUB_300001_SM_10006detail4scan16DeviceScanKernelINS2_10policy_hubIiiimN4cuda3std3__44plusIvEEE10Policy1000EN6thrust24THRUST_300001_SM_1000_NS10device_ptrIiEESF_NS0_13ScanTileStateIiLb1EEES9_NS0_8NullTypeEmiLb0ESI_EEvT0_T1_T2_iT3_T4_T5_E12temp_storage;
	add.s32 	%r470, %r469, %r468;
	st.shared.u32 	[%r470+16], %r445;
$L__BB5_68:
	sub.s32 	%r471, %r445, %r425;
	bar.sync 	0;
	ld.shared.v4.u32 	{%r472, %r473, %r474, %r475}, [_ZZN3cub18CUB_300001_SM_10006detail4scan16DeviceScanKernelINS2_10policy_hubIiiimN4cuda3std3__44plusIvEEE10Policy1000EN6thrust24THRUST_300001_SM_1000_NS10device_ptrIiEESF_NS0_13ScanTileStateIiLb1EEES9_NS0_8NullTypeEmiLb0ESI_EEvT0_T1_T2_iT3_T4_T5_E12temp_storage+16];
	add.s32 	%r476, %r473, %r472;
	setp.eq.s32 	%p66, %r117, 2;
	selp.b32 	%r477, %r476, %r472, %p66;
	add.s32 	%r478, %r476, %r474;
	setp.eq.s32 	%p67, %r117, 3;
	selp.b32 	%r479, %r478, %r477, %p67;
	add.s32 	%r480, %r478, %r475;
	setp.eq.s32 	%p68, %r117, 4;
	selp.b32 	%r481, %r480, %r479, %p68;
	ld.shared.v4.u32 	{%r482, %r483, %r484, %r485}, [_ZZN3cub18CUB_300001_SM_10006detail4scan16DeviceScanKernelINS2_10policy_hubIiiimN4cuda3std3__44plusIvEEE10Policy1000EN6thrust24THRUST_300001_SM_1000_NS10device_ptrIiEESF_NS0_13ScanTileStateIiLb1EEES9_NS0_8NullTypeEmiLb0ESI_EEvT0_T1_T2_iT3_T4_T5_E12temp_storage+32];
	add.s32 	%r486, %r480, %r482;
	setp.eq.s32 	%p69, %r117, 5;
	selp.b32 	%r487, %r486, %r481, %p69;
	add.s32 	%r488, %r486, %r483;
	setp.eq.s32 	%p70, %r117, 6;
	selp.b32 	%r489, %r488, %r487, %p70;
	add.s32 	%r490, %r488, %r484;
	setp.eq.s32 	%p71, %r117, 7;
	selp.b32 	%r491, %r490, %r489, %p71;
	add.s32 	%r492, %r490, %r485;
	setp.eq.s32 	%p72, %r117, 8;
	selp.b32 	%r493, %r492, %r491, %p72;
	ld.shared.v4.u32 	{%r494, %r495, %r496, %r497}, [_ZZN3cub18CUB_300001_SM_10006detail4scan16DeviceScanKernelINS2_10policy_hubIiiimN4cuda3std3__44plusIvEEE10Policy1000EN6thrust24THRUST_300001_SM_1000_NS10device_ptrIiEESF_NS0_13ScanTileStateIiLb1EEES9_NS0_8NullTypeEmiLb0ESI_EEvT0_T1_T2_iT3_T4_T5_E12temp_storage+48];
	add.s32 	%r498, %r492, %r494;
	setp.eq.s32 	%p73, %r117, 9;
	selp.b32 	%r499, %r498, %r493, %p73;
	add.s32 	%r500, %r498, %r495;
	setp.eq.s32 	%p74, %r117, 10;
	selp.b32 	%r501, %r500, %r499, %p74;
	add.s32 	%r502, %r500, %r496;
	setp.eq.s32 	%p75, %r117, 11;
	selp.b32 	%r503, %r502, %r501, %p75;
	add.s32 	%r504, %r502, %r497;
	setp.eq.s32 	%p76, %r117, 12;
	selp.b32 	%r505, %r504, %r503, %p76;
	setp.lt.u32 	%p77, %r73, 32;
	setp.eq.s32 	%p78, %r222, 0;
	selp.b32 	%r506, 0, %r471, %p78;
	add.s32 	%r507, %r505, %r506;
	selp.b32 	%r508, %r471, %r507, %p77;
	setp.eq.s32 	%p79, %r73, 0;
	selp.b32 	%r1008, 0, %r508, %p79;
	bra.uni 	$L__BB5_88;
$L__BB5_69:
	add.s32 	%r256, %r121, %r120;
	add.s32 	%r257, %r122, %r256;
	add.s32 	%r258, %r123, %r257;
	add.s32 	%r259, %r124, %r258;
	add.s32 	%r260, %r125, %r259;
	add.s32 	%r261, %r126, %r260;
	add.s32 	%r262, %r127, %r261;
	add.s32 	%r263, %r128, %r262;
	add.s32 	%r264, %r129, %r263;
	add.s32 	%r265, %r130, %r264;
	add.s32 	%r266, %r131, %r265;
	add.s32 	%r267, %r132, %r266;
	add.s32 	%r268, %r133, %r267;
	add.s32 	%r269, %r134, %r268;
	add.s32 	%r270, %r135, %r269;
	add.s32 	%r271, %r136, %r270;
	add.s32 	%r272, %r137, %r271;
	add.s32 	%r230, %r138, %r272;
	mov.b32 	%r228, 1;
	mov.b32 	%r253, 0;
	mov.b32 	%r255, -1;
	// begin inline asm
	{  .reg .s32 r0;  .reg .pred p;  shfl.sync.up.b32 r0|p, %r230, %r228, %r253, %r255;  @p add.s32 r0, r0, %r230;  mov.s32 %r226, r0;}
	// end inline asm
	mov.b32 	%r234, 2;
	// begin inline asm
	{  .reg .s32 r0;  .reg .pred p;  shfl.sync.up.b32 r0|p, %r226, %r234, %r253, %r255;  @p add.s32 r0, r0, %r226;  mov.s32 %r232, r0;}
	// end inline asm
	mov.b32 	%r240, 4;
	// begin inline asm
	{  .reg .s32 r0;  .reg .pred p;  shfl.sync.up.b32 r0|p, %r232, %r240, %r253, %r255;  @p add.s32 r0, r0, %r232;  mov.s32 %r238, r0;}
	// end inline asm
	mov.b32 	%r246, 8;
	// begin inline asm
	{  .reg .s32 r0;  .reg .pred p;  shfl.sync.up.b32 r0|p, %r238, %r246, %r253, %r255;  @p add.s32 r0, r0, %r238;  mov.s32 %r244, r0;}
	// end inline asm
	mov.b32 	%r252, 16;
	// begin inline asm
	{  .reg .s32 r0;  .reg .pred p;  shfl.sync.up.b32 r0|p, %r244, %r252, %r253, %r255;  @p add.s32 r0, r0, %r244;  mov.s32 %r250, r0;}
	// end inline asm
	setp.ne.s32 	%p23, %r222, 31;
	@%p23 bra 	$L__BB5_71;
	shl.b32 	%r273, %r117, 2;
	mov.u32 	%r274, _ZZN3cub18CUB_300001_SM_10006detail4scan16DeviceScanKernelINS2_10policy_hubIiiimN4cuda3std3__44plusIvEEE10Policy1000EN6thrust24THRUST_300001_SM_1000_NS10device_ptrIiEESF_NS0_13ScanTileStateIiLb1EEES9_NS0_8NullTypeEmiLb0ESI_EEvT0_T1_T2_iT3_T4_T5_E12temp_storage;
	add.s32 	%r275, %r274, %r273;
	st.shared.u32 	[%r275+16], %r250;
$L__BB5_71:
	sub.s32 	%r276, %r250, %r230;
	bar.sync 	0;
	ld.shared.v4.u32 	{%r277, %r278, %r279, %r280}, [_ZZN3cub18CUB_300001_SM_10006detail4scan16DeviceScanKernelINS2_10policy_hubIiiimN4cuda3std3__44plusIvEEE10Policy1000EN6thrust24THRUST_300001_SM_1000_NS10device_ptrIiEESF_NS0_13ScanTileStateIiLb1EEES9_NS0_8NullTypeEmiLb0ESI_EEvT0_T1_T2_iT3_T4_T5_E12temp_storage+16];
	add.s32 	%r281, %r278, %r277;
	setp.eq.s32 	%p24, %r117, 2;
	selp.b32 	%r282, %r281, %r277, %p24;
	add.s32 	%r283, %r281, %r279;
	setp.eq.s32 	%p25, %r117, 3;
	selp.b32 	%r284, %r283, %r282, %p25;
	add.s32 	%r285, %r283, %r280;
	setp.eq.s32 	%p26, %r117, 4;
	selp.b32 	%r286, %r285, %r284, %p26;
	ld.shared.v4.u32 	{%r287, %r288, %r289, %r290}, [_ZZN3cub18CUB_300001_SM_10006detail4scan16DeviceScanKernelINS2_10policy_hubIiiimN4cuda3std3__44plusIvEEE10Policy1000EN6thrust24THRUST_300001_SM_1000_NS10device_ptrIiEESF_NS0_13ScanTileStateIiLb1EEES9_NS0_8NullTypeEmiLb0ESI_EEvT0_T1_T2_iT3_T4_T5_E12temp_storage+32];
	add.s32 	%r291, %r285, %r287;
	setp.eq.s32 	%p27, %r117, 5;
	selp.b32 	%r292, %r291, %r286, %p27;
	add.s32 	%r293, %r291, %r288;
	setp.eq.s32 	%p28, %r117, 6;
	selp.b32 	%r294, %r293, %r292, %p28;
	add.s32 	%r295, %r293, %r289;
	setp.eq.s32 	%p29, %r117, 7;
	selp.b32 	%r296, %r295, %r294, %p29;
	add.s32 	%r297, %r295, %r290;
	setp.eq.s32 	%p30, %r117, 8;
	selp.b32 	%r298, %r297, %r296, %p30;
	ld.shared.v4.u32 	{%r299, %r300, %r301, %r302}, [_ZZN3cub18CUB_300001_SM_10006detail4scan16DeviceScanKernelINS2_10policy_hubIiiimN4cuda3std3__44plusIvEEE10Policy1000EN6thrust24THRUST_300001_SM_1000_NS10device_ptrIiEESF_NS0_13ScanTileStateIiLb1EEES9_NS0_8NullTypeEmiLb0ESI_EEvT0_T1_T2_iT3_T4_T5_E12temp_storage+48];
	add.s32 	%r303, %r297, %r299;
	setp.eq.s32 	%p31, %r117, 9;
	selp.b32 	%r304, %r303, %r298, %p31;
	add.s32 	%r305, %r303, %r300;
	setp.eq.s32 	%p32, %r117, 10;
	selp.b32 	%r306, %r305, %r304, %p32;
	add.s32 	%r307, %r305, %r301;
	setp.eq.s32 	%p33, %r117, 11;
	selp.b32 	%r308, %r307, %r306, %p33;
	add.s32 	%r309, %r307, %r302;
	setp.eq.s32 	%p34, %r117, 12;
	selp.b32 	%r310, %r309, %r308, %p34;
	ld.shared.u32 	%r311, [_ZZN3cub18CUB_300001_SM_10006detail4scan16DeviceScanKernelINS2_10policy_hubIiiimN4cuda3std3__44plusIvEEE10Policy1000EN6thrust24THRUST_300001_SM_1000_NS10device_ptrIiEESF_NS0_13ScanTileStateIiLb1EEES9_NS0_8NullTypeEmiLb0ESI_EEvT0_T1_T2_iT3_T4_T5_E12temp_storage+64];
	add.s32 	%r144, %r309, %r311;
	setp.gt.u32 	%p35, %r73, 31;
	setp.lt.u32 	%p36, %r73, 32;
	setp.eq.s32 	%p37, %r222, 0;
	selp.b32 	%r312, 0, %r276, %p37;
	add.s32 	%r1007, %r310, %r312;
	selp.b32 	%r146, %r276, %r1007, %p36;
	@%p35 bra 	$L__BB5_87;
	setp.ne.s32 	%p38, %r73, 0;
	mul.wide.s32 	%rd22, %r1, 8;
	add.s64 	%rd12, %rd1, %rd22;
	@%p38 bra 	$L__BB5_74;
	st.shared.u32 	[_ZZN3cub18CUB_300001_SM_10006detail4scan16DeviceScanKernelINS2_10policy_hubIiiimN4cuda3std3__44plusIvEEE10Policy1000EN6thrust24THRUST_300001_SM_1000_NS10device_ptrIiEESF_NS0_13ScanTileStateIiLb1EEES9_NS0_8NullTypeEmiLb0ESI_EEvT0_T1_T2_iT3_T4_T5_E12temp_storage+12], %r144;
	add.s64 	%rd23, %rd12, 256;
	mov.b32 	%r313, 100;
	// begin inline asm
	st.relaxed.gpu.v2.u32 [%rd23], {%r313, %r144};
	// end inline asm
$L__BB5_74:
	not.b32 	%r319, %r73;
	add.s32 	%r1003, %r1, %r319;
	mov.b32 	%r315, 550;
	// begin inline asm
	nanosleep.u32 %r315;
	// end inline asm
	mul.wide.s32 	%rd25, %r1003, 8;
	add.s64 	%rd26, %rd1, %rd25;
	add.s64 	%rd24, %rd26, 256;
	// begin inline asm
	ld.relaxed.gpu.v2.u32 {%r1004, %r998}, [%rd24];
	// end inline asm
	mov.b32 	%r999, 478;
$L__BB5_75:
	setp.eq.s32 	%p39, %r1004, 99;
	mov.b32 	%r320, -1;
	vote.sync.any.pred 	%p40, %p39, %r320;
	not.pred 	%p41, %p40;
	@%p41 bra 	$L__BB5_77;
	// begin inline asm
	nanosleep.u32 %r999;
	// end inline asm
	shr.u32 	%r999, %r999, 1;
	// begin inline asm
	ld.relaxed.gpu.v2.u32 {%r1004, %r998}, [%rd24];
	// end inline asm
	bra.uni 	$L__BB5_75;
$L__BB5_77:
	setp.eq.s32 	%p42, %r1004, 101;
	mov.b32 	%r347, -1;
	vote.sync.ballot.b32 	%r349, %p42, %r347;
	// begin inline asm
	mov.u32 %r322, %lanemask_ge;
	// end inline asm
	and.b32  	%r350, %r349, %r322;
	or.b32  	%r351, %r350, -2147483648;
	add.s32 	%r352, %r351, -1;
	not.b32 	%r353, %r351;
	and.b32  	%r354, %r353, %r352;
	popc.b32 	%r326, %r354;
	mov.b32 	%r325, 1;
	// begin inline asm
	shfl.sync.down.b32 %r323, %r998, %r325, %r326, %r347;
	// end inline asm
	setp.lt.s32 	%p44, %r222, %r326;
	selp.b32 	%r355, %r323, 0, %p44;
	add.s32 	%r329, %r355, %r998;
	mov.b32 	%r330, 2;
	// begin inline asm
	shfl.sync.down.b32 %r328, %r329, %r330, %r326, %r347;
	// end inline asm
	add.s32 	%r356, %r222, 2;
	setp.gt.s32 	%p45, %r356, %r326;
	selp.b32 	%r357, 0, %r328, %p45;
	add.s32 	%r334, %r329, %r357;
	mov.b32 	%r335, 4;
	// begin inline asm
	shfl.sync.down.b32 %r333, %r334, %r335, %r326, %r347;
	// end inline asm
	add.s32 	%r358, %r222, 4;
	setp.gt.s32 	%p46, %r358, %r326;
	selp.b32 	%r359, 0, %r333, %p46;
	add.s32 	%r339, %r334, %r359;
	mov.b32 	%r340, 8;
	// begin inline asm
	shfl.sync.down.b32 %r338, %r339, %r340, %r326, %r347;
	// end inline asm
	add.s32 	%r360, %r222, 8;
	setp.gt.s32 	%p47, %r360, %r326;
	selp.b32 	%r361, 0, %r338, %p47;
	add.s32 	%r344, %r339, %r361;
	mov.b32 	%r345, 16;
	// begin inline asm
	shfl.sync.down.b32 %r343, %r344, %r345, %r326, %r347;
	// end inline asm
	add.s32 	%r362, %r222, 16;
	setp.gt.s32 	%p48, %r362, %r326;
	selp.b32 	%r363, 0, %r343, %p48;
	add.s32 	%r1000, %r344, %r363;
	add.s64 	%rd13, %rd1, 256;
	mov.b32 	%r1001, 478;
$L__BB5_78:
	setp.ne.s32 	%p49, %r1004, 101;
	mov.b32 	%r364, -1;
	vote.sync.all.pred 	%p50, %p49, %r364;
	not.pred 	%p51, %p50;
	@%p51 bra 	$L__BB5_83;
	shr.u32 	%r1001, %r1001, 1;
	mul.wide.s32 	%rd29, %r1003, 8;
	add.s64 	%rd30, %rd13, %rd29;
	add.s64 	%rd28, %rd30, -256;
	// begin inline asm
	ld.relaxed.gpu.v2.u32 {%r1004, %r1005}, [%rd28];
	// end inline asm
	mov.u32 	%r1006, %r1001;
$L__BB5_80:
	setp.eq.s32 	%p55, %r1004, 99;
	mov.b32 	%r372, -1;
	vote.sync.any.pred 	%p56, %p55, %r372;
	not.pred 	%p57, %p56;
	@%p57 bra 	$L__BB5_82;
	// begin inline asm
	nanosleep.u32 %r1006;
	// end inline asm
	shr.u32 	%r1006, %r1006, 1;
	// begin inline asm
	ld.relaxed.gpu.v2.u32 {%r1004, %r1005}, [%rd28];
	// end inline asm
	bra.uni 	$L__BB5_80;
$L__BB5_82:
	setp.eq.s32 	%p58, %r1004, 101;
	mov.b32 	%r398, -1;
	vote.sync.ballot.b32 	%r399, %p58, %r398;
	and.b32  	%r400, %r399, %r322;
	or.b32  	%r401, %r400, -2147483648;
	add.s32 	%r402, %r401, -1;
	not.b32 	%r403, %r401;
	and.b32  	%r404, %r403, %r402;
	popc.b32 	%r377, %r404;
	mov.b32 	%r376, 1;
	// begin inline asm
	shfl.sync.down.b32 %r374, %r1005, %r376, %r377, %r398;
	// end inline asm
	setp.lt.s32 	%p60, %r222, %r377;
	selp.b32 	%r405, %r374, 0, %p60;
	add.s32 	%r380, %r405, %r1005;
	mov.b32 	%r381, 2;
	// begin inline asm
	shfl.sync.down.b32 %r379, %r380, %r381, %r377, %r398;
	// end inline asm
	add.s32 	%r406, %r222, 2;
	setp.gt.s32 	%p61, %r406, %r377;
	selp.b32 	%r407, 0, %r379, %p61;
	add.s32 	%r385, %r380, %r407;
	mov.b32 	%r386, 4;
	// begin inline asm
	shfl.sync.down.b32 %r384, %r385, %r386, %r377, %r398;
	// end inline asm
	add.s32 	%r408, %r222, 4;
	setp.gt.s32 	%p62, %r408, %r377;
	selp.b32 	%r409, 0, %r384, %p62;
	add.s32 	%r390, %r385, %r409;
	mov.b32 	%r391, 8;
	// begin inline asm
	shfl.sync.down.b32 %r389, %r390, %r391, %r377, %r398;
	// end inline asm
	add.s32 	%r410, %r222, 8;
	setp.gt.s32 	%p63, %r410, %r377;
	selp.b32 	%r411, 0, %r389, %p63;
	add.s32 	%r395, %r390, %r411;
	mov.b32 	%r396, 16;
	// begin inline asm
	shfl.sync.down.b32 %r394, %r395, %r396, %r377, %r398;
	// end inline asm
	add.s32 	%r412, %r222, 16;
	setp.gt.s32 	%p64, %r412, %r377;
	selp.b32 	%r413, 0, %r394, %p64;
	add.s32 	%r414, %r413, %r1000;
	add.s32 	%r1000, %r414, %r395;
	add.s32 	%r1003, %r1003, -32;
	bra.uni 	$L__BB5_78;
$L__BB5_83:
	@%p38 bra 	$L__BB5_85;
	add.s32 	%r367, %r1000, %r144;
	add.s64 	%rd27, %rd12, 256;
	mov.b32 	%r366, 101;
	// begin inline asm
	st.relaxed.gpu.v2.u32 [%rd27], {%r366, %r367};
	// end inline asm
	st.shared.u32 	[_ZZN3cub18CUB_300001_SM_10006detail4scan16DeviceScanKernelINS2_10policy_hubIiiimN4cuda3std3__44plusIvEEE10Policy1000EN6thrust24THRUST_300001_SM_1000_NS10device_ptrIiEESF_NS0_13ScanTileStateIiLb1EEES9_NS0_8NullTypeEmiLb0ESI_EEvT0_T1_T2_iT3_T4_T5_E12temp_storage+4], %r1000;
	st.shared.u32 	[_ZZN3cub18CUB_300001_SM_10006detail4scan16DeviceScanKernelINS2_10policy_hubIiiimN4cuda3std3__44plusIvEEE10Policy1000EN6thrust24THRUST_300001_SM_1000_NS10device_ptrIiEESF_NS0_13ScanTileStateIiLb1EEES9_NS0_8NullTypeEmiLb0ESI_EEvT0_T1_T2_iT3_T4_T5_E12temp_storage+8], %r367;
$L__BB5_85:
	setp.ne.s32 	%p53, %r222, 0;
	mov.u32 	%r1007, %r146;
	@%p53 bra 	$L__BB5_87;
	st.shared.u32 	[_ZZN3cub18CUB_300001_SM_10006detail4scan16DeviceScanKernelINS2_10policy_hubIiiimN4cuda3std3__44plusIvEEE10Policy1000EN6thrust24THRUST_300001_SM_1000_NS10device_ptrIiEESF_NS0_13ScanTileStateIiLb1EEES9_NS0_8NullTypeEmiLb0ESI_EEvT0_T1_T2_iT3_T4_T5_E12temp_storage+84], %r1000;
	mov.u32 	%r1007, %r1000;
$L__BB5_87:
	bar.sync 	0;
	setp.eq.s32 	%p54, %r73, 0;
	ld.shared.u32 	%r368, [_ZZN3cub18CUB_300001_SM_10006detail4scan16DeviceScanKernelINS2_10policy_hubIiiimN4cuda3std3__44plusIvEEE10Policy1000EN6thrust24THRUST_300001_SM_1000_NS10device_ptrIiEESF_NS0_13ScanTileStateIiLb1EEES9_NS0_8NullTypeEmiLb0ESI_EEvT0_T1_T2_iT3_T4_T5_E12temp_storage+84];
	selp.b32 	%r369, 0, %r368, %p54;
	add.s32 	%r1008, %r369, %r1007;
$L__BB5_88:
	add.s32 	%r509, %r1008, %r120;
	add.s32 	%r510, %r121, %r509;
	add.s32 	%r511, %r122, %r510;
	add.s32 	%r512, %r123, %r511;
	add.s32 	%r513, %r124, %r512;
	add.s32 	%r514, %r125, %r513;
	add.s32 	%r515, %r126, %r514;
	add.s32 	%r516, %r127, %r515;
	add.s32 	%r517, %r128, %r516;
	add.s32 	%r518, %r129, %r517;
	add.s32 	%r519, %r130, %r518;
	add.s32 	%r520, %r131, %r519;
	add.s32 	%r521, %r132, %r520;
	add.s32 	%r522, %r133, %r521;
	add.s32 	%r523, %r134, %r522;
	add.s32 	%r524, %r135, %r523;
	add.s32 	%r525, %r136, %r524;
	add.s32 	%r526, %r137, %r525;
	add.s32 	%r527, %r138, %r526;
	bar.sync 	0;
	st.shared.u32 	[%r119], %r509;
	st.shared.u32 	[%r119+4], %r510;
	st.shared.u32 	[%r119+8], %r511;
	st.shared.u32 	[%r119+12], %r512;
	st.shared.u32 	[%r119+16], %r513;
	st.shared.u32 	[%r119+20], %r514;
	st.shared.u32 	[%r119+24], %r515;
	st.shared.u32 	[%r119+28], %r516;
	st.shared.u32 	[%r119+32], %r517;
	st.shared.u32 	[%r119+36], %r518;
	st.shared.u32 	[%r119+40], %r519;
	st.shared.u32 	[%r119+44], %r520;
	st.shared.u32 	[%r119+48], %r521;
	st.shared.u32 	[%r119+52], %r522;
	st.shared.u32 	[%r119+56], %r523;
	st.shared.u32 	[%r119+60], %r524;
	st.shared.u32 	[%r119+64], %r525;
	st.shared.u32 	[%r119+68], %r526;
	st.shared.u32 	[%r119+72], %r527;
	bar.warp.sync 	-1;
	ld.shared.u32 	%r180, [%r118];
	ld.shared.u32 	%r181, [%r118+128];
	ld.shared.u32 	%r182, [%r118+256];
	ld.shared.u32 	%r183, [%r118+384];
	ld.shared.u32 	%r184, [%r118+512];
	ld.shared.u32 	%r185, [%r118+640];
	ld.shared.u32 	%r186, [%r118+768];
	ld.shared.u32 	%r187, [%r118+896];
	ld.shared.u32 	%r188, [%r118+1024];
	ld.shared.u32 	%r189, [%r118+1152];
	ld.shared.u32 	%r190, [%r118+1280];
	ld.shared.u32 	%r191, [%r118+1408];
	ld.shared.u32 	%r192, [%r118+1536];
	ld.shared.u32 	%r193, [%r118+1664];
	ld.shared.u32 	%r194, [%r118+1792];
	ld.shared.u32 	%r195, [%r118+1920];
	ld.shared.u32 	%r196, [%r118+2048];
	ld.shared.u32 	%r197, [%r118+2176];
	ld.shared.u32 	%r198, [%r118+2304];
	setp.ne.s32 	%p80, %r73, 0;
	@%p80 bra 	$L__BB5_90;
	st.volatile.shared.u32 	[_ZZN3cub18CUB_300001_SM_10006detail4scan16DeviceScanKernelINS2_10policy_hubIiiimN4cuda3std3__44plusIvEEE10Policy1000EN6thrust24THRUST_300001_SM_1000_NS10device_ptrIiEESF_NS0_13ScanTileStateIiLb1EEES9_NS0_8NullTypeEmiLb0ESI_EEvT0_T1_T2_iT3_T4_T5_E12temp_storage+31616], %r72;
$L__BB5_90:
	bar.sync 	0;
	ld.volatile.shared.u32 	%r199, [_ZZN3cub18CUB_300001_SM_10006detail4scan16DeviceScanKernelINS2_10policy_hubIiiimN4cuda3std3__44plusIvEEE10Policy1000EN6thrust24THRUST_300001_SM_1000_NS10device_ptrIiEESF_NS0_13ScanTileStateIiLb1EEES9_NS0_8NullTypeEmiLb0ESI_EEvT0_T1_T2_iT3_T4_T5_E12temp_storage+31616];
	cvt.u64.u32 	%rd35, %r75;
	add.s64 	%rd36, %rd4, %rd35;
	setp.ge.s32 	%p81, %r75, %r199;
	shl.b64 	%rd37, %rd36, 2;
	add.s64 	%rd15, %rd3, %rd37;
	@%p81 bra 	$L__BB5_92;
	st.global.u32 	[%rd15], %r180;
$L__BB5_92:
	mov.u32 	%r528, %tid.x;
	and.b32  	%r529, %r528, 992;
	mul.lo.s32 	%r530, %r529, 19;
	and.b32  	%r531, %r528, 31;
	or.b32  	%r532, %r530, %r531;
	add.s32 	%r533, %r532, 32;
	setp.ge.s32 	%p82, %r533, %r199;
	@%p82 bra 	$L__BB5_94;
	st.global.u32 	[%rd15+128], %r181;
$L__BB5_94:
	add.s32 	%r539, %r532, 64;
	setp.ge.s32 	%p83, %r539, %r199;
	@%p83 bra 	$L__BB5_96;
	st.global.u32 	[%rd15+256], %r182;
$L__BB5_96:
	add.s32 	%r545, %r532, 96;
	setp.ge.s32 	%p84, %r545, %r199;
	@%p84 bra 	$L__BB5_98;
	st.global.u32 	[%rd15+384], %r183;
$L__BB5_98:
	add.s32 	%r551, %r532, 128;
	setp.ge.s32 	%p85, %r551, %r199;
	@%p85 bra 	$L__BB5_100;
	st.global.u32 	[%rd15+512], %r184;
$L__BB5_100:
	add.s32 	%r557, %r532, 160;
	setp.ge.s32 	%p86, %r557, %r199;
	@%p86 bra 	$L__BB5_102;
	st.global.u32 	[%rd15+640], %r185;
$L__BB5_102:
	add.s32 	%r563, %r532, 192;
	setp.ge.s32 	%p87, %r563, %r199;
	@%p87 bra 	$L__BB5_104;
	st.global.u32 	[%rd15+768], %r186;
$L__BB5_104:
	add.s32 	%r569, %r532, 224;
	setp.ge.s32 	%p88, %r569, %r199;
	@%p88 bra 	$L__BB5_106;
	st.global.u32 	[%rd15+896], %r187;
$L__BB5_106:
	setp.ge.s32 	%p89, %r92, %r199;
	@%p89 bra 	$L__BB5_108;
	st.global.u32 	[%rd15+1024], %r188;
$L__BB5_108:
	add.s32 	%r575, %r532, 288;
	setp.ge.s32 	%p90, %r575, %r199;
	@%p90 bra 	$L__BB5_110;
	st.global.u32 	[%rd15+1152], %r189;
$L__BB5_110:
	add.s32 	%r581, %r532, 320;
	setp.ge.s32 	%p91, %r581, %r199;
	@%p91 bra 	$L__BB5_112;
	st.global.u32 	[%rd15+1280], %r190;
$L__BB5_112:
	add.s32 	%r587, %r532, 352;
	setp.ge.s32 	%p92, %r587, %r199;
	@%p92 bra 	$L__BB5_114;
	st.global.u32 	[%rd15+1408], %r191;
$L__BB5_114:
	add.s32 	%r593, %r532, 384;
	setp.ge.s32 	%p93, %r593, %r199;
	@%p93 bra 	$L__BB5_116;
	st.global.u32 	[%rd15+1536], %r192;
$L__BB5_116:
	add.s32 	%r599, %r532, 416;
	setp.ge.s32 	%p94, %r599, %r199;
	@%p94 bra 	$L__BB5_118;
	st.global.u32 	[%rd15+1664], %r193;
$L__BB5_118:
	add.s32 	%r605, %r532, 448;
	setp.ge.s32 	%p95, %r605, %r199;
	@%p95 bra 	$L__BB5_120;
	st.global.u32 	[%rd15+1792], %r194;
$L__BB5_120:
	add.s32 	%r611, %r532, 480;
	setp.ge.s32 	%p96, %r611, %r199;
	@%p96 bra 	$L__BB5_122;
	st.global.u32 	[%rd15+1920], %r195;
$L__BB5_122:
	add.s32 	%r617, %r532, 512;
	setp.ge.s32 	%p97, %r617, %r199;
	@%p97 bra 	$L__BB5_124;
	st.global.u32 	[%rd15+2048], %r196;
$L__BB5_124:
	add.s32 	%r623, %r532, 544;
	setp.ge.s32 	%p98, %r623, %r199;
	@%p98 bra 	$L__BB5_126;
	st.global.u32 	[%rd15+2176], %r197;
$L__BB5_126:
	setp.ge.s32 	%p99, %r113, %r199;
	@%p99 bra 	$L__BB5_128;
	st.global.u32 	[%rd15+2304], %r198;
$L__BB5_128:
	ret;

}


// ===== COMPILED SASS (sm_100) =====

	.target	sm_100

	.elftype	@"ET_EXEC"


//--------------------- .note.nv.tkinfo           --------------------------
	.section	.note.nv.tkinfo,"",@"SHT_NOTE"
	.sectionflags	@"SHF_NOTE_NV_TKINFO"
	.tkinfo
        /*0018*/ 	.word	0x00000002
        /*0030*/ 	.string	""
        /*0030*/ 	.string	"ptxas"
        /*0030*/ 	.string	"Cuda compilation tools, release 13.0, V13.0.88"
        /*0030*/ 	.string	"Build cuda_13.0.r13.0/compiler.36424714_0"
        /*0030*/ 	.string	"-arch sm_100 -m 64 "



//--------------------- .note.nv.cuinfo           --------------------------
	.section	.note.nv.cuinfo,"",@"SHT_NOTE"
	.sectionflags	@"SHF_NOTE_NV_CUINFO"
        /*0018*/ 	.short	0x0002
        /*001a*/ 	.short	0x0064
        /*001c*/ 	.short	0x0082
	.zero		2


//--------------------- .nv.info                  --------------------------
	.section	.nv.info,"",@"SHT_CUDA_INFO"
	.align	4


	//----- nvinfo : EIATTR_REGCOUNT
	.align		4
        /*0000*/ 	.byte	0x04, 0x2f
        /*0002*/ 	.short	(.L_46 - .L_45)
	.align		4
.L_45:
        /*0004*/ 	.word	index@(_Z20atomic_histogram_addiPiS_)
        /*0008*/ 	.word	0x0000001a


	//----- nvinfo : EIATTR_FRAME_SIZE
	.align		4
.L_46:
        /*000c*/ 	.byte	0x04, 0x11
        /*000e*/ 	.short	(.L_48 - .L_47)
	.align		4
.L_47:
        /*0010*/ 	.word	index@(_Z20atomic_histogram_addiPiS_)
        /*0014*/ 	.word	0x00000000


	//----- nvinfo : EIATTR_REGCOUNT
	.align		4
.L_48:
        /*0018*/ 	.byte	0x04, 0x2f
        /*001a*/ 	.short	(.L_50 - .L_49)
	.align		4
.L_49:
        /*001c*/ 	.word	index@(_Z11GPU_sortingiPiS_S_)
        /*0020*/ 	.word	0x0000001c


	//----- nvinfo : EIATTR_FRAME_SIZE
	.align		4
.L_50:
        /*0024*/ 	.byte	0x04, 0x11
        /*0026*/ 	.short	(.L_52 - .L_51)
	.align		4
.L_51:
        /*0028*/ 	.word	index@(_Z11GPU_sortingiPiS_S_)
        /*002c*/ 	.word	0x00000000


	//----- nvinfo : EIATTR_REGCOUNT
	.align		4
.L_52:
        /*0030*/ 	.byte	0x04, 0x2f
        /*0032*/ 	.short	(.L_54 - .L_53)
	.align		4
.L_53:
        /*0034*/ 	.word	index@(_ZN3cub18CUB_300001_SM_10006detail11EmptyKernelIvEEvv)
        /*0038*/ 	.word	0x00000004


	//----- nvinfo : EIATTR_FRAME_SIZE
	.align		4
.L_54:
        /*003c*/ 	.byte	0x04, 0x11
        /*003e*/ 	.short	(.L_56 - .L_55)
	.align		4
.L_55:
        /*0040*/ 	.word	index@(_ZN3cub18CUB_300001_SM_10006detail11EmptyKernelIvEEvv)
        /*0044*/ 	.word	0x00000000


	//----- nvinfo : EIATTR_REGCOUNT
	.align		4
.L_56:
        /*0048*/ 	.byte	0x04, 0x2f
        /*004a*/ 	.short	(.L_58 - .L_57)
	.align		4
.L_57:
        /*004c*/ 	.word	index@(_ZN3cub18CUB_300001_SM_10006detail4scan20DeviceScanInitKernelINS0_13ScanTileStateIiLb1EEEEEvT_i)
        /*0050*/ 	.word	0x00000008


	//----- nvinfo : EIATTR_FRAME_SIZE
	.align		4
.L_58:
        /*0054*/ 	.byte	0x04, 0x11
        /*0056*/ 	.short	(.L_60 - .L_59)
	.align		4
.L_59:
        /*0058*/ 	.word	index@(_ZN3cub18CUB_300001_SM_10006detail4scan20DeviceScanInitKernelINS0_13ScanTileStateIiLb1EEEEEvT_i)
        /*005c*/ 	.word	0x00000000


	//----- nvinfo : EIATTR_REGCOUNT
	.align		4
.L_60:
        /*0060*/ 	.byte	0x04, 0x2f
        /*0062*/ 	.short	(.L_62 - .L_61)
	.align		4
.L_61:
        /*0064*/ 	.word	index@(_ZN3cub18CUB_300001_SM_10006detail4scan16DeviceScanKernelINS2_10policy_hubIiiijN4cuda3std3__44plusIvEEE10Policy1000EN6thrust24THRUST_300001_SM_1000_NS10device_ptrIiEESF_NS0_13ScanTileStateIiLb1EEES9_NS0_8NullTypeEjiLb0ESI_EEvT0_T1_T2_iT3_T4_T5_)
        /*0068*/ 	.word	0x00000038


	//----- nvinfo : EIATTR_FRAME_SIZE
	.align		4
.L_62:
        /*006c*/ 	.byte	0x04, 0x11
        /*006e*/ 	.short	(.L_64 - .L_63)
	.align		4
.L_63:
        /*0070*/ 	.word	index@(_ZN3cub18CUB_300001_SM_10006detail4scan16DeviceScanKernelINS2_10policy_hubIiiijN4cuda3std3__44plusIvEEE10Policy1000EN6thrust24THRUST_300001_SM_1000_NS10device_ptrIiEESF_NS0_13ScanTileStateIiLb1EEES9_NS0_8NullTypeEjiLb0ESI_EEvT0_T1_T2_iT3_T4_T5_)
        /*0074*/ 	.word	0x00000000


	//----- nvinfo : EIATTR_REGCOUNT
	.align		4
.L_64:
        /*0078*/ 	.byte	0x04, 0x2f
        /*007a*/ 	.short	(.L_66 - .L_65)
	.align		4
.L_65:
        /*007c*/ 	.word	index@(_ZN3cub18CUB_300001_SM_10006detail4scan16DeviceScanKernelINS2_10policy_hubIiiimN4cuda3std3__44plusIvEEE10Policy1000EN6thrust24THRUST_300001_SM_1000_NS10device_ptrIiEESF_NS0_13ScanTileStateIiLb1EEES9_NS0_8NullTypeEmiLb0ESI_EEvT0_T1_T2_iT3_T4_T5_)
        /*0080*/ 	.word	0x00000030


	//----- nvinfo : EIATTR_FRAME_SIZE
	.align		4
.L_66:
        /*0084*/ 	.byte	0x04, 0x11
        /*0086*/ 	.short	(.L_68 - .L_67)
	.align		4
.L_67:
        /*0088*/ 	.word	index@(_ZN3cub18CUB_300001_SM_10006detail4scan16DeviceScanKernelINS2_10policy_hubIiiimN4cuda3std3__44plusIvEEE10Policy1000EN6thrust24THRUST_300001_SM_1000_NS10device_ptrIiEESF_NS0_13ScanTileStateIiLb1EEES9_NS0_8NullTypeEmiLb0ESI_EEvT0_T1_T2_iT3_T4_T5_)
        /*008c*/ 	.word	0x00000000


	//----- nvinfo : EIATTR_MIN_STACK_SIZE
	.align		4
.L_68:
        /*0090*/ 	.byte	0x04, 0x12
        /*0092*/ 	.short	(.L_70 - .L_69)
	.align		4
.L_69:
        /*0094*/ 	.word	index@(_ZN3cub18CUB_300001_SM_10006detail4scan16DeviceScanKernelINS2_10policy_hubIiiimN4cuda3std3__44plusIvEEE10Policy1000EN6thrust24THRUST_300001_SM_1000_NS10device_ptrIiEESF_NS0_13ScanTileStateIiLb1EEES9_NS0_8NullTypeEmiLb0ESI_EEvT0_T1_T2_iT3_T4_T5_)
        /*0098*/ 	.word	0x00000000


	//----- nvinfo : EIATTR_MIN_STACK_SIZE
	.align		4
.L_70:
        /*009c*/ 	.byte	0x04, 0x12
        /*009e*/ 	.short	(.L_72 - .L_71)
	.align		4
.L_71:
        /*00a0*/ 	.word	index@(_ZN3cub18CUB_300001_SM_10006detail4scan16DeviceScanKernelINS2_10policy_hubIiiijN4cuda3std3__44plusIvEEE10Policy1000EN6thrust24THRUST_300001_SM_1000_NS10device_ptrIiEESF_NS0_13ScanTileStateIiLb1EEES9_NS0_8NullTypeEjiLb0ESI_EEvT0_T1_T2_iT3_T4_T5_)
        /*00a4*/ 	.word	0x00000000


	//----- nvinfo : EIATTR_MIN_STACK_SIZE
	.align		4
.L_72:
        /*00a8*/ 	.byte	0x04, 0x12
        /*00aa*/ 	.short	(.L_74 - .L_73)
	.align		4
.L_73:
        /*00ac*/ 	.word	index@(_ZN3cub18CUB_300001_SM_10006detail4scan20DeviceScanInitKernelINS0_13ScanTileStateIiLb1EEEEEvT_i)
        /*00b0*/ 	.word	0x00000000


	//----- nvinfo : EIATTR_MIN_STACK_SIZE
	.align		4
.L_74:
        /*00b4*/ 	.byte	0x04, 0x12
        /*00b6*/ 	.short	(.L_76 - .L_75)
	.align		4
.L_75:
        /*00b8*/ 	.word	index@(_ZN3cub18CUB_300001_SM_10006detail11EmptyKernelIvEEvv)
        /*00bc*/ 	.word	0x00000000


	//----- nvinfo : EIATTR_MIN_STACK_SIZE
	.align		4
.L_76:
        /*00c0*/ 	.byte	0x04, 0x12
        /*00c2*/ 	.short	(.L_78 - .L_77)
	.align		4
.L_77:
        /*00c4*/ 	.word	index@(_Z11GPU_sortingiPiS_S_)
        /*00c8*/ 	.word	0x00000000


	//----- nvinfo : EIATTR_MIN_STACK_SIZE
	.align		4
.L_78:
        /*00cc*/ 	.byte	0x04, 0x12
        /*00ce*/ 	.short	(.L_80 - .L_79)
	.align		4
.L_79:
        /*00d0*/ 	.word	index@(_Z20atomic_histogram_addiPiS_)
        /*00d4*/ 	.word	0x00000000
.L_80:


//--------------------- .nv.compat                --------------------------
	.section	.nv.compat,"",@"SHT_CUDA_COMPAT_INFO"
	.align	4
        /*0000*/ 	.byte	0x02, 0x09, 0x00, 0x00, 0x02, 0x02, 0x01, 0x00, 0x02, 0x05, 0x05, 0x00, 0x03, 0x07, 0x01, 0x01
        /*0010*/ 	.byte	0x02, 0x03, 0x00, 0x00, 0x02, 0x06, 0x01, 0x00, 0x04, 0x0b, 0x08, 0x00, 0x09, 0x00, 0x00, 0x00
        /*0020*/ 	.byte	0x00, 0x00, 0x00, 0x00


//--------------------- .nv.info._ZN3cub18CUB_300001_SM_10006detail4scan16DeviceScanKernelINS2_10policy_hubIiiimN4cuda3std3__44plusIvEEE10Policy1000EN6thrust24THRUST_300001_SM_1000_NS10device_ptrIiEESF_NS0_13ScanTileStateIiLb1EEES9_NS0_8NullTypeEmiLb0ESI_EEvT0_T1_T2_iT3_T4_T5_ --------------------------
	.section	.nv.info._ZN3cub18CUB_300001_SM_10006detail4scan16DeviceScanKernelINS2_10policy_hubIiiimN4cuda3std3__44plusIvEEE10Policy1000EN6thrust24THRUST_300001_SM_1000_NS10device_ptrIiEESF_NS0_13ScanTileStateIiLb1EEES9_NS0_8NullTypeEmiLb0ESI_EEvT0_T1_T2_iT3_T4_T5_,"",@"SHT_CUDA_INFO"
	.sectionflags	@""
	.align	4


	//----- nvinfo : EIATTR_CUDA_API_VERSION
	.align		4
        /*0000*/ 	.byte	0x04, 0x37
        /*0002*/ 	.short	(.L_82 - .L_81)
.L_81:
        /*0004*/ 	.word	0x00000082


	//----- nvinfo : EIATTR_KPARAM_INFO
	.align		4
.L_82:
        /*0008*/ 	.byte	0x04, 0x17
        /*000a*/ 	.short	(.L_84 - .L_83)
.L_83:
        /*000c*/ 	.word	0x00000000
        /*0010*/ 	.short	0x0006
        /*0012*/ 	.short	0x0020
        /*0014*/ 	.byte	0x00, 0xf0, 0x21, 0x00


	//----- nvinfo : EIATTR_KPARAM_INFO
	.align		4
.L_84:
        /*0018*/ 	.byte	0x04, 0x17
        /*001a*/ 	.short	(.L_86 - .L_85)
.L_85:
        /*001c*/ 	.word	0x00000000
        /*0020*/ 	.short	0x0005
        /*0022*/ 	.short	0x001d
        /*0024*/ 	.byte	0x00, 0xf0, 0x05, 0x00


	//----- nvinfo : EIATTR_KPARAM_INFO
	.align		4
.L_86:
        /*0028*/ 	.byte	0x04, 0x17
        /*002a*/ 	.short	(.L_88 - .L_87)
.L_87:
        /*002c*/ 	.word	0x00000000
        /*0030*/ 	.short	0x0004
        /*0032*/ 	.short	0x001c
        /*0034*/ 	.byte	0x00, 0xf0, 0x05, 0x00


	//----- nvinfo : EIATTR_KPARAM_INFO
	.align		4
.L_88:
        /*0038*/ 	.byte	0x04, 0x17
        /*003a*/ 	.short	(.L_90 - .L_89)
.L_89:
        /*003c*/ 	.word	0x00000000
        /*0040*/ 	.short	0x0003
        /*0042*/ 	.short	0x0018
        /*0044*/ 	.byte	0x00, 0xf0, 0x11, 0x00


	//----- nvinfo : EIATTR_KPARAM_INFO
	.align		4
.L_90:
        /*0048*/ 	.byte	0x04, 0x17
        /*004a*/ 	.short	(.L_92 - .L_91)
.L_91:
        /*004c*/ 	.word	0x00000000
        /*0050*/ 	.short	0x0002
        /*0052*/ 	.short	0x0010
        /*0054*/ 	.byte	0x00, 0xf0, 0x21, 0x00


	//----- nvinfo : EIATTR_KPARAM_INFO
	.align		4
.L_92:
        /*0058*/ 	.byte	0x04, 0x17
        /*005a*/ 	.short	(.L_94 - .L_93)
.L_93:
        /*005c*/ 	.word	0x00000000
        /*0060*/ 	.short	0x0001
        /*0062*/ 	.short	0x0008
        /*0064*/ 	.byte	0x00, 0xf0, 0x21, 0x00


	//----- nvinfo : EIATTR_KPARAM_INFO
	.align		4
.L_94:
        /*0068*/ 	.byte	0x04, 0x17
        /*006a*/ 	.short	(.L_96 - .L_95)
.L_95:
        /*006c*/ 	.word	0x00000000
        /*0070*/ 	.short	0x0000
        /*0072*/ 	.short	0x0000
        /*0074*/ 	.byte	0x00, 0xf0, 0x21, 0x00


	//----- nvinfo : EIATTR_SPARSE_MMA_MASK
	.align		4
.L_96:
        /*0078*/ 	.byte	0x03, 0x50
        /*007a*/ 	.short	0x0000


	//----- nvinfo : EIATTR_MAXREG_COUNT
	.align		4
        /*007c*/ 	.byte	0x03, 0x1b
        /*007e*/ 	.short	0x0080


	//----- nvinfo : EIATTR_NUM_BARRIERS
	.align		4
        /*0080*/ 	.byte	0x02, 0x4c
        /*0082*/ 	.byte	0x01
	.zero		1


	//----- nvinfo : EIATTR_MERCURY_ISA_VERSION
	.align		4
        /*0084*/ 	.byte	0x03, 0x5f
        /*0086*/ 	.short	0x0101


	//----- nvinfo : EIATTR_COOP_GROUP_MASK_REGIDS
	.align		4
        /*0088*/ 	.byte	0x04, 0x29
        /*008a*/ 	.short	(.L_98 - .L_97)


	//   ....[0]....
.L_97:
        /*008c*/ 	.word	0xffffffff


	//   ....[1]....
        /*0090*/ 	.word	0xffffffff


	//   ....[2]....
        /*0094*/ 	.word	0xffffffff


	//   ....[3]....
        /*0098*/ 	.word	0xffffffff


	//   ....[4]....
        /*009c*/ 	.word	0xffffffff


	//   ....[5]....
        /*00a0*/ 	.word	0xffffffff


	//   ....[6]....
        /*00a4*/ 	.word	0xffffffff


	//   ....[7]....
        /*00a8*/ 	.word	0xffffffff


	//   ....[8]....
        /*00ac*/ 	.word	0xffffffff


	//   ....[9]....
        /*00b0*/ 	.word	0xffffffff


	//   ....[10]....
        /*00b4*/ 	.word	0xffffffff


	//   ....[11]....
        /*00b8*/ 	.word	0xffffffff


	//   ....[12]....
        /*00bc*/ 	.word	0xffffffff


	//   ....[13]....
        /*00c0*/ 	.word	0xffffffff


	//   ....[14]....
        /*00c4*/ 	.word	0xffffffff


	//   ....[15]....
        /*00c8*/ 	.word	0xffffffff


	//   ....[16]....
        /*00cc*/ 	.word	0xffffffff


	//   ....[17]....
        /*00d0*/ 	.word	0xffffffff


	//   ....[18]....
        /*00d4*/ 	.word	0xffffffff


	//   ....[19]....
        /*00d8*/ 	.word	0xffffffff


	//   ....[20]....
        /*00dc*/ 	.word	0xffffffff


	//   ....[21]....
        /*00e0*/ 	.word	0xffffffff


	//   ....[22]....
        /*00e4*/ 	.word	0xffffffff


	//   ....[23]....
        /*00e8*/ 	.word	0xffffffff


	//   ....[24]....
        /*00ec*/ 	.word	0xffffffff


	//   ....[25]....
        /*00f0*/ 	.word	0xffffffff


	//   ....[26]....
        /*00f4*/ 	.word	0xffffffff


	//   ....[27]....
        /*00f8*/ 	.word	0xffffffff


	//   ....[28]....
        /*00fc*/ 	.word	0xffffffff


	//   ....[29]....
        /*0100*/ 	.word	0xffffffff


	//   ....[30]....
        /*0104*/ 	.word	0xffffffff


	//   ....[31]....
        /*0108*/ 	.word	0xffffffff


	//   ....[32]....
        /*010c*/ 	.word	0xffffffff


	//   ....[33]....
        /*0110*/ 	.word	0xffffffff


	//   ....[34]....
        /*0114*/ 	.word	0xffffffff


	//   ....[35]....
        /*0118*/ 	.word	0xffffffff


	//   ....[36]....
        /*011c*/ 	.word	0xffffffff


	//   ....[37]....
        /*0120*/ 	.word	0xffffffff


	//   ....[38]....
        /*0124*/ 	.word	0xffffffff


	//   ....[39]....
        /*0128*/ 	.word	0xffffffff


	//   ....[40]....
        /*012c*/ 	.word	0xffffffff


	//   ....[41]....
        /*0130*/ 	.word	0xffffffff


	//   ....[42]....
        /*0134*/ 	.word	0xffffffff


	//   ....[43]....
        /*0138*/ 	.word	0xffffffff


	//   ....[44]....
        /*013c*/ 	.word	0xffffffff


	//   ....[45]....
        /*0140*/ 	.word	0xffffffff


	//   ....[46]....
        /*0144*/ 	.word	0xffffffff


	//   ....[47]....
        /*0148*/ 	.word	0xffffffff


	//   ....[48]....
        /*014c*/ 	.word	0xffffffff


	//   ....[49]....
        /*0150*/ 	.word	0xffffffff


	//   ....[50]....
        /*0154*/ 	.word	0xffffffff


	//   ....[51]....
        /*0158*/ 	.word	0xffffffff


	//   ....[52]....
        /*015c*/ 	.word	0xffffffff


	//   ....[53]....
        /*0160*/ 	.word	0xffffffff


	//   ....[54]....
        /*0164*/ 	.word	0xffffffff


	//   ....[55]....
        /*0168*/ 	.word	0xffffffff


	//   ....[56]....
        /*016c*/ 	.word	0xffffffff


	//   ....[57]....
        /*0170*/ 	.word	0xffffffff


	//   ....[58]....
        /*0174*/ 	.word	0xffffffff


	//   ....[59]....
        /*0178*/ 	.word	0xffffffff


	//   ....[60]....
        /*017c*/ 	.word	0x05000008


	//   ....[61]....
        /*0180*/ 	.word	0x05000008


	//   ....[62]....
        /*0184*/ 	.word	0x05000008


	//   ....[63]....
        /*0188*/ 	.word	0x05000008


	//   ....[64]....
        /*018c*/ 	.word	0x05000008


	//   ....[65]....
        /*0190*/ 	.word	0x05000008


	//   ....[66]....
        /*0194*/ 	.word	0x05000008


	//   ....[67]....
        /*0198*/ 	.word	0x05000008


	//   ....[68]....
        /*019c*/ 	.word	0x05000008


	//   ....[69]....
        /*01a0*/ 	.word	0x05000008


	//   ....[70]....
        /*01a4*/ 	.word	0x05000008


	//   ....[71]....
        /*01a8*/ 	.word	0x05000008


	//   ....[72]....
        /*01ac*/ 	.word	0x05000008


	//   ....[73]....
        /*01b0*/ 	.word	0x05000008


	//   ....[74]....
        /*01b4*/ 	.word	0x05000008


	//   ....[75]....
        /*01b8*/ 	.word	0x05000008


	//   ....[76]....
        /*01bc*/ 	.word	0x05000008


	//   ....[77]....
        /*01c0*/ 	.word	0x05000008


	//   ....[78]....
        /*01c4*/ 	.word	0x05000008


	//   ....[79]....
        /*01c8*/ 	.word	0x05000008


	//   ....[80]....
        /*01cc*/ 	.word	0x05000008


	//   ....[81]....
        /*01d0*/ 	.word	0x05000008


	//   ....[82]....
        /*01d4*/ 	.word	0x05000008


	//   ....[83]....
        /*01d8*/ 	.word	0x05000008


	//   ....[84]....
        /*01dc*/ 	.word	0x05000008


	//   ....[85]....
        /*01e0*/ 	.word	0x05000008


	//   ....[86]....
        /*01e4*/ 	.word	0x05000008


	//   ....[87]....
        /*01e8*/ 	.word	0x05000008


	//   ....[88]....
        /*01ec*/ 	.word	0x05000008


	//   ....[89]....
        /*01f0*/ 	.word	0x05000008


	//   ....[90]....
        /*01f4*/ 	.word	0x05000008


	//   ....[91]....
        /*01f8*/ 	.word	0x05000008


	//   ....[92]....
        /*01fc*/ 	.word	0x05000008


	//   ....[93]....
        /*0200*/ 	.word	0x05000008


	//   ....[94]....
        /*0204*/ 	.word	0x05000008


	//   ....[95]....
        /*0208*/ 	.word	0x05000008


	//----- nvinfo : EIATTR_COOP_GROUP_INSTR_OFFSETS
	.align		4
.L_98:
        /*020c*/ 	.byte	0x04, 0x28
        /*020e*/ 	.short	(.L_100 - .L_99)


	//   ....[0]....
.L_99:
        /*0210*/ 	.word	0x00000470


	//   ....[1]....
        /*0214*/ 	.word	0x000006a0


	//   ....[2]....
        /*0218*/ 	.word	0x000006c0


	//   ....[3]....
        /*021c*/ 	.word	0x000006e0


	//   ....[4]....
        /*0220*/ 	.word	0x00000700


	//   ....[5]....
        /*0224*/ 	.word	0x00000720


	//   ....[6]....
        /*0228*/ 	.word	0x00000b20


	//   ....[7]....
        /*022c*/ 	.word	0x00000b40


	//   ....[8]....
        /*0230*/ 	.word	0x00000b60


	//   ....[9]....
        /*0234*/ 	.word	0x00000b80


	//   ....[10]....
        /*0238*/ 	.word	0x00000ba0


	//   ....[11]....
        /*023c*/ 	.word	0x00000fa0


	//   ....[12]....
        /*0240*/ 	.word	0x00001030


	//   ....[13]....
        /*0244*/ 	.word	0x00001090


	//   ....[14]....
        /*0248*/ 	.word	0x00001130


	//   ....[15]....
        /*024c*/ 	.word	0x00001190


	//   ....[16]....
        /*0250*/ 	.word	0x000011d0


	//   ....[17]....
        /*0254*/ 	.word	0x00001220


	//   ....[18]....
        /*0258*/ 	.word	0x00001270


	//   ....[19]....
        /*025c*/ 	.word	0x00001280


	//   ....[20]....
        /*0260*/ 	.word	0x00001360


	//   ....[21]....
        /*0264*/ 	.word	0x000013f0


	//   ....[22]....
        /*0268*/ 	.word	0x00001440


	//   ....[23]....
        /*026c*/ 	.word	0x000014a0


	//   ....[24]....
        /*0270*/ 	.word	0x00001500


	//   ....[25]....
        /*0274*/ 	.word	0x00001540


	//   ....[26]....
        /*0278*/ 	.word	0x00001580


	//   ....[27]....
        /*027c*/ 	.word	0x000015c0


	//   ....[28]....
        /*0280*/ 	.word	0x000015d0


	//   ....[29]....
        /*0284*/ 	.word	0x00001a50


	//   ....[30]....
        /*0288*/ 	.word	0x00002410


	//   ....[31]....
        /*028c*/ 	.word	0x00002640


	//   ....[32]....
        /*0290*/ 	.word	0x00002660


	//   ....[33]....
        /*0294*/ 	.word	0x00002680


	//   ....[34]....
        /*0298*/ 	.word	0x000026a0


	//   ....[35]....
        /*029c*/ 	.word	0x000026c0


	//   ....[36]....
        /*02a0*/ 	.word	0x00002a50


	//   ....[37]....
        /*02a4*/ 	.word	0x00002a70


	//   ....[38]....
        /*02a8*/ 	.word	0x00002a90


	//   ....[39]....
        /*02ac*/ 	.word	0x00002ab0


	//   ....[40]....
        /*02b0*/ 	.word	0x00002ad0


	//   ....[41]....
        /*02b4*/ 	.word	0x00002ed0


	//   ....[42]....
        /*02b8*/ 	.word	0x00002f60


	//   ....[43]....
        /*02bc*/ 	.word	0x00002fc0


	//   ....[44]....
        /*02c0*/ 	.word	0x00003030


	//   ....[45]....
        /*02c4*/ 	.word	0x00003090


	//   ....[46]....
        /*02c8*/ 	.word	0x000030f0


	//   ....[47]....
        /*02cc*/ 	.word	0x00003140


	//   ....[48]....
        /*02d0*/ 	.word	0x000031a0


	//   ....[49]....
        /*02d4*/ 	.word	0x000031b0


	//   ....[50]....
        /*02d8*/ 	.word	0x00003290


	//   ....[51]....
        /*02dc*/ 	.word	0x00003320


	//   ....[52]....
        /*02e0*/ 	.word	0x00003370


	//   ....[53]....
        /*02e4*/ 	.word	0x000033e0


	//   ....[54]....
        /*02e8*/ 	.word	0x00003440


	//   ....[55]....
        /*02ec*/ 	.word	0x00003490


	//   ....[56]....
        /*02f0*/ 	.word	0x000034f0


	//   ....[57]....
        /*02f4*/ 	.word	0x00003530


	//   ....[58]....
        /*02f8*/ 	.word	0x00003540


	//   ....[59]....
        /*02fc*/ 	.word	0x000039a0


	//   ....[60]....
        /*0300*/ 	.word	0x00003f50


	//   ....[61]....
        /*0304*/ 	.word	0x00003fd0


	//   ....[62]....
        /*0308*/ 	.word	0x00004070


	//   ....[63]....
        /*030c*/ 	.word	0x00004160


	//   ....[64]....
        /*0310*/ 	.word	0x000041e0


	//   ....[65]....
        /*0314*/ 	.word	0x00004260


	//   ....[66]....
        /*0318*/ 	.word	0x000042e0


	//   ....[67]....
        /*031c*/ 	.word	0x00004360


	//   ....[68]....
        /*0320*/ 	.word	0x00004400


	//   ....[69]....
        /*0324*/ 	.word	0x00004470


	//   ....[70]....
        /*0328*/ 	.word	0x000044f0


	//   ....[71]....
        /*032c*/ 	.word	0x00004570


	//   ....[72]....
        /*0330*/ 	.word	0x00004620


	//   ....[73]....
        /*0334*/ 	.word	0x000046a0


	//   ....[74]....
        /*0338*/ 	.word	0x00004710


	//   ....[75]....
        /*033c*/ 	.word	0x00004780


	//   ....[76]....
        /*0340*/ 	.word	0x000047f0


	//   ....[77]....
        /*0344*/ 	.word	0x00004850


	//   ....[78]....
        /*0348*/ 	.word	0x000048c0


	//   ....[79]....
        /*034c*/ 	.word	0x00004940


	//   ....[80]....
        /*0350*/ 	.word	0x000049e0


	//   ....[81]....
        /*0354*/ 	.word	0x00004ab0


	//   ....[82]....
        /*0358*/ 	.word	0x00004b30


	//   ....[83]....
        /*035c*/ 	.word	0x00004bd0


	//   ....[84]....
        /*0360*/ 	.word	0x00004c60


	//   ....[85]....
        /*0364*/ 	.word	0x00004cd0


	//   ....[86]....
        /*0368*/ 	.word	0x00004d70


	//   ....[87]....
        /*036c*/ 	.word	0x00004de0


	//   ....[88]....
        /*0370*/ 	.word	0x00004e60


	//   ....[89]....
        /*0374*/ 	.word	0x00004ee0


	//   ....[90]....
        /*0378*/ 	.word	0x00004f90


	//   ....[91]....
        /*037c*/ 	.word	0x00005030


	//   ....[92]....
        /*0380*/ 	.word	0x000050c0


	//   ....[93]....
        /*0384*/ 	.word	0x00005160


	//   ....[94]....
        /*0388*/ 	.word	0x000051e0


	//   ....[95]....
        /*038c*/ 	.word	0x00005240


	//----- nvinfo : EIATTR_VRC_CTA_INIT_COUNT
	.align		4
.L_100:
        /*0390*/ 	.byte	0x02, 0x4a
	.zero		1
	.zero		1


	//----- nvinfo : EIATTR_EXIT_INSTR_OFFSETS
	.align		4
        /*0394*/ 	.byte	0x04, 0x1c
        /*0396*/ 	.short	(.L_102 - .L_101)


	//   ....[0]....
.L_101:
        /*0398*/ 	.word	0x00001cc0


	//   ....[1]....
        /*039c*/ 	.word	0x00001cf0


	//   ....[2]....
        /*03a0*/ 	.word	0x00003ee0


	//   ....[3]....
        /*03a4*/ 	.word	0x00003f00


	//----- nvinfo : EIATTR_MAX_THREADS
	.align		4
.L_102:
        /*03a8*/ 	.byte	0x04, 0x05
        /*03aa*/ 	.short	(.L_104 - .L_103)
.L_103:
        /*03ac*/ 	.word	0x000001a0
        /*03b0*/ 	.word	0x00000001
        /*03b4*/ 	.word	0x00000001


	//----- nvinfo : EIATTR_CRS_STACK_SIZE
	.align		4
.L_104:
        /*03b8*/ 	.byte	0x04, 0x1e
        /*03ba*/ 	.short	(.L_106 - .L_105)
.L_105:
        /*03bc*/ 	.word	0x00000000


	//----- nvinfo : EIATTR_CBANK_PARAM_SIZE
	.align		4
.L_106:
        /*03c0*/ 	.byte	0x03, 0x19
        /*03c2*/ 	.short	0x0028


	//----- nvinfo : EIATTR_PARAM_CBANK
	.align		4
        /*03c4*/ 	.byte	0x04, 0x0a
        /*03c6*/ 	.short	(.L_108 - .L_107)
	.align		4
.L_107:
        /*03c8*/ 	.word	index@(.nv.constant0._ZN3cub18CUB_300001_SM_10006detail4scan16DeviceScanKernelINS2_10policy_hubIiiimN4cuda3std3__44plusIvEEE10Policy1000EN6thrust24THRUST_300001_SM_1000_NS10device_ptrIiEESF_NS0_13ScanTileStateIiLb1EEES9_NS0_8NullTypeEmiLb0ESI_EEvT0_T1_T2_iT3_T4_T5_)
        /*03cc*/ 	.short	0x0380
        /*03ce*/ 	.short	0x0028


	//----- nvinfo : EIATTR_SW_WAR
	.align		4
.L_108:
        /*03d0*/ 	.byte	0x04, 0x36
        /*03d2*/ 	.short	(.L_110 - .L_109)
.L_109:
        /*03d4*/ 	.word	0x00000008
.L_110:


//--------------------- .nv.info._ZN3cub18CUB_300001_SM_10006detail4scan16DeviceScanKernelINS2_10policy_hubIiiijN4cuda3std3__44plusIvEEE10Policy1000EN6thrust24THRUST_300001_SM_1000_NS10device_ptrIiEESF_NS0_13ScanTileStateIiLb1EEES9_NS0_8NullTypeEjiLb0ESI_EEvT0_T1_T2_iT3_T4_T5_ --------------------------
	.section	.nv.info._ZN3cub18CUB_300001_SM_10006detail4scan16DeviceScanKernelINS2_10policy_hubIiiijN4cuda3std3__44plusIvEEE10Policy1000EN6thrust24THRUST_300001_SM_1000_NS10device_ptrIiEESF_NS0_13ScanTileStateIiLb1EEES9_NS0_8NullTypeEjiLb0ESI_EEvT0_T1_T2_iT3_T4_T5_,"",@"SHT_CUDA_INFO"
	.sectionflags	@""
	.align	4


	//----- nvinfo : EIATTR_CUDA_API_VERSION
	.align		4
        /*0000*/ 	.byte	0x04, 0x37
        /*0002*/ 	.short	(.L_112 - .L_111)
.L_111:
        /*0004*/ 	.word	0x00000082


	//----- nvinfo : EIATTR_KPARAM_INFO
	.align		4
.L_112:
        /*0008*/ 	.byte	0x04, 0x17
        /*000a*/ 	.short	(.L_114 - .L_113)
.L_113:
        /*000c*/ 	.word	0x00000000
        /*0010*/ 	.short	0x0006
        /*0012*/ 	.short	0x0020
        /*0014*/ 	.byte	0x00, 0xf0, 0x11, 0x00


	//----- nvinfo : EIATTR_KPARAM_INFO
	.align		4
.L_114:
        /*0018*/ 	.byte	0x04, 0x17
        /*001a*/ 	.short	(.L_116 - .L_115)
.L_115:
        /*001c*/ 	.word	0x00000000
        /*0020*/ 	.short	0x0005
        /*0022*/ 	.short	0x001d
        /*0024*/ 	.byte	0x00, 0xf0, 0x05, 0x00


	//----- nvinfo : EIATTR_KPARAM_INFO
	.align		4
.L_116:
        /*0028*/ 	.byte	0x04, 0x17
        /*002a*/ 	.short	(.L_118 - .L_117)
.L_117:
        /*002c*/ 	.word	0x00000000
        /*0030*/ 	.short	0x0004
        /*0032*/ 	.short	0x001c
        /*0034*/ 	.byte	0x00, 0xf0, 0x05, 0x00


	//----- nvinfo : EIATTR_KPARAM_INFO
	.align		4
.L_118:
        /*0038*/ 	.byte	0x04, 0x17
        /*003a*/ 	.short	(.L_120 - .L_119)
.L_119:
        /*003c*/ 	.word	0x00000000
        /*0040*/ 	.short	0x0003
        /*0042*/ 	.short	0x0018
        /*0044*/ 	.byte	0x00, 0xf0, 0x11, 0x00


	//----- nvinfo : EIATTR_KPARAM_INFO
	.align		4
.L_120:
        /*0048*/ 	.byte	0x04, 0x17
        /*004a*/ 	.short	(.L_122 - .L_121)
.L_121:
        /*004c*/ 	.word	0x00000000
        /*0050*/ 	.short	0x0002
        /*0052*/ 	.short	0x0010
        /*0054*/ 	.byte	0x00, 0xf0, 0x21, 0x00


	//----- nvinfo : EIATTR_KPARAM_INFO
	.align		4
.L_122:
        /*0058*/ 	.byte	0x04, 0x17
        /*005a*/ 	.short	(.L_124 - .L_123)
.L_123:
        /*005c*/ 	.word	0x00000000
        /*0060*/ 	.short	0x0001
        /*0062*/ 	.short	0x0008
        /*0064*/ 	.byte	0x00, 0xf0, 0x21, 0x00


	//----- nvinfo : EIATTR_KPARAM_INFO
	.align		4
.L_124:
        /*0068*/ 	.byte	0x04, 0x17
        /*006a*/ 	.short	(.L_126 - .L_125)
.L_125:
        /*006c*/ 	.word	0x00000000
        /*0070*/ 	.short	0x0000
        /*0072*/ 	.short	0x0000
        /*0074*/ 	.byte	0x00, 0xf0, 0x21, 0x00


	//----- nvinfo : EIATTR_SPARSE_MMA_MASK
	.align		4
.L_126:
        /*0078*/ 	.byte	0x03, 0x50
        /*007a*/ 	.short	0x0000


	//----- nvinfo : EIATTR_MAXREG_COUNT
	.align		4
        /*007c*/ 	.byte	0x03, 0x1b
        /*007e*/ 	.short	0x00a8


	//----- nvinfo : EIATTR_NUM_BARRIERS
	.align		4
        /*0080*/ 	.byte	0x02, 0x4c
        /*0082*/ 	.byte	0x01
	.zero		1


	//----- nvinfo : EIATTR_MERCURY_ISA_VERSION
	.align		4
        /*0084*/ 	.byte	0x03, 0x5f
        /*0086*/ 	.short	0x0101


	//----- nvinfo : EIATTR_UNUSED_LOAD_BYTE_OFFSET
	.align		4
        /*0088*/ 	.byte	0x04, 0x44
        /*008a*/ 	.short	(.L_128 - .L_127)


	//   ....[0]....
.L_127:
        /*008c*/ 	.word	0x00002a20
        /*0090*/ 	.word	0x00000fff


	//----- nvinfo : EIATTR_COOP_GROUP_MASK_REGIDS
	.align		4
.L_128:
        /*0094*/ 	.byte	0x04, 0x29
        /*0096*/ 	.short	(.L_130 - .L_129)


	//   ....[0]....
.L_129:
        /*0098*/ 	.word	0xffffffff


	//   ....[1]....
        /*009c*/ 	.word	0xffffffff


	//   ....[2]....
        /*00a0*/ 	.word	0xffffffff


	//   ....[3]....
        /*00a4*/ 	.word	0xffffffff


	//   ....[4]....
        /*00a8*/ 	.word	0xffffffff


	//   ....[5]....
        /*00ac*/ 	.word	0xffffffff


	//   ....[6]....
        /*00b0*/ 	.word	0xffffffff


	//   ....[7]....
        /*00b4*/ 	.word	0xffffffff


	//   ....[8]....
        /*00b8*/ 	.word	0xffffffff


	//   ....[9]....
        /*00bc*/ 	.word	0xffffffff


	//   ....[10]....
        /*00c0*/ 	.word	0xffffffff


	//   ....[11]....
        /*00c4*/ 	.word	0xffffffff


	//   ....[12]....
        /*00c8*/ 	.word	0xffffffff


	//   ....[13]....
        /*00cc*/ 	.word	0xffffffff


	//   ....[14]....
        /*00d0*/ 	.word	0xffffffff


	//   ....[15]....
        /*00d4*/ 	.word	0xffffffff


	//   ....[16]....
        /*00d8*/ 	.word	0xffffffff


	//   ....[17]....
        /*00dc*/ 	.word	0xffffffff


	//   ....[18]....
        /*00e0*/ 	.word	0xffffffff


	//   ....[19]....
        /*00e4*/ 	.word	0xffffffff


	//   ....[20]....
        /*00e8*/ 	.word	0xffffffff


	//   ....[21]....
        /*00ec*/ 	.word	0xffffffff


	//   ....[22]....
        /*00f0*/ 	.word	0xffffffff


	//   ....[23]....
        /*00f4*/ 	.word	0xffffffff


	//   ....[24]....
        /*00f8*/ 	.word	0xffffffff


	//   ....[25]....
        /*00fc*/ 	.word	0xffffffff


	//   ....[26]....
        /*0100*/ 	.word	0xffffffff


	//   ....[27]....
        /*0104*/ 	.word	0xffffffff


	//   ....[28]....
        /*0108*/ 	.word	0xffffffff


	//   ....[29]....
        /*010c*/ 	.word	0xffffffff


	//   ....[30]....
        /*0110*/ 	.word	0xffffffff


	//   ....[31]....
        /*0114*/ 	.word	0xffffffff


	//   ....[32]....
        /*0118*/ 	.word	0xffffffff


	//   ....[33]....
        /*011c*/ 	.word	0xffffffff


	//   ....[34]....
        /*0120*/ 	.word	0xffffffff


	//   ....[35]....
        /*0124*/ 	.word	0xffffffff


	//   ....[36]....
        /*0128*/ 	.word	0xffffffff


	//   ....[37]....
        /*012c*/ 	.word	0xffffffff


	//   ....[38]....
        /*0130*/ 	.word	0xffffffff


	//   ....[39]....
        /*0134*/ 	.word	0xffffffff


	//   ....[40]....
        /*0138*/ 	.word	0xffffffff


	//   ....[41]....
        /*013c*/ 	.word	0xffffffff


	//   ....[42]....
        /*0140*/ 	.word	0xffffffff


	//   ....[43]....
        /*0144*/ 	.word	0xffffffff


	//   ....[44]....
        /*0148*/ 	.word	0xffffffff


	//   ....[45]....
        /*014c*/ 	.word	0xffffffff


	//   ....[46]....
        /*0150*/ 	.word	0xffffffff


	//   ....[47]....
        /*0154*/ 	.word	0xffffffff


	//   ....[48]....
        /*0158*/ 	.word	0xffffffff


	//   ....[49]....
        /*015c*/ 	.word	0xffffffff


	//   ....[50]....
        /*0160*/ 	.word	0xffffffff


	//   ....[51]....
        /*0164*/ 	.word	0xffffffff


	//   ....[52]....
        /*0168*/ 	.word	0xffffffff


	//   ....[53]....
        /*016c*/ 	.word	0xffffffff


	//   ....[54]....
        /*0170*/ 	.word	0xffffffff


	//   ....[55]....
        /*0174*/ 	.word	0xffffffff


	//   ....[56]....
        /*0178*/ 	.word	0xffffffff


	//   ....[57]....
        /*017c*/ 	.word	0xffffffff


	//   ....[58]....
        /*0180*/ 	.word	0xffffffff


	//   ....[59]....
        /*0184*/ 	.word	0xffffffff


	//   ....[60]....
        /*0188*/ 	.word	0x05000015


	//   ....[61]....
        /*018c*/ 	.word	0x05000015


	//   ....[62]....
        /*0190*/ 	.word	0x05000015


	//   ....[63]....
        /*0194*/ 	.word	0x05000015


	//   ....[64]....
        /*0198*/ 	.word	0x05000015


	//   ....[65]....
        /*019c*/ 	.word	0x05000015


	//   ....[66]....
        /*01a0*/ 	.word	0x05000015


	//   ....[67]....
        /*01a4*/ 	.word	0x05000015


	//   ....[68]....
        /*01a8*/ 	.word	0x05000015


	//   ....[69]....
        /*01ac*/ 	.word	0x05000015


	//   ....[70]....
        /*01b0*/ 	.word	0x05000015


	//   ....[71]....
        /*01b4*/ 	.word	0x05000015


	//   ....[72]....
        /*01b8*/ 	.word	0x05000015


	//   ....[73]....
        /*01bc*/ 	.word	0x05000015


	//   ....[74]....
        /*01c0*/ 	.word	0x05000015


	//   ....[75]....
        /*01c4*/ 	.word	0x05000015


	//   ....[76]....
        /*01c8*/ 	.word	0x05000015


	//   ....[77]....
        /*01cc*/ 	.word	0x05000015


	//   ....[78]....
        /*01d0*/ 	.word	0x05000015


	//   ....[79]....
        /*01d4*/ 	.word	0x05000015


	//   ....[80]....
        /*01d8*/ 	.word	0x05000015


	//   ....[81]....
        /*01dc*/ 	.word	0x05000015


	//   ....[82]....
        /*01e0*/ 	.word	0x05000015


	//   ....[83]....
        /*01e4*/ 	.word	0x05000015


	//   ....[84]....
        /*01e8*/ 	.word	0x05000015


	//   ....[85]....
        /*01ec*/ 	.word	0x05000015


	//   ....[86]....
        /*01f0*/ 	.word	0x05000015


	//   ....[87]....
        /*01f4*/ 	.word	0x05000015


	//   ....[88]....
        /*01f8*/ 	.word	0x05000015


	//   ....[89]....
        /*01fc*/ 	.word	0x05000015


	//   ....[90]....
        /*0200*/ 	.word	0x05000015


	//   ....[91]....
        /*0204*/ 	.word	0x05000015


	//   ....[92]....
        /*0208*/ 	.word	0x05000015


	//   ....[93]....
        /*020c*/ 	.word	0x05000015


	//   ....[94]....
        /*0210*/ 	.word	0x05000015


	//   ....[95]....
        /*0214*/ 	.word	0x05000015


	//----- nvinfo : EIATTR_COOP_GROUP_INSTR_OFFSETS
	.align		4
.L_130:
        /*0218*/ 	.byte	0x04, 0x28
        /*021a*/ 	.short	(.L_132 - .L_131)


	//   ....[0]....
.L_131:
        /*021c*/ 	.word	0x000004b0


	//   ....[1]....
        /*0220*/ 	.word	0x00000680


	//   ....[2]....
        /*0224*/ 	.word	0x000006a0


	//   ....[3]....
        /*0228*/ 	.word	0x000006c0


	//   ....[4]....
        /*022c*/ 	.word	0x000006e0


	//   ....[5]....
        /*0230*/ 	.word	0x00000700


	//   ....[6]....
        /*0234*/ 	.word	0x00000ae0


	//   ....[7]....
        /*0238*/ 	.word	0x00000b00


	//   ....[8]....
        /*023c*/ 	.word	0x00000b20


	//   ....[9]....
        /*0240*/ 	.word	0x00000b40


	//   ....[10]....
        /*0244*/ 	.word	0x00000b60


	//   ....[11]....
        /*0248*/ 	.word	0x00000f10


	//   ....[12]....
        /*024c*/ 	.word	0x000010e0


	//   ....[13]....
        /*0250*/ 	.word	0x00001140


	//   ....[14]....
        /*0254*/ 	.word	0x000011d0


	//   ....[15]....
        /*0258*/ 	.word	0x00001230


	//   ....[16]....
        /*025c*/ 	.word	0x00001280


	//   ....[17]....
        /*0260*/ 	.word	0x000012e0


	//   ....[18]....
        /*0264*/ 	.word	0x00001320


	//   ....[19]....
        /*0268*/ 	.word	0x00001330


	//   ....[20]....
        /*026c*/ 	.word	0x000013f0


	//   ....[21]....
        /*0270*/ 	.word	0x000015c0


	//   ....[22]....
        /*0274*/ 	.word	0x00001610


	//   ....[23]....
        /*0278*/ 	.word	0x00001670


	//   ....[24]....
        /*027c*/ 	.word	0x000016d0


	//   ....[25]....
        /*0280*/ 	.word	0x00001710


	//   ....[26]....
        /*0284*/ 	.word	0x00001750


	//   ....[27]....
        /*0288*/ 	.word	0x00001790


	//   ....[28]....
        /*028c*/ 	.word	0x000017a0


	//   ....[29]....
        /*0290*/ 	.word	0x00001c60


	//   ....[30]....
        /*0294*/ 	.word	0x00002740


	//   ....[31]....
        /*0298*/ 	.word	0x00002910


	//   ....[32]....
        /*029c*/ 	.word	0x00002930


	//   ....[33]....
        /*02a0*/ 	.word	0x00002950


	//   ....[34]....
        /*02a4*/ 	.word	0x00002970


	//   ....[35]....
        /*02a8*/ 	.word	0x00002990


	//   ....[36]....
        /*02ac*/ 	.word	0x00002d10


	//   ....[37]....
        /*02b0*/ 	.word	0x00002d30


	//   ....[38]....
        /*02b4*/ 	.word	0x00002d50


	//   ....[39]....
        /*02b8*/ 	.word	0x00002d70


	//   ....[40]....
        /*02bc*/ 	.word	0x00002d90


	//   ....[41]....
        /*02c0*/ 	.word	0x00003140


	//   ....[42]....
        /*02c4*/ 	.word	0x00003310


	//   ....[43]....
        /*02c8*/ 	.word	0x00003370


	//   ....[44]....
        /*02cc*/ 	.word	0x000033e0


	//   ....[45]....
        /*02d0*/ 	.word	0x00003430


	//   ....[46]....
        /*02d4*/ 	.word	0x00003480


	//   ....[47]....
        /*02d8*/ 	.word	0x000034c0


	//   ....[48]....
        /*02dc*/ 	.word	0x00003530


	//   ....[49]....
        /*02e0*/ 	.word	0x00003540


	//   ....[50]....
        /*02e4*/ 	.word	0x00003620


	//   ....[51]....
        /*02e8*/ 	.word	0x000037f0


	//   ....[52]....
        /*02ec*/ 	.word	0x00003840


	//   ....[53]....
        /*02f0*/ 	.word	0x000038c0


	//   ....[54]....
        /*02f4*/ 	.word	0x00003910


	//   ....[55]....
        /*02f8*/ 	.word	0x00003960


	//   ....[56]....
        /*02fc*/ 	.word	0x000039c0


	//   ....[57]....
        /*0300*/ 	.word	0x00003a00


	//   ....[58]....
        /*0304*/ 	.word	0x00003a10


	//   ....[59]....
        /*0308*/ 	.word	0x00003eb0


	//   ....[60]....
        /*030c*/ 	.word	0x00004510


	//   ....[61]....
        /*0310*/ 	.word	0x00004590


	//   ....[62]....
        /*0314*/ 	.word	0x00004620


	//   ....[63]....
        /*0318*/ 	.word	0x00004720


	//   ....[64]....
        /*031c*/ 	.word	0x000047a0


	//   ....[65]....
        /*0320*/ 	.word	0x00004840


	//   ....[66]....
        /*0324*/ 	.word	0x000048c0


	//   ....[67]....
        /*0328*/ 	.word	0x00004950


	//   ....[68]....
        /*032c*/ 	.word	0x00004980


	//   ....[69]....
        /*0330*/ 	.word	0x00004a30


	//   ....[70]....
        /*0334*/ 	.word	0x00004ab0


	//   ....[71]....
        /*0338*/ 	.word	0x00004b30


	//   ....[72]....
        /*033c*/ 	.word	0x00004bf0


	//   ....[73]....
        /*0340*/ 	.word	0x00004c80


	//   ....[74]....
        /*0344*/ 	.word	0x00004d00


	//   ....[75]....
        /*0348*/ 	.word	0x00004d80


	//   ....[76]....
        /*034c*/ 	.word	0x00004e00


	//   ....[77]....
        /*0350*/ 	.word	0x00004e60


	//   ....[78]....
        /*0354*/ 	.word	0x00004ed0


	//   ....[79]....
        /*0358*/ 	.word	0x00004f50


	//   ....[80]....
        /*035c*/ 	.word	0x00004fe0


	//   ....[81]....
        /*0360*/ 	.word	0x000050b0


	//   ....[82]....
        /*0364*/ 	.word	0x00005140


	//   ....[83]....
        /*0368*/ 	.word	0x000051d0


	//   ....[84]....
        /*036c*/ 	.word	0x00005260


	//   ....[85]....
        /*0370*/ 	.word	0x00005310


	//   ....[86]....
        /*0374*/ 	.word	0x00005340


	//   ....[87]....
        /*0378*/ 	.word	0x000053f0


	//   ....[88]....
        /*037c*/ 	.word	0x00005470


	//   ....[89]....
        /*0380*/ 	.word	0x000054f0


	//   ....[90]....
        /*0384*/ 	.word	0x000055b0


	//   ....[91]....
        /*0388*/ 	.word	0x00005650


	//   ....[92]....
        /*038c*/ 	.word	0x000056f0


	//   ....[93]....
        /*0390*/ 	.word	0x00005780


	//   ....[94]....
        /*0394*/ 	.word	0x00005800


	//   ....[95]....
        /*0398*/ 	.word	0x00005860


	//----- nvinfo : EIATTR_VRC_CTA_INIT_COUNT
	.align		4
.L_132:
        /*039c*/ 	.byte	0x02, 0x4a
	.zero		1
	.zero		1


	//----- nvinfo : EIATTR_EXIT_INSTR_OFFSETS
	.align		4
        /*03a0*/ 	.byte	0x04, 0x1c
        /*03a2*/ 	.short	(.L_134 - .L_133)


	//   ....[0]....
.L_133:
        /*03a4*/ 	.word	0x00001f30


	//   ....[1]....
        /*03a8*/ 	.word	0x00001f50


	//   ....[2]....
        /*03ac*/ 	.word	0x000044a0


	//   ....[3]....
        /*03b0*/ 	.word	0x000044c0


	//----- nvinfo : EIATTR_MAX_THREADS
	.align		4
.L_134:
        /*03b4*/ 	.byte	0x04, 0x05
        /*03b6*/ 	.short	(.L_136 - .L_135)
.L_135:
        /*03b8*/ 	.word	0x00000180
        /*03bc*/ 	.word	0x00000001
        /*03c0*/ 	.word	0x00000001


	//----- nvinfo : EIATTR_CRS_STACK_SIZE
	.align		4
.L_136:
        /*03c4*/ 	.byte	0x04, 0x1e
        /*03c6*/ 	.short	(.L_138 - .L_137)
.L_137:
        /*03c8*/ 	.word	0x00000000


	//----- nvinfo : EIATTR_CBANK_PARAM_SIZE
	.align		4
.L_138:
        /*03cc*/ 	.byte	0x03, 0x19
        /*03ce*/ 	.short	0x0024


	//----- nvinfo : EIATTR_PARAM_CBANK
	.align		4
        /*03d0*/ 	.byte	0x04, 0x0a
        /*03d2*/ 	.short	(.L_140 - .L_139)
	.align		4
.L_139:
        /*03d4*/ 	.word	index@(.nv.constant0._ZN3cub18CUB_300001_SM_10006detail4scan16DeviceScanKernelINS2_10policy_hubIiiijN4cuda3std3__44plusIvEEE10Policy1000EN6thrust24THRUST_300001_SM_1000_NS10device_ptrIiEESF_NS0_13ScanTileStateIiLb1EEES9_NS0_8NullTypeEjiLb0ESI_EEvT0_T1_T2_iT3_T4_T5_)
        /*03d8*/ 	.short	0x0380
        /*03da*/ 	.short	0x0024


	//----- nvinfo : EIATTR_SW_WAR
	.align		4
.L_140:
        /*03dc*/ 	.byte	0x04, 0x36
        /*03de*/ 	.short	(.L_142 - .L_141)
.L_141:
        /*03e0*/ 	.word	0x00000008
.L_142:


//--------------------- .nv.info._ZN3cub18CUB_300001_SM_10006detail4scan20DeviceScanInitKernelINS0_13ScanTileStateIiLb1EEEEEvT_i --------------------------
	.section	.nv.info._ZN3cub18CUB_300001_SM_10006detail4scan20DeviceScanInitKernelINS0_13ScanTileStateIiLb1EEEEEvT_i,"",@"SHT_CUDA_INFO"
	.sectionflags	@""
	.align	4


	//----- nvinfo : EIATTR_CUDA_API_VERSION
	.align		4
        /*0000*/ 	.byte	0x04, 0x37
        /*0002*/ 	.short	(.L_144 - .L_143)
.L_143:
        /*0004*/ 	.word	0x00000082


	//----- nvinfo : EIATTR_KPARAM_INFO
	.align		4
.L_144:
        /*0008*/ 	.byte	0x04, 0x17
        /*000a*/ 	.short	(.L_146 - .L_145)
.L_145:
        /*000c*/ 	.word	0x00000000
        /*0010*/ 	.short	0x0001
        /*0012*/ 	.short	0x0008
        /*0014*/ 	.byte	0x00, 0xf0, 0x11, 0x00


	//----- nvinfo : EIATTR_KPARAM_INFO
	.align		4
.L_146:
        /*0018*/ 	.byte	0x04, 0x17
        /*001a*/ 	.short	(.L_148 - .L_147)
.L_147:
        /*001c*/ 	.word	0x00000000
        /*0020*/ 	.short	0x0000
        /*0022*/ 	.short	0x0000
        /*0024*/ 	.byte	0x00, 0xf0, 0x21, 0x00


	//----- nvinfo : EIATTR_SPARSE_MMA_MASK
	.align		4
.L_148:
        /*0028*/ 	.byte	0x03, 0x50
        /*002a*/ 	.short	0x0000


	//----- nvinfo : EIATTR_MAXREG_COUNT
	.align		4
        /*002c*/ 	.byte	0x03, 0x1b
        /*002e*/ 	.short	0x00ff


	//----- nvinfo : EIATTR_MERCURY_ISA_VERSION
	.align		4
        /*0030*/ 	.byte	0x03, 0x5f
        /*0032*/ 	.short	0x0101


	//----- nvinfo : EIATTR_VRC_CTA_INIT_COUNT
	.align		4
        /*0034*/ 	.byte	0x02, 0x4a
	.zero		1
	.zero		1


	//----- nvinfo : EIATTR_EXIT_INSTR_OFFSETS
	.align		4
        /*0038*/ 	.byte	0x04, 0x1c
        /*003a*/ 	.short	(.L_150 - .L_149)


	//   ....[0]....
.L_149:
        /*003c*/ 	.word	0x000000f0


	//   ....[1]....
        /*0040*/ 	.word	0x00000130


	//----- nvinfo : EIATTR_CBANK_PARAM_SIZE
	.align		4
.L_150:
        /*0044*/ 	.byte	0x03, 0x19
        /*0046*/ 	.short	0x000c


	//----- nvinfo : EIATTR_PARAM_CBANK
	.align		4
        /*0048*/ 	.byte	0x04, 0x0a
        /*004a*/ 	.short	(.L_152 - .L_151)
	.align		4
.L_151:
        /*004c*/ 	.word	index@(.nv.constant0._ZN3cub18CUB_300001_SM_10006detail4scan20DeviceScanInitKernelINS0_13ScanTileStateIiLb1EEEEEvT_i)
        /*0050*/ 	.short	0x0380
        /*0052*/ 	.short	0x000c


	//----- nvinfo : EIATTR_SW_WAR
	.align		4
.L_152:
        /*0054*/ 	.byte	0x04, 0x36
        /*0056*/ 	.short	(.L_154 - .L_153)
.L_153:
        /*0058*/ 	.word	0x00000008
.L_154:


//--------------------- .nv.info._ZN3cub18CUB_300001_SM_10006detail11EmptyKernelIvEEvv --------------------------
	.section	.nv.info._ZN3cub18CUB_300001_SM_10006detail11EmptyKernelIvEEvv,"",@"SHT_CUDA_INFO"
	.sectionflags	@""
	.align	4


	//----- nvinfo : EIATTR_CUDA_API_VERSION
	.align		4
        /*0000*/ 	.byte	0x04, 0x37
        /*0002*/ 	.short	(.L_156 - .L_155)
.L_155:
        /*0004*/ 	.word	0x00000082


	//----- nvinfo : EIATTR_SPARSE_MMA_MASK
	.align		4
.L_156:
        /*0008*/ 	.byte	0x03, 0x50
        /*000a*/ 	.short	0x0000


	//----- nvinfo : EIATTR_MAXREG_COUNT
	.align		4
        /*000c*/ 	.byte	0x03, 0x1b
        /*000e*/ 	.short	0x00ff


	//----- nvinfo : EIATTR_MERCURY_ISA_VERSION
	.align		4
        /*0010*/ 	.byte	0x03, 0x5f
        /*0012*/ 	.short	0x0101


	//----- nvinfo : EIATTR_VRC_CTA_INIT_COUNT
	.align		4
        /*0014*/ 	.byte	0x02, 0x4a
	.zero		1
	.zero		1


	//----- nvinfo : EIATTR_EXIT_INSTR_OFFSETS
	.align		4
        /*0018*/ 	.byte	0x04, 0x1c
        /*001a*/ 	.short	(.L_158 - .L_157)


	//   ....[0]....
.L_157:
        /*001c*/ 	.word	0x00000010


	//----- nvinfo : EIATTR_SW_WAR
	.align		4
.L_158:
        /*0020*/ 	.byte	0x04, 0x36
        /*0022*/ 	.short	(.L_160 - .L_159)
.L_159:
        /*0024*/ 	.word	0x00000008
.L_160:


//--------------------- .nv.info._Z11GPU_sortingiPiS_S_ --------------------------
	.section	.nv.info._Z11GPU_sortingiPiS_S_,"",@"SHT_CUDA_INFO"
	.sectionflags	@""
	.align	4


	//----- nvinfo : EIATTR_CUDA_API_VERSION
	.align		4
        /*0000*/ 	.byte	0x04, 0x37
        /*0002*/ 	.short	(.L_162 - .L_161)
.L_161:
        /*0004*/ 	.word	0x00000082


	//----- nvinfo : EIATTR_KPARAM_INFO
	.align		4
.L_162:
        /*0008*/ 	.byte	0x04, 0x17
        /*000a*/ 	.short	(.L_164 - .L_163)
.L_163:
        /*000c*/ 	.word	0x00000000
        /*0010*/ 	.short	0x0003
        /*0012*/ 	.short	0x0018
        /*0014*/ 	.byte	0x00, 0xf5, 0x21, 0x00


	//----- nvinfo : EIATTR_KPARAM_INFO
	.align		4
.L_164:
        /*0018*/ 	.byte	0x04, 0x17
        /*001a*/ 	.short	(.L_166 - .L_165)
.L_165:
        /*001c*/ 	.word	0x00000000
        /*0020*/ 	.short	0x0002
        /*0022*/ 	.short	0x0010
        /*0024*/ 	.byte	0x00, 0xf5, 0x21, 0x00


	//----- nvinfo : EIATTR_KPARAM_INFO
	.align		4
.L_166:
        /*0028*/ 	.byte	0x04, 0x17
        /*002a*/ 	.short	(.L_168 - .L_167)
.L_167:
        /*002c*/ 	.word	0x00000000
        /*0030*/ 	.short	0x0001
        /*0032*/ 	.short	0x0008
        /*0034*/ 	.byte	0x00, 0xf5, 0x21, 0x00


	//----- nvinfo : EIATTR_KPARAM_INFO
	.align		4
.L_168:
        /*0038*/ 	.byte	0x04, 0x17
        /*003a*/ 	.short	(.L_170 - .L_169)
.L_169:
        /*003c*/ 	.word	0x00000000
        /*0040*/ 	.short	0x0000
        /*0042*/ 	.short	0x0000
        /*0044*/ 	.byte	0x00, 0xf0, 0x11, 0x00


	//----- nvinfo : EIATTR_SPARSE_MMA_MASK
	.align		4
.L_170:
        /*0048*/ 	.byte	0x03, 0x50
        /*004a*/ 	.short	0x0000


	//----- nvinfo : EIATTR_MAXREG_COUNT
	.align		4
        /*004c*/ 	.byte	0x03, 0x1b
        /*004e*/ 	.short	0x00ff


	//----- nvinfo : EIATTR_MERCURY_ISA_VERSION
	.align		4
        /*0050*/ 	.byte	0x03, 0x5f
        /*0052*/ 	.short	0x0101


	//----- nvinfo : EIATTR_VRC_CTA_INIT_COUNT
	.align		4
        /*0054*/ 	.byte	0x02, 0x4a
	.zero		1
	.zero		1


	//----- nvinfo : EIATTR_EXIT_INSTR_OFFSETS
	.align		4
        /*0058*/ 	.byte	0x04, 0x1c
        /*005a*/ 	.short	(.L_172 - .L_171)


	//   ....[0]....
.L_171:
        /*005c*/ 	.word	0x00000090


	//   ....[1]....
        /*0060*/ 	.word	0x000003b0


	//   ....[2]....
        /*0064*/ 	.word	0x000005f0


	//----- nvinfo : EIATTR_CRS_STACK_SIZE
	.align		4
.L_172:
        /*0068*/ 	.byte	0x04, 0x1e
        /*006a*/ 	.short	(.L_174 - .L_173)
.L_173:
        /*006c*/ 	.word	0x00000000


	//----- nvinfo : EIATTR_CBANK_PARAM_SIZE
	.align		4
.L_174:
        /*0070*/ 	.byte	0x03, 0x19
        /*0072*/ 	.short	0x0020


	//----- nvinfo : EIATTR_PARAM_CBANK
	.align		4
        /*0074*/ 	.byte	0x04, 0x0a
        /*0076*/ 	.short	(.L_176 - .L_175)
	.align		4
.L_175:
        /*0078*/ 	.word	index@(.nv.constant0._Z11GPU_sortingiPiS_S_)
        /*007c*/ 	.short	0x0380
        /*007e*/ 	.short	0x0020


	//----- nvinfo : EIATTR_SW_WAR
	.align		4
.L_176:
        /*0080*/ 	.byte	0x04, 0x36
        /*0082*/ 	.short	(.L_178 - .L_177)
.L_177:
        /*0084*/ 	.word	0x00000008
.L_178:


//--------------------- .nv.info._Z20atomic_histogram_addiPiS_ --------------------------
	.section	.nv.info._Z20atomic_histogram_addiPiS_,"",@"SHT_CUDA_INFO"
	.sectionflags	@""
	.align	4


	//----- nvinfo : EIATTR_CUDA_API_VERSION
	.align		4
        /*0000*/ 	.byte	0x04, 0x37
        /*0002*/ 	.short	(.L_180 - .L_179)
.L_179:
        /*0004*/ 	.word	0x00000082


	//----- nvinfo : EIATTR_KPARAM_INFO
	.align		4
.L_180:
        /*0008*/ 	.byte	0x04, 0x17
        /*000a*/ 	.short	(.L_182 - .L_181)
.L_181:
        /*000c*/ 	.word	0x00000000
        /*0010*/ 	.short	0x0002
        /*0012*/ 	.short	0x0010
        /*0014*/ 	.byte	0x00, 0xf5, 0x21, 0x00


	//----- nvinfo : EIATTR_KPARAM_INFO
	.align		4
.L_182:
        /*0018*/ 	.byte	0x04, 0x17
        /*001a*/ 	.short	(.L_184 - .L_183)
.L_183:
        /*001c*/ 	.word	0x00000000
        /*0020*/ 	.short	0x0001
        /*0022*/ 	.short	0x0008
        /*0024*/ 	.byte	0x00, 0xf5, 0x21, 0x00


	//----- nvinfo : EIATTR_KPARAM_INFO
	.align		4
.L_184:
        /*0028*/ 	.byte	0x04, 0x17
        /*002a*/ 	.short	(.L_186 - .L_185)
.L_185:
        /*002c*/ 	.word	0x00000000
        /*0030*/ 	.short	0x0000
        /*0032*/ 	.short	0x0000
        /*0034*/ 	.byte	0x00, 0xf0, 0x11, 0x00


	//----- nvinfo : EIATTR_SPARSE_MMA_MASK
	.align		4
.L_186:
        /*0038*/ 	.byte	0x03, 0x50
        /*003a*/ 	.short	0x0000


	//----- nvinfo : EIATTR_MAXREG_COUNT
	.align		4
        /*003c*/ 	.byte	0x03, 0x1b
        /*003e*/ 	.short	0x00ff


	//----- nvinfo : EIATTR_MERCURY_ISA_VERSION
	.align		4
        /*0040*/ 	.byte	0x03, 0x5f
        /*0042*/ 	.short	0x0101


	//----- nvinfo : EIATTR_VRC_CTA_INIT_COUNT
	.align		4
        /*0044*/ 	.byte	0x02, 0x4a
	.zero		1
	.zero		1


	//----- nvinfo : EIATTR_EXIT_INSTR_OFFSETS
	.align		4
        /*0048*/ 	.byte	0x04, 0x1c
        /*004a*/ 	.short	(.L_188 - .L_187)


	//   ....[0]....
.L_187:
        /*004c*/ 	.word	0x00000090


	//   ....[1]....
        /*0050*/ 	.word	0x00000390


	//   ....[2]....
        /*0054*/ 	.word	0x000004e0


	//----- nvinfo : EIATTR_CRS_STACK_SIZE
	.align		4
.L_188:
        /*0058*/ 	.byte	0x04, 0x1e
        /*005a*/ 	.short	(.L_190 - .L_189)
.L_189:
        /*005c*/ 	.word	0x00000000


	//----- nvinfo : EIATTR_CBANK_PARAM_SIZE
	.align		4
.L_190:
        /*0060*/ 	.byte	0x03, 0x19
        /*0062*/ 	.short	0x0018


	//----- nvinfo : EIATTR_PARAM_CBANK
	.align		4
        /*0064*/ 	.byte	0x04, 0x0a
        /*0066*/ 	.short	(.L_192 - .L_191)
	.align		4
.L_191:
        /*0068*/ 	.word	index@(.nv.constant0._Z20atomic_histogram_addiPiS_)
        /*006c*/ 	.short	0x0380
        /*006e*/ 	.short	0x0018


	//----- nvinfo : EIATTR_SW_WAR
	.align		4
.L_192:
        /*0070*/ 	.byte	0x04, 0x36
        /*0072*/ 	.short	(.L_194 - .L_193)
.L_193:
        /*0074*/ 	.word	0x00000008
.L_194:


//--------------------- .nv.callgraph             --------------------------
	.section	.nv.callgraph,"",@"SHT_CUDA_CALLGRAPH"
	.align	4
	.sectionentsize	8
	.align		4
        /*0000*/ 	.word	0x00000000
	.align		4
        /*0004*/ 	.word	0xffffffff
	.align		4
        /*0008*/ 	.word	0x00000000
	.align		4
        /*000c*/ 	.word	0xfffffffe
	.align		4
        /*0010*/ 	.word	0x00000000
	.align		4
        /*0014*/ 	.word	0xfffffffd
	.align		4
        /*0018*/ 	.word	0x00000000
	.align		4
        /*001c*/ 	.word	0xfffffffc


//--------------------- .nv.constant4             --------------------------
	.section	.nv.constant4,"a",@progbits
	.align	8
	.align		8
.nv.constant4:
        /*0000*/ 	.dword	_ZN34_INTERNAL_7d41a8b9_4_k_cu_43329e5f4cuda3std3__45__cpo5beginE
	.align		8
        /*0008*/ 	.dword	_ZN34_INTERNAL_7d41a8b9_4_k_cu_43329e5f4cuda3std3__45__cpo3endE
	.align		8
        /*0010*/ 	.dword	_ZN34_INTERNAL_7d41a8b9_4_k_cu_43329e5f4cuda3std3__45__cpo6cbeginE
	.align		8
        /*0018*/ 	.dword	_ZN34_INTERNAL_7d41a8b9_4_k_cu_43329e5f4cuda3std3__45__cpo4cendE
	.align		8
        /*0020*/ 	.dword	_ZN34_INTERNAL_7d41a8b9_4_k_cu_43329e5f4cuda3std3__45__cpo6rbeginE
	.align		8
        /*0028*/ 	.dword	_ZN34_INTERNAL_7d41a8b9_4_k_cu_43329e5f4cuda3std3__45__cpo4rendE
	.align		8
        /*0030*/ 	.dword	_ZN34_INTERNAL_7d41a8b9_4_k_cu_43329e5f4cuda3std3__45__cpo7crbeginE
	.align		8
        /*0038*/ 	.dword	_ZN34_INTERNAL_7d41a8b9_4_k_cu_43329e5f4cuda3std3__45__cpo5crendE
	.align		8
        /*0040*/ 	.dword	_ZN34_INTERNAL_7d41a8b9_4_k_cu_43329e5f4cuda3std3__436_GLOBAL__N__7d41a8b9_4_k_cu_43329e5f6ignoreE
	.align		8
        /*0048*/ 	.dword	_ZN34_INTERNAL_7d41a8b9_4_k_cu_43329e5f4cuda3std3__419piecewise_constructE
	.align		8
        /*0050*/ 	.dword	_ZN34_INTERNAL_7d41a8b9_4_k_cu_43329e5f4cuda3std3__48in_placeE
	.align		8
        /*0058*/ 	.dword	_ZN34_INTERNAL_7d41a8b9_4_k_cu_43329e5f4cuda3std3__420unreachable_sentinelE
	.align		8
        /*0060*/ 	.dword	_ZN34_INTERNAL_7d41a8b9_4_k_cu_43329e5f4cuda3std3__47nulloptE
	.align		8
        /*0068*/ 	.dword	_ZN34_INTERNAL_7d41a8b9_4_k_cu_43329e5f4cuda3std3__48unexpectE
	.align		8
        /*0070*/ 	.dword	_ZN34_INTERNAL_7d41a8b9_4_k_cu_43329e5f4cuda3std6ranges3__45__cpo4swapE
	.align		8
        /*0078*/ 	.dword	_ZN34_INTERNAL_7d41a8b9_4_k_cu_43329e5f4cuda3std6ranges3__45__cpo9iter_moveE
	.align		8
        /*0080*/ 	.dword	_ZN34_INTERNAL_7d41a8b9_4_k_cu_43329e5f4cuda3std6ranges3__45__cpo5beginE
	.align		8
        /*0088*/ 	.dword	_ZN34_INTERNAL_7d41a8b9_4_k_cu_43329e5f4cuda3std6ranges3__45__cpo3endE
	.align		8
        /*0090*/ 	.dword	_ZN34_INTERNAL_7d41a8b9_4_k_cu_43329e5f4cuda3std6ranges3__45__cpo6cbeginE
	.align		8
        /*0098*/ 	.dword	_ZN34_INTERNAL_7d41a8b9_4_k_cu_43329e5f4cuda3std6ranges3__45__cpo4cendE
	.align		8
        /*00a0*/ 	.dword	_ZN34_INTERNAL_7d41a8b9_4_k_cu_43329e5f4cuda3std6ranges3__45__cpo7advanceE
	.align		8
        /*00a8*/ 	.dword	_ZN34_INTERNAL_7d41a8b9_4_k_cu_43329e5f4cuda3std6ranges3__45__cpo9iter_swapE
	.align		8
        /*00b0*/ 	.dword	_ZN34_INTERNAL_7d41a8b9_4_k_cu_43329e5f4cuda3std6ranges3__45__cpo4nextE
	.align		8
        /*00b8*/ 	.dword	_ZN34_INTERNAL_7d41a8b9_4_k_cu_43329e5f4cuda3std6ranges3__45__cpo4prevE
	.align		8
        /*00c0*/ 	.dword	_ZN34_INTERNAL_7d41a8b9_4_k_cu_43329e5f4cuda3std6ranges3__45__cpo4dataE
	.align		8
        /*00c8*/ 	.dword	_ZN34_INTERNAL_7d41a8b9_4_k_cu_43329e5f4cuda3std6ranges3__45__cpo5cdataE
	.align		8
        /*00d0*/ 	.dword	_ZN34_INTERNAL_7d41a8b9_4_k_cu_43329e5f4cuda3std6ranges3__45__cpo4sizeE
	.align		8
        /*00d8*/ 	.dword	_ZN34_INTERNAL_7d41a8b9_4_k_cu_43329e5f4cuda3std6ranges3__45__cpo5ssizeE
	.align		8
        /*00e0*/ 	.dword	_ZN34_INTERNAL_7d41a8b9_4_k_cu_43329e5f4cuda3std6ranges3__45__cpo8distanceE
	.align		8
        /*00e8*/ 	.dword	_ZN34_INTERNAL_7d41a8b9_4_k_cu_43329e5f6thrust24THRUST_300001_SM_1000_NS8cuda_cub3parE
	.align		8
        /*00f0*/ 	.dword	_ZN34_INTERNAL_7d41a8b9_4_k_cu_43329e5f6thrust24THRUST_300001_SM_1000_NS8cuda_cub10par_nosyncE
	.align		8
        /*00f8*/ 	.dword	_ZN34_INTERNAL_7d41a8b9_4_k_cu_43329e5f6thrust24THRUST_300001_SM_1000_NS6system6detail10sequential3seqE
	.align		8
        /*0100*/ 	.dword	_ZN34_INTERNAL_7d41a8b9_4_k_cu_43329e5f6thrust24THRUST_300001_SM_1000_NS6system3cpp3parE
	.align		8
        /*0108*/ 	.dword	_ZN34_INTERNAL_7d41a8b9_4_k_cu_43329e5f6thrust24THRUST_300001_SM_1000_NS12placeholders2_1E
	.align		8
        /*0110*/ 	.dword	_ZN34_INTERNAL_7d41a8b9_4_k_cu_43329e5f6thrust24THRUST_300001_SM_1000_NS12placeholders2_2E
	.align		8
        /*0118*/ 	.dword	_ZN34_INTERNAL_7d41a8b9_4_k_cu_43329e5f6thrust24THRUST_300001_SM_1000_NS12placeholders2_3E
	.align		8
        /*0120*/ 	.dword	_ZN34_INTERNAL_7d41a8b9_4_k_cu_43329e5f6thrust24THRUST_300001_SM_1000_NS12placeholders2_4E
	.align		8
        /*0128*/ 	.dword	_ZN34_INTERNAL_7d41a8b9_4_k_cu_43329e5f6thrust24THRUST_300001_SM_1000_NS12placeholders2_5E
	.align		8
        /*0130*/ 	.dword	_ZN34_INTERNAL_7d41a8b9_4_k_cu_43329e5f6thrust24THRUST_300001_SM_1000_NS12placeholders2_6E
	.align		8
        /*0138*/ 	.dword	_ZN34_INTERNAL_7d41a8b9_4_k_cu_43329e5f6thrust24THRUST_300001_SM_1000_NS12placeholders2_7E
	.align		8
        /*0140*/ 	.dword	_ZN34_INTERNAL_7d41a8b9_4_k_cu_43329e5f6thrust24THRUST_300001_SM_1000_NS12placeholders2_8E
	.align		8
        /*0148*/ 	.dword	_ZN34_INTERNAL_7d41a8b9_4_k_cu_43329e5f6thrust24THRUST_300001_SM_1000_NS12placeholders2_9E
	.align		8
        /*0150*/ 	.dword	_ZN34_INTERNAL_7d41a8b9_4_k_cu_43329e5f6thrust24THRUST_300001_SM_1000_NS12placeholders3_10E
	.align		8
        /*0158*/ 	.dword	_ZN34_INTERNAL_7d41a8b9_4_k_cu_43329e5f6thrust24THRUST_300001_SM_1000_NS3seqE
	.align		8
        /*0160*/ 	.dword	_ZN34_INTERNAL_7d41a8b9_4_k_cu_43329e5f6thrust24THRUST_300001_SM_1000_NS6deviceE


//--------------------- .text._ZN3cub18CUB_300001_SM_10006detail4scan16DeviceScanKernelINS2_10policy_hubIiiimN4cuda3std3__44plusIvEEE10Policy1000EN6thrust24THRUST_300001_SM_1000_NS10device_ptrIiEESF_NS0_13ScanTileStateIiLb1EEES9_NS0_8NullTypeEmiLb0ESI_EEvT0_T1_T2_iT3_T4_T5_ --------------------------
	.section	.text._ZN3cub18CUB_300001_SM_10006detail4scan16DeviceScanKernelINS2_10policy_hubIiiimN4cuda3std3__44plusIvEEE10Policy1000EN6thrust24THRUST_300001_SM_1000_NS10device_ptrIiEESF_NS0_13ScanTileStateIiLb1EEES9_NS0_8NullTypeEmiLb0ESI_EEvT0_T1_T2_iT3_T4_T5_,"ax",@progbits
	.align	128
        .global         _ZN3cub18CUB_300001_SM_10006detail4scan16DeviceScanKernelINS2_10policy_hubIiiimN4cuda3std3__44plusIvEEE10Policy1000EN6thrust24THRUST_300001_SM_1000_NS10device_ptrIiEESF_NS0_13ScanTileStateIiLb1EEES9_NS0_8NullTypeEmiLb0ESI_EEvT0_T1_T2_iT3_T4_T5_
        .type           _ZN3cub18CUB_300001_SM_10006detail4scan16DeviceScanKernelINS2_10policy_hubIiiimN4cuda3std3__44plusIvEEE10Policy1000EN6thrust24THRUST_300001_SM_1000_NS10device_ptrIiEESF_NS0_13ScanTileStateIiLb1EEES9_NS0_8NullTypeEmiLb0ESI_EEvT0_T1_T2_iT3_T4_T5_,@function
        .size           _ZN3cub18CUB_300001_SM_10006detail4scan16DeviceScanKernelINS2_10policy_hubIiiimN4cuda3std3__44plusIvEEE10Policy1000EN6thrust24THRUST_300001_SM_1000_NS10device_ptrIiEESF_NS0_13ScanTileStateIiLb1EEES9_NS0_8NullTypeEmiLb0ESI_EEvT0_T1_T2_iT3_T4_T5_,(.L_x_198 - _ZN3cub18CUB_300001_SM_10006detail4scan16DeviceScanKernelINS2_10policy_hubIiiimN4cuda3std3__44plusIvEEE10Policy1000EN6thrust24THRUST_300001_SM_1000_NS10device_ptrIiEESF_NS0_13ScanTileStateIiLb1EEES9_NS0_8NullTypeEmiLb0ESI_EEvT0_T1_T2_iT3_T4_T5_)
        .other          _ZN3cub18CUB_300001_SM_10006detail4scan16DeviceScanKernelINS2_10policy_hubIiiimN4cuda3std3__44plusIvEEE10Policy1000EN6thrust24THRUST_300001_SM_1000_NS10device_ptrIiEESF_NS0_13ScanTileStateIiLb1EEES9_NS0_8NullTypeEmiLb0ESI_EEvT0_T1_T2_iT3_T4_T5_,@"STO_CUDA_ENTRY STV_DEFAULT"
_ZN3cub18CUB_300001_SM_10006detail4scan16DeviceScanKernelINS2_10policy_hubIiiimN4cuda3std3__44plusIvEEE10Policy1000EN6thrust24THRUST_300001_SM_1000_NS10device_ptrIiEESF_NS0_13ScanTileStateIiLb1EEES9_NS0_8NullTypeEmiLb0ESI_EEvT0_T1_T2_iT3_T4_T5_:
.text._ZN3cub18CUB_300001_SM_10006detail4scan16DeviceScanKernelINS2_10policy_hubIiiimN4cuda3std3__44plusIvEEE10Policy1000EN6thrust24THRUST_300001_SM_1000_NS10device_ptrIiEESF_NS0_13ScanTileStateIiLb1EEES9_NS0_8NullTypeEmiLb0ESI_EEvT0_T1_T2_iT3_T4_T5_:
[----:B------:R-:W-:Y:S08]  /*0000*/  LDC R1, c[0x0][0x37c] ;  /* 0x0000df00ff017b82 */ /* 0x000ff00000000800 */
[----:B------:R-:W0:Y:S01]  /*0010*/  S2UR UR6, SR_CTAID.X ;  /* 0x00000000000679c3 */ /* 0x000e220000002500 */
[----:B------:R-:W0:Y:S01]  /*0020*/  LDCU UR4, c[0x0][0x398] ;  /* 0x00007300ff0477ac */ /* 0x000e220008000800 */
[----:B------:R-:W1:Y:S01]  /*0030*/  LDCU.64 UR8, c[0x0][0x3a0] ;  /* 0x00007400ff0877ac */ /* 0x000e620008000a00 */
[----:B------:R-:W2:Y:S01]  /*0040*/  LDCU.64 UR12, c[0x0][0x358] ;  /* 0x00006b00ff0c77ac */ /* 0x000ea20008000a00 */
[----:B0-----:R-:W-:-:S04]  /*0050*/  UIADD3 UR6, UPT, UPT, UR6, UR4, URZ ;  /* 0x0000000406067290 */ /* 0x001fc8000fffe0ff */
[----:B------:R-:W-:-:S04]  /*0060*/  UIMAD.WIDE UR10, UR6, 0x1ee0, URZ ;  /* 0x00001ee0060a78a5 */ /* 0x000fc8000f8e02ff */
[----:B-1----:R-:W-:-:S04]  /*0070*/  UIADD3 UR7, UP0, UPT, -UR10, UR8, URZ ;  /* 0x000000080a077290 */ /* 0x002fc8000ff1e1ff */
[----:B------:R-:W-:Y:S02]  /*0080*/  UIADD3.X UR4, UPT, UPT, ~UR11, UR9, URZ, UP0, !UPT ;  /* 0x000000090b047290 */ /* 0x000fe400087fe5ff */
[----:B------:R-:W-:-:S04]  /*0090*/  UISETP.GE.U32.AND UP0, UPT, UR7, 0x1ee1, UPT ;  /* 0x00001ee10700788c */ /* 0x000fc8000bf06070 */
[----:B------:R-:W-:-:S09]  /*00a0*/  UISETP.GE.U32.AND.EX UP0, UPT, UR4, URZ, UPT, UP0 ;  /* 0x000000ff0400728c */ /* 0x000fd2000bf06100 */
[----:B--2---:R-:W-:Y:S05]  /*00b0*/  BRA.U !UP0, `(.L_x_0) ;  /* 0x0000001d08047547 */ /* 0x004fea000b800000 */
[----:B------:R-:W0:Y:S01]  /*00c0*/  S2R R36, SR_TID.X ;  /* 0x0000000000247919 */ /* 0x000e220000002100 */
[----:B------:R-:W1:Y:S01]  /*00d0*/  LDCU.64 UR4, c[0x0][0x380] ;  /* 0x00007000ff0477ac */ /* 0x000e620008000a00 */
[C---:B0-----:R-:W-:Y:S02]  /*00e0*/  LOP3.LUT R0, R36.reuse, 0x1f, RZ, 0xc0, !PT ;  /* 0x0000001f24007812 */ /* 0x041fe400078ec0ff */
[----:B------:R-:W-:-:S05]  /*00f0*/  LOP3.LUT R3, R36, 0x3e0, RZ, 0xc0, !PT ;  /* 0x000003e024037812 */ /* 0x000fca00078ec0ff */
[----:B------:R-:W-:-:S05]  /*0100*/  IMAD R0, R3, 0x13, R0 ;  /* 0x0000001303007824 */ /* 0x000fca00078e0200 */
[----:B------:R-:W-:-:S05]  /*0110*/  IADD3 R0, P0, PT, R0, UR10, RZ ;  /* 0x0000000a00007c10 */ /* 0x000fca000ff1e0ff */
[----:B------:R-:W-:Y:S02]  /*0120*/  IMAD.X R41, RZ, RZ, UR11, P0 ;  /* 0x0000000bff297e24 */ /* 0x000fe400080e06ff */
[----:B------:R-:W-:-:S03]  /*0130*/  IMAD.SHL.U32 R42, R0, 0x4, RZ ;  /* 0x00000004002a7824 */ /* 0x000fc600078e00ff */
[----:B------:R-:W-:Y:S02]  /*0140*/  SHF.L.U64.HI R41, R0, 0x2, R41 ;  /* 0x0000000200297819 */ /* 0x000fe40000010229 */
[----:B-1----:R-:W-:-:S04]  /*0150*/  IADD3 R2, P0, PT, R42, UR4, RZ ;  /* 0x000000042a027c10 */ /* 0x002fc8000ff1e0ff */
[----:B------:R-:W-:-:S05]  /*0160*/  IADD3.X R3, PT, PT, R41, UR5, RZ, P0, !PT ;  /* 0x0000000529037c10 */ /* 0x000fca00087fe4ff */
[----:B------:R-:W2:Y:S04]  /*0170*/  LDG.E R5, desc[UR12][R2.64] ;  /* 0x0000000c02057981 */ /* 0x000ea8000c1e1900 */
[----:B------:R-:W3:Y:S04]  /*0180*/  LDG.E R7, desc[UR12][R2.64+0x80] ;  /* 0x0000800c02077981 */ /* 0x000ee8000c1e1900 */
[----:B------:R-:W4:Y:S04]  /*0190*/  LDG.E R9, desc[UR12][R2.64+0x100] ;  /* 0x0001000c02097981 */ /* 0x000f28000c1e1900 */
[----:B------:R-:W5:Y:S04]  /*01a0*/  LDG.E R11, desc[UR12][R2.64+0x180] ;  /* 0x0001800c020b7981 */ /* 0x000f68000c1e1900 */
        /* <DEDUP_REMOVED lines=14> */
[----:B------:R-:W5:Y:S01]  /*0290*/  LDG.E R0, desc[UR12][R2.64+0x900] ;  /* 0x0009000c02007981 */ /* 0x000f62000c1e1900 */
[----:B------:R-:W0:Y:S01]  /*02a0*/  S2UR UR5, SR_CgaCtaId ;  /* 0x00000000000579c3 */ /* 0x000e220000008800 */
[----:B------:R-:W-:Y:S01]  /*02b0*/  SHF.R.U32.HI R32, RZ, 0x5, R36 ;  /* 0x00000005ff207819 */ /* 0x000fe20000011624 */
[----:B------:R-:W-:Y:S01]  /*02c0*/  UMOV UR4, 0x400 ;  /* 0x0000040000047882 */ /* 0x000fe20000000000 */
[----:B------:R-:W1:Y:S01]  /*02d0*/  S2R R44, SR_LANEID ;  /* 0x00000000002c7919 */ /* 0x000e620000000000 */
[----:B------:R-:W-:Y:S01]  /*02e0*/  UISETP.NE.AND UP0, UPT, UR6, URZ, UPT ;  /* 0x000000ff0600728c */ /* 0x000fe2000bf05270 */
[----:B------:R-:W-:Y:S01]  /*02f0*/  BSSY.RECONVERGENT B0, `(.L_x_1) ;  /* 0x000014b000007945 */ /* 0x000fe20003800200 */
[----:B0-----:R-:W-:Y:S01]  /*0300*/  ULEA UR4, UR5, UR4, 0x18 ;  /* 0x0000000405047291 */ /* 0x001fe2000f8ec0ff */
[----:B-1----:R-:W-:-:S05]  /*0310*/  IMAD R28, R32, 0x260, R44 ;  /* 0x00000260201c7824 */ /* 0x002fca00078e022c */
[----:B------:R-:W-:-:S05]  /*0320*/  LEA R28, R28, UR4, 0x2 ;  /* 0x000000041c1c7c11 */ /* 0x000fca000f8e10ff */
[----:B------:R-:W-:Y:S01]  /*0330*/  IMAD R27, R44, 0x48, R28 ;  /* 0x000000482c1b7824 */ /* 0x000fe200078e021c */
[----:B--2---:R0:W-:Y:S04]  /*0340*/  STS [R28], R5 ;  /* 0x000000051c007388 */ /* 0x0041e80000000800 */
[----:B---3--:R0:W-:Y:S04]  /*0350*/  STS [R28+0x80], R7 ;  /* 0x000080071c007388 */ /* 0x0081e80000000800 */
[----:B----4-:R0:W-:Y:S04]  /*0360*/  STS [R28+0x100], R9 ;  /* 0x000100091c007388 */ /* 0x0101e80000000800 */
[----:B-----5:R0:W-:Y:S04]  /*0370*/  STS [R28+0x180], R11 ;  /* 0x0001800b1c007388 */ /* 0x0201e80000000800 */
[----:B------:R0:W-:Y:S04]  /*0380*/  STS [R28+0x200], R13 ;  /* 0x0002000d1c007388 */ /* 0x0001e80000000800 */
        /* <DEDUP_REMOVED lines=13> */
[----:B------:R0:W-:Y:S01]  /*0460*/  STS [R28+0x900], R0 ;  /* 0x000900001c007388 */ /* 0x0001e20000000800 */
[----:B------:R-:W-:-:S03]  /*0470*/  NOP ;  /* 0x0000000000007918 */ /* 0x000fc60000000000 */
[----:B------:R0:W1:Y:S04]  /*0480*/  LDS R26, [R27] ;  /* 0x000000001b1a7984 */ /* 0x0000680000000800 */
[----:B------:R0:W2:Y:S04]  /*0490*/  LDS R25, [R27+0x4] ;  /* 0x000004001b197984 */ /* 0x0000a80000000800 */
[----:B------:R0:W3:Y:S04]  /*04a0*/  LDS R24, [R27+0x8] ;  /* 0x000008001b187984 */ /* 0x0000e80000000800 */
[----:B------:R0:W4:Y:S04]  /*04b0*/  LDS R40, [R27+0xc] ;  /* 0x00000c001b287984 */ /* 0x0001280000000800 */
[----:B------:R0:W0:Y:S04]  /*04c0*/  LDS R39, [R27+0x10] ;  /* 0x000010001b277984 */ /* 0x0000280000000800 */
        /* <DEDUP_REMOVED lines=13> */
[----:B------:R0:W0:Y:S01]  /*05a0*/  LDS R0, [R27+0x48] ;  /* 0x000048001b007984 */ /* 0x0000220000000800 */
[----:B------:R-:W-:Y:S06]  /*05b0*/  BAR.SYNC.DEFER_BLOCKING 0x0 ;  /* 0x0000000000007b1d */ /* 0x000fec0000010000 */
[----:B-1234-:R-:W-:Y:S05]  /*05c0*/  BRA.U UP0, `(.L_x_2) ;  /* 0x0000000500247547 */ /* 0x01efea000b800000 */
[----:B------:R-:W-:Y:S02]  /*05d0*/  IADD3 R8, PT, PT, R24, R25, R26 ;  /* 0x0000001918087210 */ /* 0x000fe40007ffe01a */
[----:B------:R-:W-:Y:S02]  /*05e0*/  ISETP.NE.AND P1, PT, R44, 0x1f, PT ;  /* 0x0000001f2c00780c */ /* 0x000fe40003f25270 */
[----:B0-----:R-:W-:Y:S02]  /*05f0*/  IADD3 R8, PT, PT, R39, R40, R8 ;  /* 0x0000002827087210 */ /* 0x001fe40007ffe008 */
[----:B------:R-:W-:Y:S02]  /*0600*/  ISETP.GE.U32.AND P2, PT, R36, 0x20, PT ;  /* 0x000000202400780c */ /* 0x000fe40003f46070 */
[----:B------:R-:W-:Y:S02]  /*0610*/  IADD3 R8, PT, PT, R30, R31, R8 ;  /* 0x0000001f1e087210 */ /* 0x000fe40007ffe008 */
[----:B------:R-:W-:-:S02]  /*0620*/  ISETP.NE.AND P3, PT, R44, RZ, PT ;  /* 0x000000ff2c00720c */ /* 0x000fc40003f65270 */
[----:B------:R-:W-:-:S03]  /*0630*/  IADD3 R8, PT, PT, R23, R29, R8 ;  /* 0x0000001d17087210 */ /* 0x000fc60007ffe008 */
[----:B------:R-:W-:Y:S02]  /*0640*/  @!P1 LEA R37, R32, UR4, 0x2 ;  /* 0x0000000420259c11 */ /* 0x000fe4000f8e10ff */
[----:B------:R-:W-:-:S04]  /*0650*/  IADD3 R8, PT, PT, R21, R22, R8 ;  /* 0x0000001615087210 */ /* 0x000fc80007ffe008 */
[----:B------:R-:W-:-:S04]  /*0660*/  IADD3 R8, PT, PT, R7, R20, R8 ;  /* 0x0000001407087210 */ /* 0x000fc80007ffe008 */
[----:B------:R-:W-:-:S04]  /*0670*/  IADD3 R8, PT, PT, R5, R6, R8 ;  /* 0x0000000605087210 */ /* 0x000fc80007ffe008 */
[----:B------:R-:W-:-:S04]  /*0680*/  IADD3 R33, PT, PT, R3, R4, R8 ;  /* 0x0000000403217210 */ /* 0x000fc80007ffe008 */
[----:B------:R-:W-:-:S05]  /*0690*/  IADD3 R33, PT, PT, R0, R2, R33 ;  /* 0x0000000200217210 */ /* 0x000fca0007ffe021 */
[----:B------:R-:W0:Y:S02]  /*06a0*/  SHFL.UP P0, R8, R33, 0x1, RZ ;  /* 0x0420000021087989 */ /* 0x000e2400000000ff */
[----:B0-----:R-:W-:-:S05]  /*06b0*/  @P0 IMAD.IADD R8, R33, 0x1, R8 ;  /* 0x0000000121080824 */ /* 0x001fca00078e0208 */
[----:B------:R-:W0:Y:S02]  /*06c0*/  SHFL.UP P0, R13, R8, 0x2, RZ ;  /* 0x04400000080d7989 */ /* 0x000e2400000000ff */
[----:B0-----:R-:W-:-:S05]  /*06d0*/  @P0 IMAD.IADD R13, R8, 0x1, R13 ;  /* 0x00000001080d0824 */ /* 0x001fca00078e020d */
[----:B------:R-:W0:Y:S02]  /*06e0*/  SHFL.UP P0, R16, R13, 0x4, RZ ;  /* 0x048000000d107989 */ /* 0x000e2400000000ff */
[----:B0-----:R-:W-:-:S05]  /*06f0*/  @P0 IMAD.IADD R16, R13, 0x1, R16 ;  /* 0x000000010d100824 */ /* 0x001fca00078e0210 */
[----:B------:R-:W0:Y:S02]  /*0700*/  SHFL.UP P0, R35, R16, 0x8, RZ ;  /* 0x0500000010237989 */ /* 0x000e2400000000ff */
[----:B0-----:R-:W-:-:S05]  /*0710*/  @P0 IMAD.IADD R35, R16, 0x1, R35 ;  /* 0x0000000110230824 */ /* 0x001fca00078e0223 */
[----:B------:R-:W0:Y:S02]  /*0720*/  SHFL.UP P0, R34, R35, 0x10, RZ ;  /* 0x0600000023227989 */ /* 0x000e2400000000ff */
[----:B0-----:R-:W-:Y:S01]  /*0730*/  @P0 IMAD.IADD R34, R35, 0x1, R34 ;  /* 0x0000000123220824 */ /* 0x001fe200078e0222 */
[----:B------:R-:W-:-:S03]  /*0740*/  ISETP.NE.AND P0, PT, R32, 0x2, PT ;  /* 0x000000022000780c */ /* 0x000fc60003f05270 */
[----:B------:R-:W-:Y:S01]  /*0750*/  IMAD.IADD R33, R34, 0x1, -R33 ;  /* 0x0000000122217824 */ /* 0x000fe200078e0a21 */
[----:B------:R-:W-:Y:S01]  /*0760*/  @!P1 STS [R37+0x10], R34 ;  /* 0x0000102225009388 */ /* 0x000fe20000000800 */
[----:B------:R-:W-:Y:S01]  /*0770*/  BAR.SYNC.DEFER_BLOCKING 0x0 ;  /* 0x0000000000007b1d */ /* 0x000fe20000010000 */
[----:B------:R-:W-:-:S05]  /*0780*/  ISETP.NE.AND P1, PT, R32, 0x9, PT ;  /* 0x000000092000780c */ /* 0x000fca0003f25270 */
[----:B------:R-:W0:Y:S04]  /*0790*/  LDS.128 R8, [UR4+0x10] ;  /* 0x00001004ff087984 */ /* 0x000e280008000c00 */
[----:B------:R-:W1:Y:S04]  /*07a0*/  LDS.128 R12, [UR4+0x20] ;  /* 0x00002004ff0c7984 */ /* 0x000e680008000c00 */
[----:B------:R-:W2:Y:S01]  /*07b0*/  LDS.128 R16, [UR4+0x30] ;  /* 0x00003004ff107984 */ /* 0x000ea20008000c00 */
[----:B0-----:R-:W-:-:S04]  /*07c0*/  IMAD.IADD R9, R8, 0x1, R9 ;  /* 0x0000000108097824 */ /* 0x001fc800078e0209 */
[----:B------:R-:W-:Y:S01]  /*07d0*/  IMAD.IADD R10, R10, 0x1, R9 ;  /* 0x000000010a0a7824 */ /* 0x000fe200078e0209 */
[----:B------:R-:W-:Y:S02]  /*07e0*/  SEL R8, R9, R8, !P0 ;  /* 0x0000000809087207 */ /* 0x000fe40004000000 */
[----:B------:R-:W-:Y:S01]  /*07f0*/  ISETP.NE.AND P0, PT, R32, 0x3, PT ;  /* 0x000000032000780c */ /* 0x000fe20003f05270 */
[----:B------:R-:W-:Y:S01]  /*0800*/  IMAD.IADD R11, R11, 0x1, R10 ;  /* 0x000000010b0b7824 */ /* 0x000fe200078e020a */
[----:B------:R-:W-:Y:S02]  /*0810*/  SEL R9, R33, RZ, P3 ;  /* 0x000000ff21097207 */ /* 0x000fe40001800000 */
[----:B------:R-:W-:Y:S01]  /*0820*/  SEL R8, R10, R8, !P0 ;  /* 0x000000080a087207 */ /* 0x000fe20004000000 */
[----:B-1----:R-:W-:Y:S01]  /*0830*/  IMAD.IADD R12, R11, 0x1, R12 ;  /* 0x000000010b0c7824 */ /* 0x002fe200078e020c */
[----:B------:R-:W-:-:S03]  /*0840*/  ISETP.NE.AND P0, PT, R32, 0x4, PT ;  /* 0x000000042000780c */ /* 0x000fc60003f05270 */
[----:B------:R-:W-:Y:S01]  /*0850*/  IMAD.IADD R13, R13, 0x1, R12 ;  /* 0x000000010d0d7824 */ /* 0x000fe200078e020c */
[----:B------:R-:W-:Y:S02]  /*0860*/  SEL R8, R11, R8, !P0 ;  /* 0x000000080b087207 */ /* 0x000fe40004000000 */
[----:B------:R-:W-:Y:S01]  /*0870*/  ISETP.NE.AND P0, PT, R32, 0x5, PT ;  /* 0x000000052000780c */ /* 0x000fe20003f05270 */
[----:B------:R-:W-:-:S03]  /*0880*/  IMAD.IADD R14, R14, 0x1, R13 ;  /* 0x000000010e0e7824 */ /* 0x000fc600078e020d */
[----:B------:R-:W-:Y:S01]  /*0890*/  SEL R8, R12, R8, !P0 ;  /* 0x000000080c087207 */ /* 0x000fe20004000000 */
[----:B------:R-:W-:Y:S01]  /*08a0*/  IMAD.IADD R15, R15, 0x1, R14 ;  /* 0x000000010f0f7824 */ /* 0x000fe200078e020e */
[----:B------:R-:W-:-:S03]  /*08b0*/  ISETP.NE.AND P0, PT, R32, 0x6, PT ;  /* 0x000000062000780c */ /* 0x000fc60003f05270 */
[----:B--2---:R-:W-:Y:S01]  /*08c0*/  IMAD.IADD R16, R15, 0x1, R16 ;  /* 0x000000010f107824 */ /* 0x004fe200078e0210 */
[----:B------:R-:W-:Y:S02]  /*08d0*/  SEL R8, R13, R8, !P0 ;  /* 0x000000080d087207 */ /* 0x000fe40004000000 */
[----:B------:R-:W-:Y:S01]  /*08e0*/  ISETP.NE.AND P0, PT, R32, 0x7, PT ;  /* 0x000000072000780c */ /* 0x000fe20003f05270 */
[----:B------:R-:W-:-:S03]  /*08f0*/  IMAD.IADD R17, R17, 0x1, R16 ;  /* 0x0000000111117824 */ /* 0x000fc600078e0210 */
[----:B------:R-:W-:Y:S01]  /*0900*/  SEL R8, R14, R8, !P0 ;  /* 0x000000080e087207 */ /* 0x000fe20004000000 */
[----:B------:R-:W-:Y:S01]  /*0910*/  IMAD.IADD R18, R18, 0x1, R17 ;  /* 0x0000000112127824 */ /* 0x000fe200078e0211 */
[----:B------:R-:W-:-:S03]  /*0920*/  ISETP.NE.AND P0, PT, R32, 0x8, PT ;  /* 0x000000082000780c */ /* 0x000fc60003f05270 */
[----:B------:R-:W-:Y:S01]  /*0930*/  IMAD.IADD R19, R19, 0x1, R18 ;  /* 0x0000000113137824 */ /* 0x000fe200078e0212 */
[----:B------:R-:W-:Y:S02]  /*0940*/  SEL R8, R15, R8, !P0 ;  /* 0x000000080f087207 */ /* 0x000fe40004000000 */
[----:B------:R-:W-:Y:S02]  /*0950*/  ISETP.NE.AND P0, PT, R32, 0xa, PT ;  /* 0x0000000a2000780c */ /* 0x000fe40003f05270 */
[----:B------:R-:W-:Y:S02]  /*0960*/  SEL R8, R16, R8, !P1 ;  /* 0x0000000810087207 */ /* 0x000fe40004800000 */
[C---:B------:R-:W-:Y:S02]  /*0970*/  ISETP.NE.AND P1, PT, R32.reuse, 0xb, PT ;  /* 0x0000000b2000780c */ /* 0x040fe40003f25270 */
[----:B------:R-:W-:Y:S02]  /*0980*/  SEL R8, R17, R8, !P0 ;  /* 0x0000000811087207 */ /* 0x000fe40004000000 */
[----:B------:R-:W-:-:S02]  /*0990*/  ISETP.NE.AND P0, PT, R32, 0xc, PT ;  /* 0x0000000c2000780c */ /* 0x000fc40003f05270 */
[----:B------:R-:W-:Y:S02]  /*09a0*/  SEL R8, R18, R8, !P1 ;  /* 0x0000000812087207 */ /* 0x000fe40004800000 */
[----:B------:R-:W-:Y:S02]  /*09b0*/  ISETP.NE.AND P1, PT, R36, RZ, PT ;  /* 0x000000ff2400720c */ /* 0x000fe40003f25270 */
[----:B------:R-:W-:-:S05]  /*09c0*/  SEL R8, R19, R8, !P0 ;  /* 0x0000000813087207 */ /* 0x000fca0004000000 */
[----:B------:R-:W-:-:S06]  /*09d0*/  @P2 IMAD.IADD R33, R8, 0x1, R9 ;  /* 0x0000000108212824 */ /* 0x000fcc00078e0209 */
[----:B------:R-:W-:Y:S05]  /*09e0*/  @P1 BRA `(.L_x_3) ;  /* 0x0000000c006c1947 */ /* 0x000fea0003800000 */
[----:B------:R-:W0:Y:S01]  /*09f0*/  LDS R12, [UR4+0x40] ;  /* 0x00004004ff0c7984 */ /* 0x000e220008000800 */
[----:B------:R-:W1:Y:S01]  /*0a00*/  LDC.64 R10, c[0x0][0x390] ;  /* 0x0000e400ff0a7b82 */ /* 0x000e620000000a00 */
[----:B------:R-:W-:Y:S02]  /*0a10*/  IMAD.MOV.U32 R8, RZ, RZ, 0x65 ;  /* 0x00000065ff087424 */ /* 0x000fe400078e00ff */
[----:B------:R-:W-:Y:S02]  /*0a20*/  IMAD.MOV.U32 R33, RZ, RZ, RZ ;  /* 0x000000ffff217224 */ /* 0x000fe400078e00ff */
[----:B0-----:R-:W-:-:S05]  /*0a30*/  IMAD.IADD R9, R19, 0x1, R12 ;  /* 0x0000000113097824 */ /* 0x001fca00078e020c */
[----:B-1----:R0:W-:Y:S01]  /*0a40*/  ST.E.64.STRONG.GPU desc[UR12][R10.64+0x100], R8 ;  /* 0x000100080a007985 */ /* 0x0021e2000c10fb0c */
[----:B------:R-:W-:Y:S05]  /*0a50*/  BRA `(.L_x_3) ;  /* 0x0000000c00507947 */ /* 0x000fea0003800000 */
.L_x_2:
[----:B------:R-:W-:Y:S02]  /*0a60*/  IADD3 R8, PT, PT, R24, R25, R26 ;  /* 0x0000001918087210 */ /* 0x000fe40007ffe01a */
[C---:B------:R-:W-:Y:S02]  /*0a70*/  ISETP.NE.AND P1, PT, R44.reuse, 0x1f, PT ;  /* 0x0000001f2c00780c */ /* 0x040fe40003f25270 */
[----:B0-----:R-:W-:Y:S02]  /*0a80*/  IADD3 R8, PT, PT, R39, R40, R8 ;  /* 0x0000002827087210 */ /* 0x001fe40007ffe008 */
[----:B------:R-:W-:Y:S02]  /*0a90*/  ISETP.NE.AND P2, PT, R44, RZ, PT ;  /* 0x000000ff2c00720c */ /* 0x000fe40003f45270 */
[----:B------:R-:W-:-:S04]  /*0aa0*/  IADD3 R8, PT, PT, R30, R31, R8 ;  /* 0x0000001f1e087210 */ /* 0x000fc80007ffe008 */
        /* <DEDUP_REMOVED lines=37> */
[----:B------:R-:W-:Y:S01]  /*0d00*/  IMAD.IADD R14, R14, 0x1, R13 ;  /* 0x000000010e0e7824 */ /* 0x000fe200078e020d */
[----:B------:R-:W0:Y:S02]  /*0d10*/  LDS R11, [UR4+0x40] ;  /* 0x00004004ff0b7984 */ /* 0x000e240008000800 */
        /* <DEDUP_REMOVED lines=12> */
[----:B------:R-:W-:-:S04]  /*0de0*/  ISETP.NE.AND P0, PT, R32, 0x9, PT ;  /* 0x000000092000780c */ /* 0x000fc80003f05270 */
[----:B------:R-:W-:Y:S02]  /*0df0*/  SEL R8, R16, R8, !P0 ;  /* 0x0000000810087207 */ /* 0x000fe40004000000 */
[----:B------:R-:W-:-:S04]  /*0e00*/  ISETP.NE.AND P0, PT, R32, 0xa, PT ;  /* 0x0000000a2000780c */ /* 0x000fc80003f05270 */
[----:B------:R-:W-:Y:S02]  /*0e10*/  SEL R8, R17, R8, !P0 ;  /* 0x0000000811087207 */ /* 0x000fe40004000000 */
[----:B------:R-:W-:-:S04]  /*0e20*/  ISETP.NE.AND P0, PT, R32, 0xb, PT ;  /* 0x0000000b2000780c */ /* 0x000fc80003f05270 */
[----:B------:R-:W-:Y:S02]  /*0e30*/  SEL R8, R18, R8, !P0 ;  /* 0x0000000812087207 */ /* 0x000fe40004000000 */
[C---:B------:R-:W-:Y:S01]  /*0e40*/  ISETP.GT.U32.AND P0, PT, R36.reuse, 0x1f, PT ;  /* 0x0000001f2400780c */ /* 0x040fe20003f04070 */
[C---:B0-----:R-:W-:Y:S01]  /*0e50*/  IMAD.IADD R11, R19.reuse, 0x1, R11 ;  /* 0x00000001130b7824 */ /* 0x041fe200078e020b */
[----:B------:R-:W-:Y:S02]  /*0e60*/  SEL R8, R19, R8, !P1 ;  /* 0x0000000813087207 */ /* 0x000fe40004800000 */
[----:B------:R-:W-:-:S03]  /*0e70*/  ISETP.GE.U32.AND P1, PT, R36, 0x20, PT ;  /* 0x000000202400780c */ /* 0x000fc60003f26070 */
[----:B------:R-:W-:-:S05]  /*0e80*/  IMAD.IADD R8, R8, 0x1, R9 ;  /* 0x0000000108087824 */ /* 0x000fca00078e0209 */
[----:B------:R-:W-:Y:S01]  /*0e90*/  SEL R43, R33, R8, !P1 ;  /* 0x00000008212b7207 */ /* 0x000fe20004800000 */
[----:B------:R-:W-:Y:S06]  /*0ea0*/  @P0 BRA `(.L_x_4) ;  /* 0x0000000800140947 */ /* 0x000fec0003800000 */
[----:B------:R-:W0:Y:S01]  /*0eb0*/  LDC.64 R16, c[0x0][0x390] ;  /* 0x0000e400ff107b82 */ /* 0x000e220000000a00 */
[----:B------:R-:W-:Y:S01]  /*0ec0*/  ISETP.NE.AND P1, PT, R36, RZ, PT ;  /* 0x000000ff2400720c */ /* 0x000fe20003f25270 */
[----:B------:R-:W-:Y:S01]  /*0ed0*/  IMAD.U32 R13, RZ, RZ, UR6 ;  /* 0x00000006ff0d7e24 */ /* 0x000fe2000f8e00ff */
[----:B------:R-:W-:-:S05]  /*0ee0*/  LOP3.LUT R18, RZ, R36, RZ, 0x33, !PT ;  /* 0x00000024ff127212 */ /* 0x000fca00078e33ff */
[----:B------:R-:W-:-:S06]  /*0ef0*/  VIADD R18, R18, UR6 ;  /* 0x0000000612127c36 */ /* 0x000fcc0008000000 */
[----:B------:R-:W-:Y:S01]  /*0f00*/  @!P1 IMAD.MOV.U32 R10, RZ, RZ, 0x64 ;  /* 0x00000064ff0a9424 */ /* 0x000fe200078e00ff */
[----:B------:R1:W-:Y:S01]  /*0f10*/  @!P1 STS [UR4+0xc], R11 ;  /* 0x00000c0bff009988 */ /* 0x0003e20008000804 */
[----:B0-----:R-:W-:-:S04]  /*0f20*/  IMAD.WIDE R12, R13, 0x8, R16 ;  /* 0x000000080d0c7825 */ /* 0x001fc800078e0210 */
[----:B------:R-:W-:Y:S01]  /*0f30*/  IMAD.WIDE R16, R18, 0x8, R16 ;  /* 0x0000000812107825 */ /* 0x000fe200078e0210 */
[----:B------:R1:W-:Y:S01]  /*0f40*/  @!P1 ST.E.64.STRONG.GPU desc[UR12][R12.64+0x100], R10 ;  /* 0x0001000a0c009985 */ /* 0x0003e2000c10fb0c */
[----:B------:R-:W-:Y:S05]  /*0f50*/  NANOSLEEP 0x226 ;  /* 0x000002260000795d */ /* 0x000fea0003800000 */
[----:B------:R-:W2:Y:S01]  /*0f60*/  LD.E.64.STRONG.GPU R14, desc[UR12][R16.64+0x100] ;  /* 0x0001000c100e7980 */ /* 0x000ea2000c10fb00 */
[----:B------:R-:W-:Y:S01]  /*0f70*/  UMOV UR5, 0xffffffff ;  /* 0xffffffff00057882 */ /* 0x000fe20000000000 */
[----:B--2---:R-:W-:Y:S02]  /*0f80*/  ISETP.NE.AND P0, PT, R14, 0x63, PT ;  /* 0x000000630e00780c */ /* 0x004fe40003f05270 */
[----:B-1----:R-:W-:Y:S11]  /*0f90*/  BRA.DIV UR5, `(.L_x_5) ;  /* 0x0000002e05dc7947 */ /* 0x002ff6000b800000 */
[----:B------:R-:W-:-:S13]  /*0fa0*/  VOTE.ANY P0, !P0 ;  /* 0x0000000000ff7806 */ /* 0x000fda0004000100 */
.L_x_34:
[----:B------:R-:W-:Y:S05]  /*0fb0*/  @!P0 BRA `(.L_x_6) ;  /* 0x0000000000248947 */ /* 0x000fea0003800000 */
[----:B------:R-:W-:-:S07]  /*0fc0*/  IMAD.MOV.U32 R9, RZ, RZ, 0x1de ;  /* 0x000001deff097424 */ /* 0x000fce00078e00ff */
.L_x_8:
[----:B------:R-:W-:Y:S05]  /*0fd0*/  NANOSLEEP R9 ;  /* 0x000000090000735d */ /* 0x000fea0003800000 */
[----:B------:R-:W2:Y:S01]  /*0fe0*/  LD.E.64.STRONG.GPU R14, desc[UR12][R16.64+0x100] ;  /* 0x0001000c100e7980 */ /* 0x000ea2000c10fb00 */
[----:B------:R-:W-:Y:S01]  /*0ff0*/  UMOV UR5, 0xffffffff ;  /* 0xffffffff00057882 */ /* 0x000fe20000000000 */
[----:B------:R-:W-:Y:S02]  /*1000*/  SHF.R.U32.HI R9, RZ, 0x1, R9 ;  /* 0x00000001ff097819 */ /* 0x000fe40000011609 */
[----:B--2---:R-:W-:Y:S01]  /*1010*/  ISETP.NE.AND P0, PT, R14, 0x63, PT ;  /* 0x000000630e00780c */ /* 0x004fe20003f05270 */
[----:B------:R-:W-:-:S12]  /*1020*/  BRA.DIV UR5, `(.L_x_7) ;  /* 0x0000002e05d87947 */ /* 0x000fd8000b800000 */
[----:B------:R-:W-:-:S13]  /*1030*/  VOTE.ANY P0, !P0 ;  /* 0x0000000000ff7806 */ /* 0x000fda0004000100 */
.L_x_37:
[----:B------:R-:W-:Y:S05]  /*1040*/  @P0 BRA `(.L_x_8) ;  /* 0xfffffffc00e00947 */ /* 0x000fea000383ffff */
.L_x_6:
[----:B------:R-:W-:Y:S01]  /*1050*/  UMOV UR5, 0xffffffff ;  /* 0xffffffff00057882 */ /* 0x000fe20000000000 */
[----:B------:R-:W-:Y:S02]  /*1060*/  ISETP.NE.AND P2, PT, R14, 0x65, PT ;  /* 0x000000650e00780c */ /* 0x000fe40003f45270 */
[----:B------:R-:W-:Y:S11]  /*1070*/  BRA.DIV UR5, `(.L_x_9) ;  /* 0x0000002e05e47947 */ /* 0x000ff6000b800000 */
[----:B------:R-:W0:Y:S01]  /*1080*/  S2R R45, SR_GEMASK ;  /* 0x00000000002d7919 */ /* 0x000e220000003c00 */
[----:B------:R-:W-:Y:S01]  /*1090*/  VOTE.ANY R8, PT, !P2 ;  /* 0x0000000000087806 */ /* 0x000fe200050e0100 */
[C---:B------:R-:W-:Y:S02]  /*10a0*/  VIADD R33, R44.reuse, 0x2 ;  /* 0x000000022c217836 */ /* 0x040fe40000000000 */
[C---:B------:R-:W-:Y:S02]  /*10b0*/  VIADD R32, R44.reuse, 0x4 ;  /* 0x000000042c207836 */ /* 0x040fe40000000000 */
[C---:B------:R-:W-:Y:S02]  /*10c0*/  VIADD R19, R44.reuse, 0x8 ;  /* 0x000000082c137836 */ /* 0x040fe40000000000 */
[----:B------:R-:W-:Y:S01]  /*10d0*/  VIADD R34, R44, 0x10 ;  /* 0x000000102c227836 */ /* 0x000fe20000000000 */
[----:B0-----:R-:W-:-:S05]  /*10e0*/  LOP3.LUT R8, R8, 0x80000000, R45, 0xec, !PT ;  /* 0x8000000008087812 */ /* 0x001fca00078eec2d */
[----:B------:R-:W-:-:S05]  /*10f0*/  VIADD R9, R8, 0xffffffff ;  /* 0xffffffff08097836 */ /* 0x000fca0000000000 */
[----:B------:R-:W-:-:S04]  /*1100*/  LOP3.LUT R9, R8, R9, RZ, 0xc, !PT ;  /* 0x0000000908097212 */ /* 0x000fc800078e0cff */
[----:B------:R0:W1:Y:S02]  /*1110*/  POPC R38, R9 ;  /* 0x0000000900267309 */ /* 0x0000640000000000 */
[----:B0-----:R-:W0:Y:S01]  /*1120*/  LDC.64 R8, c[0x0][0x390] ;  /* 0x0000e400ff087b82 */ /* 0x001e220000000a00 */
[----:B-1----:R-:W1:Y:S01]  /*1130*/  SHFL.DOWN PT, R16, R15, 0x1, R38 ;  /* 0x082000000f107989 */ /* 0x002e6200000e0026 */
[-C--:B------:R-:W-:Y:S02]  /*1140*/  ISETP.GE.AND P0, PT, R44, R38.reuse, PT ;  /* 0x000000262c00720c */ /* 0x080fe40003f06270 */
[-C--:B------:R-:W-:Y:S02]  /*1150*/  ISETP.GT.AND P2, PT, R34, R38.reuse, PT ;  /* 0x000000262200720c */ /* 0x080fe40003f44270 */
[----:B-1----:R-:W-:Y:S02]  /*1160*/  SEL R16, R16, RZ, !P0 ;  /* 0x000000ff10107207 */ /* 0x002fe40004000000 */
[----:B------:R-:W-:-:S03]  /*1170*/  ISETP.GT.AND P0, PT, R33, R38, PT ;  /* 0x000000262100720c */ /* 0x000fc60003f04270 */
[----:B------:R-:W-:-:S05]  /*1180*/  IMAD.IADD R17, R16, 0x1, R15 ;  /* 0x0000000110117824 */ /* 0x000fca00078e020f */
[----:B------:R-:W1:Y:S02]  /*1190*/  SHFL.DOWN PT, R16, R17, 0x2, R38 ;  /* 0x0840000011107989 */ /* 0x000e6400000e0026 */
[----:B-1----:R-:W-:Y:S02]  /*11a0*/  SEL R16, R16, RZ, !P0 ;  /* 0x000000ff10107207 */ /* 0x002fe40004000000 */
[----:B------:R-:W-:-:S03]  /*11b0*/  ISETP.GT.AND P0, PT, R32, R38, PT ;  /* 0x000000262000720c */ /* 0x000fc60003f04270 */
[----:B------:R-:W-:-:S05]  /*11c0*/  IMAD.IADD R35, R17, 0x1, R16 ;  /* 0x0000000111237824 */ /* 0x000fca00078e0210 */
[----:B------:R-:W1:Y:S02]  /*11d0*/  SHFL.DOWN PT, R16, R35, 0x4, R38 ;  /* 0x0880000023107989 */ /* 0x000e6400000e0026 */
[----:B-1----:R-:W-:Y:S02]  /*11e0*/  SEL R16, R16, RZ, !P0 ;  /* 0x000000ff10107207 */ /* 0x002fe40004000000 */
[----:B------:R-:W-:-:S03]  /*11f0*/  ISETP.GT.AND P0, PT, R19, R38, PT ;  /* 0x000000261300720c */ /* 0x000fc60003f04270 */
[----:B------:R-:W-:Y:S01]  /*1200*/  IMAD.IADD R37, R35, 0x1, R16 ;  /* 0x0000000123257824 */ /* 0x000fe200078e0210 */
[----:B0-----:R-:W-:-:S04]  /*1210*/  IADD3 R35, P3, PT, R8, 0x100, RZ ;  /* 0x0000010008237810 */ /* 0x001fc80007f7e0ff */
[----:B------:R-:W0:Y:S02]  /*1220*/  SHFL.DOWN PT, R16, R37, 0x8, R38 ;  /* 0x0900000025107989 */ /* 0x000e2400000e0026 */
[----:B0-----:R-:W-:Y:S02]  /*1230*/  SEL R16, R16, RZ, !P0 ;  /* 0x000000ff10107207 */ /* 0x001fe40004000000 */
[----:B------:R-:W-:-:S03]  /*1240*/  ISETP.NE.AND P0, PT, R14, 0x65, PT ;  /* 0x000000650e00780c */ /* 0x000fc60003f05270 */
[----:B------:R-:W-:Y:S02]  /*1250*/  IMAD.IADD R17, R37, 0x1, R16 ;  /* 0x0000000125117824 */ /* 0x000fe400078e0210 */
[----:B------:R-:W-:-:S03]  /*1260*/  IMAD.X R37, RZ, RZ, R9, P3 ;  /* 0x000000ffff257224 */ /* 0x000fc600018e0609 */
[----:B------:R-:W0:Y:S05]  /*1270*/  SHFL.DOWN PT, R16, R17, 0x10, R38 ;  /* 0x0a00000011107989 */ /* 0x000e2a00000e0026 */
[----:B------:R-:W-:Y:S02]  /*1280*/  VOTE.ALL P0, P0 ;  /* 0x0000000000ff7806 */ /* 0x000fe40000000000 */
[----:B0-----:R-:W-:-:S05]  /*1290*/  SEL R16, R16, RZ, !P2 ;  /* 0x000000ff10107207 */ /* 0x001fca0005000000 */
[----:B------:R-:W-:-:S07]  /*12a0*/  IMAD.IADD R36, R17, 0x1, R16 ;  /* 0x0000000111247824 */ /* 0x000fce00078e0210 */
.L_x_46:
[----:B------:R-:W-:Y:S05]  /*12b0*/  @!P0 BRA `(.L_x_10) ;  /* 0x0000000000d48947 */ /* 0x000fea0003800000 */
[----:B------:R-:W-:-:S07]  /*12c0*/  IMAD.MOV.U32 R38, RZ, RZ, 0x1de ;  /* 0x000001deff267424 */ /* 0x000fce00078e00ff */
.L_x_16:
[----:B------:R-:W-:Y:S02]  /*12d0*/  IMAD.MOV.U32 R8, RZ, RZ, R35 ;  /* 0x000000ffff087224 */ /* 0x000fe400078e0023 */
[----:B------:R-:W-:Y:S02]  /*12e0*/  IMAD.MOV.U32 R9, RZ, RZ, R37 ;  /* 0x000000ffff097224 */ /* 0x000fe400078e0025 */
[----:B------:R-:W-:-:S05]  /*12f0*/  IMAD.WIDE R16, R18, 0x8, R8 ;  /* 0x0000000812107825 */ /* 0x000fca00078e0208 */
[----:B------:R-:W2:Y:S01]  /*1300*/  LD.E.64.STRONG.GPU R14, desc[UR12][R16.64+-0x100] ;  /* 0xffff000c100e7980 */ /* 0x000ea2000c10fb00 */
[----:B------:R-:W-:Y:S05]  /*1310*/  YIELD ;  /* 0x0000000000007946 */ /* 0x000fea0003800000 */
[----:B------:R-:W-:Y:S01]  /*1320*/  UMOV UR5, 0xffffffff ;  /* 0xffffffff00057882 */ /* 0x000fe20000000000 */
[----:B------:R-:W-:Y:S02]  /*1330*/  SHF.R.U32.HI R38, RZ, 0x1, R38 ;  /* 0x00000001ff267819 */ /* 0x000fe40000011626 */
[----:B--2---:R-:W-:Y:S01]  /*1340*/  ISETP.NE.AND P0, PT, R14, 0x63, PT ;  /* 0x000000630e00780c */ /* 0x004fe20003f05270 */
[----:B------:R-:W-:-:S12]  /*1350*/  BRA.DIV UR5, `(.L_x_11) ;  /* 0x0000003205347947 */ /* 0x000fd8000b800000 */
[----:B------:R-:W-:-:S13]  /*1360*/  VOTE.ANY P0, !P0 ;  /* 0x0000000000ff7806 */ /* 0x000fda0004000100 */
.L_x_49:
[----:B------:R-:W-:Y:S05]  /*1370*/  @!P0 BRA `(.L_x_12) ;  /* 0x0000000000248947 */ /* 0x000fea0003800000 */
[----:B------:R-:W-:-:S07]  /*1380*/  IMAD.MOV.U32 R9, RZ, RZ, R38 ;  /* 0x000000ffff097224 */ /* 0x000fce00078e0026 */
.L_x_14:
[----:B------:R-:W-:Y:S05]  /*1390*/  NANOSLEEP R9 ;  /* 0x000000090000735d */ /* 0x000fea0003800000 */
[----:B------:R-:W2:Y:S01]  /*13a0*/  LD.E.64.STRONG.GPU R14, desc[UR12][R16.64+-0x100] ;  /* 0xffff000c100e7980 */ /* 0x000ea2000c10fb00 */
[----:B------:R-:W-:Y:S01]  /*13b0*/  UMOV UR5, 0xffffffff ;  /* 0xffffffff00057882 */ /* 0x000fe20000000000 */
[----:B------:R-:W-:Y:S02]  /*13c0*/  SHF.R.U32.HI R9, RZ, 0x1, R9 ;  /* 0x00000001ff097819 */ /* 0x000fe40000011609 */
[----:B--2---:R-:W-:Y:S01]  /*13d0*/  ISETP.NE.AND P0, PT, R14, 0x63, PT ;  /* 0x000000630e00780c */ /* 0x004fe20003f05270 */
[----:B------:R-:W-:-:S12]  /*13e0*/  BRA.DIV UR5, `(.L_x_13) ;  /* 0x0000003205307947 */ /* 0x000fd8000b800000 */
[----:B------:R-:W-:-:S13]  /*13f0*/  VOTE.ANY P0, !P0 ;  /* 0x0000000000ff7806 */ /* 0x000fda0004000100 */
.L_x_52:
[----:B------:R-:W-:Y:S05]  /*1400*/  @P0 BRA `(.L_x_14) ;  /* 0xfffffffc00e00947 */ /* 0x000fea000383ffff */
.L_x_12:
[----:B------:R-:W-:Y:S01]  /*1410*/  UMOV UR5, 0xffffffff ;  /* 0xffffffff00057882 */ /* 0x000fe20000000000 */
[----:B------:R-:W-:Y:S02]  /*1420*/  ISETP.NE.AND P0, PT, R14, 0x65, PT ;  /* 0x000000650e00780c */ /* 0x000fe40003f05270 */
[----:B------:R-:W-:Y:S11]  /*1430*/  BRA.DIV UR5, `(.L_x_15) ;  /* 0x00000032053c7947 */ /* 0x000ff6000b800000 */
[----:B------:R-:W-:Y:S01]  /*1440*/  VOTE.ANY R8, PT, !P0 ;  /* 0x0000000000087806 */ /* 0x000fe200040e0100 */
[----:B------:R-:W-:-:S03]  /*1450*/  VIADD R18, R18, 0xffffffe0 ;  /* 0xffffffe012127836 */ /* 0x000fc60000000000 */
[----:B------:R-:W-:-:S05]  /*1460*/  LOP3.LUT R8, R8, 0x80000000, R45, 0xec, !PT ;  /* 0x8000000008087812 */ /* 0x000fca00078eec2d */
[----:B------:R-:W-:-:S05]  /*1470*/  VIADD R9, R8, 0xffffffff ;  /* 0xffffffff08097836 */ /* 0x000fca0000000000 */
[----:B------:R-:W-:-:S06]  /*1480*/  LOP3.LUT R9, R8, R9, RZ, 0xc, !PT ;  /* 0x0000000908097212 */ /* 0x000fcc00078e0cff */
[----:B------:R-:W0:Y:S02]  /*1490*/  POPC R9, R9 ;  /* 0x0000000900097309 */ /* 0x000e240000000000 */
[----:B0-----:R-:W0:Y:S01]  /*14a0*/  SHFL.DOWN PT, R16, R15, 0x1, R9 ;  /* 0x082000000f107989 */ /* 0x001e2200000e0009 */
[-C--:B------:R-:W-:Y:S02]  /*14b0*/  ISETP.GE.AND P0, PT, R44, R9.reuse, PT ;  /* 0x000000092c00720c */ /* 0x080fe40003f06270 */
[-C--:B------:R-:W-:Y:S02]  /*14c0*/  ISETP.GT.AND P2, PT, R34, R9.reuse, PT ;  /* 0x000000092200720c */ /* 0x080fe40003f44270 */
[----:B0-----:R-:W-:Y:S02]  /*14d0*/  SEL R16, R16, RZ, !P0 ;  /* 0x000000ff10107207 */ /* 0x001fe40004000000 */
[----:B------:R-:W-:-:S03]  /*14e0*/  ISETP.GT.AND P0, PT, R33, R9, PT ;  /* 0x000000092100720c */ /* 0x000fc60003f04270 */
[----:B------:R-:W-:-:S05]  /*14f0*/  IMAD.IADD R15, R16, 0x1, R15 ;  /* 0x00000001100f7824 */ /* 0x000fca00078e020f */
[----:B------:R-:W0:Y:S02]  /*1500*/  SHFL.DOWN PT, R16, R15, 0x2, R9 ;  /* 0x084000000f107989 */ /* 0x000e2400000e0009 */
        /* <DEDUP_REMOVED lines=9> */
[----:B------:R-:W-:-:S03]  /*15a0*/  ISETP.NE.AND P0, PT, R14, 0x65, PT ;  /* 0x000000650e00780c */ /* 0x000fc60003f05270 */
[----:B------:R-:W-:-:S05]  /*15b0*/  IMAD.IADD R15, R15, 0x1, R16 ;  /* 0x000000010f0f7824 */ /* 0x000fca00078e0210 */
[----:B------:R-:W0:Y:S05]  /*15c0*/  SHFL.DOWN PT, R16, R15, 0x10, R9 ;  /* 0x0a0000000f107989 */ /* 0x000e2a00000e0009 */
[----:B------:R-:W-:Y:S02]  /*15d0*/  VOTE.ALL P0, P0 ;  /* 0x0000000000ff7806 */ /* 0x000fe40000000000 */
[----:B0-----:R-:W-:-:S04]  /*15e0*/  SEL R16, R16, RZ, !P2 ;  /* 0x000000ff10107207 */ /* 0x001fc80005000000 */
[----:B------:R-:W-:-:S07]  /*15f0*/  IADD3 R36, PT, PT, R15, R16, R36 ;  /* 0x000000100f247210 */ /* 0x000fce0007ffe024 */
.L_x_61:
[----:B------:R-:W-:Y:S05]  /*1600*/  @P0 BRA `(.L_x_16) ;  /* 0xfffffffc00300947 */ /* 0x000fea000383ffff */
.L_x_10:
[----:B------:R-:W-:Y:S01]  /*1610*/  ISETP.NE.AND P0, PT, R44, RZ, PT ;  /* 0x000000ff2c00720c */ /* 0x000fe20003f05270 */
[----:B------:R-:W0:Y:S01]  /*1620*/  @!P1 S2R R9, SR_CgaCtaId ;  /* 0x0000000000099919 */ /* 0x000e220000008800 */
[----:B------:R-:W-:Y:S01]  /*1630*/  @!P1 MOV R8, 0x400 ;  /* 0x0000040000089802 */ /* 0x000fe20000000f00 */
[----:B------:R-:W-:Y:S02]  /*1640*/  @!P1 IMAD.IADD R11, R11, 0x1, R36 ;  /* 0x000000010b0b9824 */ /* 0x000fe400078e0224 */
[----:B------:R-:W-:-:S05]  /*1650*/  @!P1 IMAD.MOV.U32 R10, RZ, RZ, 0x65 ;  /* 0x00000065ff0a9424 */ /* 0x000fca00078e00ff */
[----:B------:R1:W-:Y:S03]  /*1660*/  @!P1 ST.E.64.STRONG.GPU desc[UR12][R12.64+0x100], R10 ;  /* 0x0001000a0c009985 */ /* 0x0003e6000c10fb0c */
[----:B------:R-:W-:Y:S01]  /*1670*/  @!P0 MOV R14, 0x400 ;  /* 0x00000400000e8802 */ /* 0x000fe20000000f00 */
[----:B------:R-:W2:Y:S01]  /*1680*/  @!P0 S2R R15, SR_CgaCtaId ;  /* 0x00000000000f8919 */ /* 0x000ea20000008800 */
[----:B0-----:R-:W-:Y:S01]  /*1690*/  @!P1 LEA R9, R9, R8, 0x18 ;  /* 0x0000000809099211 */ /* 0x001fe200078ec0ff */
[----:B------:R-:W-:Y:S02]  /*16a0*/  IMAD.MOV.U32 R8, RZ, RZ, R43 ;  /* 0x000000ffff087224 */ /* 0x000fe400078e002b */
[----:B------:R-:W-:Y:S02]  /*16b0*/  @!P0 IMAD.MOV.U32 R8, RZ, RZ, R36 ;  /* 0x000000ffff088224 */ /* 0x000fe400078e0024 */
[----:B------:R1:W-:Y:S04]  /*16c0*/  @!P1 STS [R9+0x8], R11 ;  /* 0x0000080b09009388 */ /* 0x0003e80000000800 */
[----:B------:R1:W-:Y:S01]  /*16d0*/  @!P1 STS [R9+0x4], R36 ;  /* 0x0000042409009388 */ /* 0x0003e20000000800 */
[----:B--2---:R-:W-:-:S05]  /*16e0*/  @!P0 LEA R15, R15, R14, 0x18 ;  /* 0x0000000e0f0f8211 */ /* 0x004fca00078ec0ff */
[----:B------:R1:W-:Y:S02]  /*16f0*/  @!P0 STS [R15+0x54], R36 ;  /* 0x000054240f008388 */ /* 0x0003e40000000800 */
.L_x_4:
[----:B------:R-:W-:Y:S05]  /*1700*/  WARPSYNC.ALL ;  /* 0x0000000000007948 */ /* 0x000fea0003800000 */
[----:B------:R-:W0:Y:S08]  /*1710*/  S2UR UR7, SR_CgaCtaId ;  /* 0x00000000000779c3 */ /* 0x000e300000008800 */
[----:B------:R-:W-:Y:S06]  /*1720*/  BAR.SYNC.DEFER_BLOCKING 0x0 ;  /* 0x0000000000007b1d */ /* 0x000fec0000010000 */
[----:B------:R-:W-:Y:S01]  /*1730*/  UMOV UR5, 0x400 ;  /* 0x0000040000057882 */ /* 0x000fe20000000000 */
[----:B-1----:R-:W1:Y:S01]  /*1740*/  S2R R10, SR_TID.X ;  /* 0x00000000000a7919 */ /* 0x002e620000002100 */
[----:B0-----:R-:W-:-:S09]  /*1750*/  ULEA UR5, UR7, UR5, 0x18 ;  /* 0x0000000507057291 */ /* 0x001fd2000f8ec0ff */
[----:B------:R-:W0:Y:S01]  /*1760*/  LDS R9, [UR5+0x54] ;  /* 0x00005405ff097984 */ /* 0x000e220008000800 */
[----:B-1----:R-:W-:-:S04]  /*1770*/  ISETP.NE.AND P0, PT, R10, RZ, PT ;  /* 0x000000ff0a00720c */ /* 0x002fc80003f05270 */
[----:B0-----:R-:W-:-:S05]  /*1780*/  SEL R9, R9, RZ, P0 ;  /* 0x000000ff09097207 */ /* 0x001fca0000000000 */
[----:B------:R-:W-:-:S07]  /*1790*/  IMAD.IADD R33, R9, 0x1, R8 ;  /* 0x0000000109217824 */ /* 0x000fce00078e0208 */
.L_x_3:
[----:B------:R-:W-:Y:S05]  /*17a0*/  BSYNC.RECONVERGENT B0 ;  /* 0x0000000000007941 */ /* 0x000fea0003800200 */
.L_x_1:
[----:B------:R-:W-:Y:S01]  /*17b0*/  IMAD.IADD R26, R26, 0x1, R33 ;  /* 0x000000011a1a7824 */ /* 0x000fe200078e0221 */
[----:B------:R-:W-:Y:S03]  /*17c0*/  BAR.SYNC.DEFER_BLOCKING 0x0 ;  /* 0x0000000000007b1d */ /* 0x000fe60000010000 */
[----:B------:R-:W-:-:S03]  /*17d0*/  IMAD.IADD R25, R25, 0x1, R26 ;  /* 0x0000000119197824 */ /* 0x000fc600078e021a */
[----:B------:R-:W1:Y:S01]  /*17e0*/  LDCU.64 UR8, c[0x0][0x388] ;  /* 0x00007100ff0877ac */ /* 0x000e620008000a00 */
[----:B------:R-:W-:-:S04]  /*17f0*/  IMAD.IADD R24, R24, 0x1, R25 ;  /* 0x0000000118187824 */ /* 0x000fc800078e0219 */
[----:B------:R-:W-:-:S04]  /*1800*/  IMAD.IADD R40, R40, 0x1, R24 ;  /* 0x0000000128287824 */ /* 0x000fc800078e0218 */
[----:B0-----:R-:W-:-:S04]  /*1810*/  IMAD.IADD R8, R39, 0x1, R40 ;  /* 0x0000000127087824 */ /* 0x001fc800078e0228 */
[----:B------:R-:W-:-:S04]  /*1820*/  IMAD.IADD R31, R31, 0x1, R8 ;  /* 0x000000011f1f7824 */ /* 0x000fc800078e0208 */
[----:B------:R-:W-:Y:S01]  /*1830*/  IMAD.IADD R30, R30, 0x1, R31 ;  /* 0x000000011e1e7824 */ /* 0x000fe200078e021f */
[----:B------:R-:W-:Y:S01]  /*1840*/  STS [R27], R26 ;  /* 0x0000001a1b007388 */ /* 0x000fe20000000800 */
[----:B-1----:R-:W-:Y:S02]  /*1850*/  IADD3 R42, P0, PT, R42, UR8, RZ ;  /* 0x000000082a2a7c10 */ /* 0x002fe4000ff1e0ff */
[----:B------:R-:W-:Y:S01]  /*1860*/  IMAD.IADD R10, R29, 0x1, R30 ;  /* 0x000000011d0a7824 */ /* 0x000fe200078e021e */
[----:B------:R-:W-:Y:S01]  /*1870*/  STS [R27+0x4], R25 ;  /* 0x000004191b007388 */ /* 0x000fe20000000800 */
[----:B------:R-:W-:Y:S02]  /*1880*/  IADD3.X R43, PT, PT, R41, UR9, RZ, P0, !PT ;  /* 0x00000009292b7c10 */ /* 0x000fe400087fe4ff */
[----:B------:R-:W-:Y:S01]  /*1890*/  IMAD.IADD R23, R23, 0x1, R10 ;  /* 0x0000000117177824 */ /* 0x000fe200078e020a */
[----:B------:R-:W-:Y:S03]  /*18a0*/  STS [R27+0x8], R24 ;  /* 0x000008181b007388 */ /* 0x000fe60000000800 */
        /* <DEDUP_REMOVED lines=19> */
[----:B------:R-:W-:Y:S04]  /*19e0*/  STS [R27+0x30], R7 ;  /* 0x000030071b007388 */ /* 0x000fe80000000800 */
[----:B------:R-:W-:Y:S04]  /*19f0*/  STS [R27+0x34], R6 ;  /* 0x000034061b007388 */ /* 0x000fe80000000800 */
[----:B------:R-:W-:Y:S04]  /*1a00*/  STS [R27+0x38], R5 ;  /* 0x000038051b007388 */ /* 0x000fe80000000800 */
[----:B------:R-:W-:Y:S04]  /*1a10*/  STS [R27+0x3c], R4 ;  /* 0x00003c041b007388 */ /* 0x000fe80000000800 */
[----:B------:R-:W-:Y:S04]  /*1a20*/  STS [R27+0x40], R3 ;  /* 0x000040031b007388 */ /* 0x000fe80000000800 */
[----:B------:R-:W-:Y:S04]  /*1a30*/  STS [R27+0x44], R2 ;  /* 0x000044021b007388 */ /* 0x000fe80000000800 */
[----:B------:R-:W-:Y:S01]  /*1a40*/  STS [R27+0x48], R0 ;  /* 0x000048001b007388 */ /* 0x000fe20000000800 */
[----:B------:R-:W-:-:S03]  /*1a50*/  NOP ;  /* 0x0000000000007918 */ /* 0x000fc60000000000 */
[----:B------:R-:W0:Y:S04]  /*1a60*/  LDS R9, [R28] ;  /* 0x000000001c097984 */ /* 0x000e280000000800 */
[----:B------:R-:W1:Y:S04]  /*1a70*/  LDS R7, [R28+0x80] ;  /* 0x000080001c077984 */ /* 0x000e680000000800 */
[----:B------:R-:W2:Y:S04]  /*1a80*/  LDS R11, [R28+0x100] ;  /* 0x000100001c0b7984 */ /* 0x000ea80000000800 */
[----:B------:R-:W3:Y:S04]  /*1a90*/  LDS R13, [R28+0x180] ;  /* 0x000180001c0d7984 */ /* 0x000ee80000000800 */
[----:B------:R-:W4:Y:S04]  /*1aa0*/  LDS R5, [R28+0x200] ;  /* 0x000200001c057984 */ /* 0x000f280000000800 */
[----:B------:R-:W5:Y:S04]  /*1ab0*/  LDS R15, [R28+0x280] ;  /* 0x000280001c0f7984 */ /* 0x000f680000000800 */
        /* <DEDUP_REMOVED lines=13> */
[----:B0-----:R-:W-:Y:S04]  /*1b90*/  STG.E desc[UR12][R42.64], R9 ;  /* 0x000000092a007986 */ /* 0x001fe8000c10190c */
[----:B-1----:R-:W-:Y:S04]  /*1ba0*/  STG.E desc[UR12][R42.64+0x80], R7 ;  /* 0x000080072a007986 */ /* 0x002fe8000c10190c */
[----:B--2---:R-:W-:Y:S04]  /*1bb0*/  STG.E desc[UR12][R42.64+0x100], R11 ;  /* 0x0001000b2a007986 */ /* 0x004fe8000c10190c */
[----:B---3--:R-:W-:Y:S04]  /*1bc0*/  STG.E desc[UR12][R42.64+0x180], R13 ;  /* 0x0001800d2a007986 */ /* 0x008fe8000c10190c */
[----:B----4-:R-:W-:Y:S04]  /*1bd0*/  STG.E desc[UR12][R42.64+0x200], R5 ;  /* 0x000200052a007986 */ /* 0x010fe8000c10190c */
[----:B-----5:R-:W-:Y:S04]  /*1be0*/  STG.E desc[UR12][R42.64+0x280], R15 ;  /* 0x0002800f2a007986 */ /* 0x020fe8000c10190c */
[----:B------:R-:W-:Y:S04]  /*1bf0*/  STG.E desc[UR12][R42.64+0x300], R3 ;  /* 0x000300032a007986 */ /* 0x000fe8000c10190c */
        /* <DEDUP_REMOVED lines=11> */
[----:B------:R-:W-:Y:S01]  /*1cb0*/  STG.E desc[UR12][R42.64+0x900], R39 ;  /* 0x000900272a007986 */ /* 0x000fe2000c10190c */
[----:B------:R-:W-:Y:S05]  /*1cc0*/  EXIT ;  /* 0x000000000000794d */ /* 0x000fea0003800000 */
.L_x_0:
[----:B------:R-:W-:-:S04]  /*1cd0*/  ISETP.NE.U32.AND P0, PT, RZ, UR7, PT ;  /* 0x00000007ff007c0c */ /* 0x000fc8000bf05070 */
[----:B------:R-:W-:-:S13]  /*1ce0*/  ISETP.NE.AND.EX P0, PT, RZ, UR4, PT, P0 ;  /* 0x00000004ff007c0c */ /* 0x000fda000bf05300 */
[----:B------:R-:W-:Y:S05]  /*1cf0*/  @!P0 EXIT ;  /* 0x000000000000894d */ /* 0x000fea0003800000 */
[----:B------:R-:W0:Y:S02]  /*1d00*/  LDCU.64 UR4, c[0x0][0x380] ;  /* 0x00007000ff0477ac */ /* 0x000e240008000a00 */
[----:B0-----:R-:W-:-:S06]  /*1d10*/  UIMAD.WIDE UR4, UR6, 0x7b80, UR4 ;  /* 0x00007b80060478a5 */ /* 0x001fcc000f8e0204 */
[----:B------:R-:W-:Y:S02]  /*1d20*/  IMAD.U32 R2, RZ, RZ, UR4 ;  /* 0x00000004ff027e24 */ /* 0x000fe4000f8e00ff */
[----:B------:R-:W-:-:S05]  /*1d30*/  IMAD.U32 R3, RZ, RZ, UR5 ;  /* 0x00000005ff037e24 */ /* 0x000fca000f8e00ff */
[----:B------:R0:W2:Y:S01]  /*1d40*/  LDG.E R0, desc[UR12][R2.64] ;  /* 0x0000000c02007981 */ /* 0x0000a2000c1e1900 */
[----:B------:R-:W1:Y:S02]  /*1d50*/  S2R R43, SR_TID.X ;  /* 0x00000000002b7919 */ /* 0x000e640000002100 */
[C---:B-1----:R-:W-:Y:S02]  /*1d60*/  LOP3.LUT R28, R43.reuse, 0x1f, RZ, 0xc0, !PT ;  /* 0x0000001f2b1c7812 */ /* 0x042fe400078ec0ff */
[----:B------:R-:W-:-:S05]  /*1d70*/  LOP3.LUT R5, R43, 0x3e0, RZ, 0xc0, !PT ;  /* 0x000003e02b057812 */ /* 0x000fca00078ec0ff */
[----:B------:R-:W-:-:S04]  /*1d80*/  IMAD R28, R5, 0x13, R28 ;  /* 0x00000013051c7824 */ /* 0x000fc800078e021c */
[C---:B------:R-:W-:Y:S01]  /*1d90*/  VIADD R4, R28.reuse, 0x20 ;  /* 0x000000201c047836 */ /* 0x040fe20000000000 */
[C---:B------:R-:W-:Y:S01]  /*1da0*/  ISETP.GE.U32.AND P1, PT, R28.reuse, UR7, PT ;  /* 0x000000071c007c0c */ /* 0x040fe2000bf26070 */
[C---:B------:R-:W-:Y:S01]  /*1db0*/  VIADD R5, R28.reuse, 0x40 ;  /* 0x000000401c057836 */ /* 0x040fe20000000000 */
[C---:B0-----:R-:W-:Y:S01]  /*1dc0*/  LEA R2, P0, R28.reuse, UR4, 0x2 ;  /* 0x000000041c027c11 */ /* 0x041fe2000f8010ff */
[----:B------:R-:W-:Y:S01]  /*1dd0*/  VIADD R3, R28, 0x80 ;  /* 0x000000801c037836 */ /* 0x000fe20000000000 */
[----:B------:R-:W-:Y:S01]  /*1de0*/  ISETP.GE.U32.AND P2, PT, R4, UR7, PT ;  /* 0x0000000704007c0c */ /* 0x000fe2000bf46070 */
[C---:B------:R-:W-:Y:S01]  /*1df0*/  VIADD R4, R28.reuse, 0xa0 ;  /* 0x000000a01c047836 */ /* 0x040fe20000000000 */
[----:B------:R-:W-:Y:S01]  /*1e00*/  ISETP.GE.U32.AND P3, PT, R5, UR7, PT ;  /* 0x0000000705007c0c */ /* 0x000fe2000bf66070 */
[C---:B------:R-:W-:Y:S01]  /*1e10*/  VIADD R5, R28.reuse, 0xc0 ;  /* 0x000000c01c057836 */ /* 0x040fe20000000000 */
[----:B------:R-:W-:Y:S01]  /*1e20*/  ISETP.GE.U32.AND P5, PT, R3, UR7, PT ;  /* 0x0000000703007c0c */ /* 0x000fe2000bfa6070 */
[----:B------:R-:W-:Y:S01]  /*1e30*/  VIADD R6, R28, 0x60 ;  /* 0x000000601c067836 */ /* 0x000fe20000000000 */
[----:B------:R-:W-:Y:S01]  /*1e40*/  ISETP.GE.U32.AND P6, PT, R4, UR7, PT ;  /* 0x0000000704007c0c */ /* 0x000fe2000bfc6070 */
[----:B------:R-:W-:Y:S01]  /*1e50*/  IMAD.X R3, RZ, RZ, UR5, P0 ;  /* 0x00000005ff037e24 */ /* 0x000fe200080e06ff */
[----:B------:R-:W-:Y:S01]  /*1e60*/  ISETP.GE.U32.AND P0, PT, R5, UR7, PT ;  /* 0x0000000705007c0c */ /* 0x000fe2000bf06070 */
[----:B------:R-:W-:Y:S01]  /*1e70*/  VIADD R5, R28, 0xe0 ;  /* 0x000000e01c057836 */ /* 0x000fe20000000000 */
[----:B------:R-:W-:Y:S01]  /*1e80*/  ISETP.GE.U32.AND P4, PT, R6, UR7, PT ;  /* 0x0000000706007c0c */ /* 0x000fe2000bf86070 */
[----:B------:R-:W-:-:S02]  /*1e90*/  VIADD R41, R28, 0x100 ;  /* 0x000001001c297836 */ /* 0x000fc40000000000 */
[C---:B------:R-:W-:Y:S02]  /*1ea0*/  VIADD R7, R28.reuse, 0x120 ;  /* 0x000001201c077836 */ /* 0x040fe40000000000 */
[C---:B------:R-:W-:Y:S02]  /*1eb0*/  VIADD R40, R28.reuse, 0x240 ;  /* 0x000002401c287836 */ /* 0x040fe40000000000 */
[----:B--2---:R-:W-:Y:S02]  /*1ec0*/  IMAD.MOV.U32 R4, RZ, RZ, R0 ;  /* 0x000000ffff047224 */ /* 0x004fe400078e0000 */
[----:B------:R-:W2:Y:S01]  /*1ed0*/  @!P1 LDG.E R0, desc[UR12][R2.64] ;  /* 0x0000000c02009981 */ /* 0x000ea2000c1e1900 */
[----:B------:R-:W-:Y:S01]  /*1ee0*/  ISETP.GE.U32.AND P1, PT, R5, UR7, PT ;  /* 0x0000000705007c0c */ /* 0x000fe2000bf26070 */
[----:B------:R-:W-:Y:S02]  /*1ef0*/  IMAD.MOV.U32 R8, RZ, RZ, R4 ;  /* 0x000000ffff087224 */ /* 0x000fe400078e0004 */
[----:B------:R-:W-:-:S02]  /*1f00*/  VIADD R5, R28, 0x140 ;  /* 0x000001401c057836 */ /* 0x000fc40000000000 */
[--C-:B------:R-:W-:Y:S02]  /*1f10*/  IMAD.MOV.U32 R10, RZ, RZ, R4.reuse ;  /* 0x000000ffff0a7224 */ /* 0x100fe400078e0004 */
[----:B------:R-:W3:Y:S01]  /*1f20*/  @!P3 LDG.E R8, desc[UR12][R2.64+0x100] ;  /* 0x0001000c0208b981 */ /* 0x000ee2000c1e1900 */
[----:B------:R-:W-:Y:S01]  /*1f30*/  ISETP.GE.U32.AND P3, PT, R5, UR7, PT ;  /* 0x0000000705007c0c */ /* 0x000fe2000bf66070 */
[C---:B------:R-:W-:Y:S02]  /*1f40*/  VIADD R5, R28.reuse, 0x160 ;  /* 0x000001601c057836 */ /* 0x040fe40000000000 */
[--C-:B------:R-:W-:Y:S01]  /*1f50*/  IMAD.MOV.U32 R12, RZ, RZ, R4.reuse ;  /* 0x000000ffff0c7224 */ /* 0x100fe200078e0004 */
[----:B------:R-:W4:Y:S01]  /*1f60*/  @!P4 LDG.E R10, desc[UR12][R2.64+0x180] ;  /* 0x0001800c020ac981 */ /* 0x000f22000c1e1900 */
[----:B------:R-:W-:Y:S01]  /*1f70*/  IMAD.MOV.U32 R14, RZ, RZ, R4 ;  /* 0x000000ffff0e7224 */ /* 0x000fe200078e0004 */
[----:B------:R-:W-:Y:S01]  /*1f80*/  ISETP.GE.U32.AND P4, PT, R5, UR7, PT ;  /* 0x0000000705007c0c */ /* 0x000fe2000bf86070 */
[----:B------:R-:W-:-:S02]  /*1f90*/  VIADD R5, R28, 0x180 ;  /* 0x000001801c057836 */ /* 0x000fc40000000000 */
[--C-:B------:R-:W-:Y:S01]  /*1fa0*/  IMAD.MOV.U32 R6, RZ, RZ, R4.reuse ;  /* 0x000000ffff067224 */ /* 0x100fe200078e0004 */
[----:B------:R-:W5:Y:S01]  /*1fb0*/  @!P5 LDG.E R12, desc[UR12][R2.64+0x200] ;  /* 0x0002000c020cd981 */ /* 0x000f62000c1e1900 */
[----:B------:R-:W-:Y:S01]  /*1fc0*/  ISETP.GE.U32.AND P5, PT, R41, UR7, PT ;  /* 0x0000000729007c0c */ /* 0x000fe2000bfa6070 */
[--C-:B------:R-:W-:Y:S02]  /*1fd0*/  IMAD.MOV.U32 R16, RZ, RZ, R4.reuse ;  /* 0x000000ffff107224 */ /* 0x100fe400078e0004 */
[----:B------:R-:W5:Y:S01]  /*1fe0*/  @!P6 LDG.E R14, desc[UR12][R2.64+0x280] ;  /* 0x0002800c020ee981 */ /* 0x000f62000c1e1900 */
[----:B------:R-:W-:Y:S01]  /*1ff0*/  ISETP.GE.U32.AND P6, PT, R5, UR7, PT ;  /* 0x0000000705007c0c */ /* 0x000fe2000bfc6070 */
[----:B------:R-:W-:Y:S02]  /*2000*/  VIADD R5, R28, 0x1a0 ;  /* 0x000001a01c057836 */ /* 0x000fe40000000000 */
[----:B------:R-:W5:Y:S01]  /*2010*/  @!P2 LDG.E R6, desc[UR12][R2.64+0x80] ;  /* 0x0000800c0206a981 */ /* 0x000f62000c1e1900 */
[----:B------:R-:W-:Y:S01]  /*2020*/  ISETP.GE.U32.AND P2, PT, R7, UR7, PT ;  /* 0x0000000707007c0c */ /* 0x000fe2000bf46070 */
[----:B------:R-:W-:-:S02]  /*2030*/  IMAD.MOV.U32 R18, RZ, RZ, R4 ;  /* 0x000000ffff127224 */ /* 0x000fc400078e0004 */
[--C-:B------:R-:W-:Y:S01]  /*2040*/  IMAD.MOV.U32 R20, RZ, RZ, R4.reuse ;  /* 0x000000ffff147224 */ /* 0x100fe200078e0004 */
[----:B------:R-:W5:Y:S01]  /*2050*/  @!P0 LDG.E R16, desc[UR12][R2.64+0x300] ;  /* 0x0003000c02108981 */ /* 0x000f62000c1e1900 */
[----:B------:R-:W-:Y:S01]  /*2060*/  ISETP.GE.U32.AND P0, PT, R5, UR7, PT ;  /* 0x0000000705007c0c */ /* 0x000fe2000bf06070 */
[C---:B------:R-:W-:Y:S02]  /*2070*/  VIADD R7, R28.reuse, 0x1c0 ;  /* 0x000001c01c077836 */ /* 0x040fe40000000000 */
[C---:B------:R-:W-:Y:S01]  /*2080*/  VIADD R5, R28.reuse, 0x1e0 ;  /* 0x000001e01c057836 */ /* 0x040fe20000000000 */
[----:B------:R-:W5:Y:S01]  /*2090*/  @!P1 LDG.E R18, desc[UR12][R2.64+0x380] ;  /* 0x0003800c02129981 */ /* 0x000f62000c1e1900 */
[--C-:B------:R-:W-:Y:S01]  /*20a0*/  IMAD.MOV.U32 R22, RZ, RZ, R4.reuse ;  /* 0x000000ffff167224 */ /* 0x100fe200078e0004 */
[----:B------:R-:W-:Y:S01]  /*20b0*/  ISETP.GE.U32.AND P1, PT, R7, UR7, PT ;  /* 0x0000000707007c0c */ /* 0x000fe2000bf26070 */
[--C-:B------:R-:W-:Y:S01]  /*20c0*/  IMAD.MOV.U32 R24, RZ, RZ, R4.reuse ;  /* 0x000000ffff187224 */ /* 0x100fe200078e0004 */
[----:B------:R-:W5:Y:S01]  /*20d0*/  @!P5 LDG.E R20, desc[UR12][R2.64+0x400] ;  /* 0x0004000c0214d981 */ /* 0x000f62000c1e1900 */
[----:B------:R-:W-:Y:S01]  /*20e0*/  IMAD.MOV.U32 R30, RZ, RZ, R4 ;  /* 0x000000ffff1e7224 */ /* 0x000fe200078e0004 */
[----:B------:R-:W-:Y:S01]  /*20f0*/  ISETP.GE.U32.AND P5, PT, R5, UR7, PT ;  /* 0x0000000705007c0c */ /* 0x000fe2000bfa6070 */
[C---:B------:R-:W-:Y:S01]  /*2100*/  VIADD R5, R28.reuse, 0x200 ;  /* 0x000002001c057836 */ /* 0x040fe20000000000 */
[----:B------:R-:W5:Y:S01]  /*2110*/  @!P2 LDG.E R22, desc[UR12][R2.64+0x480] ;  /* 0x0004800c0216a981 */ /* 0x000f62000c1e1900 */
[----:B------:R-:W-:-:S03]  /*2120*/  VIADD R7, R28, 0x220 ;  /* 0x000002201c077836 */ /* 0x000fc60000000000 */
[----:B------:R-:W5:Y:S01]  /*2130*/  @!P3 LDG.E R24, desc[UR12][R2.64+0x500] ;  /* 0x0005000c0218b981 */ /* 0x000f62000c1e1900 */
[----:B------:R-:W-:Y:S02]  /*2140*/  ISETP.GE.U32.AND P2, PT, R5, UR7, PT ;  /* 0x0000000705007c0c */ /* 0x000fe4000bf46070 */
[----:B------:R-:W-:Y:S01]  /*2150*/  ISETP.GE.U32.AND P3, PT, R7, UR7, PT ;  /* 0x0000000707007c0c */ /* 0x000fe2000bf66070 */
[----:B------:R-:W5:Y:S01]  /*2160*/  @!P4 LDG.E R30, desc[UR12][R2.64+0x580] ;  /* 0x0005800c021ec981 */ /* 0x000f62000c1e1900 */
[----:B------:R-:W-:Y:S01]  /*2170*/  ISETP.GE.U32.AND P4, PT, R40, UR7, PT ;  /* 0x0000000728007c0c */ /* 0x000fe2000bf86070 */
[--C-:B------:R-:W-:Y:S02]  /*2180*/  IMAD.MOV.U32 R32, RZ, RZ, R4.reuse ;  /* 0x000000ffff207224 */ /* 0x100fe400078e0004 */
[--C-:B------:R-:W-:Y:S02]  /*2190*/  IMAD.MOV.U32 R34, RZ, RZ, R4.reuse ;  /* 0x000000ffff227224 */ /* 0x100fe400078e0004 */
[----:B------:R-:W-:-:S02]  /*21a0*/  IMAD.MOV.U32 R38, RZ, RZ, R4 ;  /* 0x000000ffff267224 */ /* 0x000fc400078e0004 */
[--C-:B------:R-:W-:Y:S01]  /*21b0*/  IMAD.MOV.U32 R42, RZ, RZ, R4.reuse ;  /* 0x000000ffff2a7224 */ /* 0x100fe200078e0004 */
[----:B------:R-:W5:Y:S01]  /*21c0*/  @!P6 LDG.E R32, desc[UR12][R2.64+0x600] ;  /* 0x0006000c0220e981 */ /* 0x000f62000c1e1900 */
[--C-:B------:R-:W-:Y:S02]  /*21d0*/  IMAD.MOV.U32 R44, RZ, RZ, R4.reuse ;  /* 0x000000ffff2c7224 */ /* 0x100fe400078e0004 */
[----:B------:R-:W-:Y:S01]  /*21e0*/  IMAD.MOV.U32 R5, RZ, RZ, R4 ;  /* 0x000000ffff057224 */ /* 0x000fe200078e0004 */
[----:B------:R-:W5:Y:S04]  /*21f0*/  @!P0 LDG.E R34, desc[UR12][R2.64+0x680] ;  /* 0x0006800c02228981 */ /* 0x000f68000c1e1900 */
[----:B------:R-:W5:Y:S04]  /*2200*/  @!P1 LDG.E R38, desc[UR12][R2.64+0x700] ;  /* 0x0007000c02269981 */ /* 0x000f68000c1e1900 */
[----:B------:R-:W5:Y:S04]  /*2210*/  @!P5 LDG.E R42, desc[UR12][R2.64+0x780] ;  /* 0x0007800c022ad981 */ /* 0x000f68000c1e1900 */
[----:B------:R-:W5:Y:S04]  /*2220*/  @!P2 LDG.E R44, desc[UR12][R2.64+0x800] ;  /* 0x0008000c022ca981 */ /* 0x000f68000c1e1900 */
[----:B------:R-:W5:Y:S04]  /*2230*/  @!P3 LDG.E R5, desc[UR12][R2.64+0x880] ;  /* 0x0008800c0205b981 */ /* 0x000f68000c1e1900 */
[----:B------:R-:W5:Y:S01]  /*2240*/  @!P4 LDG.E R4, desc[UR12][R2.64+0x900] ;  /* 0x0009000c0204c981 */ /* 0x000f62000c1e1900 */
[----:B------:R-:W0:Y:S01]  /*2250*/  S2R R35, SR_LANEID ;  /* 0x0000000000237919 */ /* 0x000e220000000000 */
[----:B------:R-:W1:Y:S01]  /*2260*/  S2UR UR5, SR_CgaCtaId ;  /* 0x00000000000579c3 */ /* 0x000e620000008800 */
[----:B------:R-:W-:Y:S01]  /*2270*/  SHF.R.U32.HI R36, RZ, 0x5, R43 ;  /* 0x00000005ff247819 */ /* 0x000fe2000001162b */
[----:B------:R-:W-:-:S02]  /*2280*/  UMOV UR4, 0x400 ;  /* 0x0000040000047882 */ /* 0x000fc40000000000 */
[----:B-1----:R-:W-:Y:S02]  /*2290*/  ULEA UR4, UR5, UR4, 0x18 ;  /* 0x0000000405047291 */ /* 0x002fe4000f8ec0ff */
[----:B0-----:R-:W-:-:S05]  /*22a0*/  IMAD R27, R36, 0x260, R35 ;  /* 0x00000260241b7824 */ /* 0x001fca00078e0223 */
[----:B------:R-:W-:-:S05]  /*22b0*/  LEA R27, R27, UR4, 0x2 ;  /* 0x000000041b1b7c11 */ /* 0x000fca000f8e10ff */
[----:B------:R-:W-:Y:S01]  /*22c0*/  IMAD R26, R35, 0x48, R27 ;  /* 0x00000048231a7824 */ /* 0x000fe200078e021b */
[----:B------:R-:W-:Y:S01]  /*22d0*/  UISETP.NE.AND UP0, UPT, UR6, URZ, UPT ;  /* 0x000000ff0600728c */ /* 0x000fe2000bf05270 */
        /* <DEDUP_REMOVED lines=41> */
[----:B0-----:R-:W-:Y:S02]  /*2570*/  IADD3 R8, PT, PT, R23, R24, R25 ;  /* 0x0000001817087210 */ /* 0x001fe40007ffe019 */
[----:B------:R-:W-:Y:S02]  /*2580*/  ISETP.NE.AND P1, PT, R35, 0x1f, PT ;  /* 0x0000001f2300780c */ /* 0x000fe40003f25270 */
[----:B------:R-:W-:Y:S02]  /*2590*/  IADD3 R8, PT, PT, R33, R34, R8 ;  /* 0x0000002221087210 */ /* 0x000fe40007ffe008 */
[----:B------:R-:W-:Y:S02]  /*25a0*/  ISETP.NE.AND P2, PT, R36, 0xc, PT ;  /* 0x0000000c2400780c */ /* 0x000fe40003f45270 */
[----:B------:R-:W-:Y:S02]  /*25b0*/  IADD3 R8, PT, PT, R31, R32, R8 ;  /* 0x000000201f087210 */ /* 0x000fe40007ffe008 */
[----:B------:R-:W-:-:S02]  /*25c0*/  ISETP.GE.U32.AND P3, PT, R43, 0x20, PT ;  /* 0x000000202b00780c */ /* 0x000fc40003f66070 */
        /* <DEDUP_REMOVED lines=29> */
[----:B------:R-:W-:-:S03]  /*27a0*/  IMAD.IADD R11, R11, 0x1, R10 ;  /* 0x000000010b0b7824 */ /* 0x000fc600078e020a */
        /* <DEDUP_REMOVED lines=16> */
[----:B------:R-:W-:-:S04]  /*28b0*/  ISETP.NE.AND P0, PT, R36, 0x8, PT ;  /* 0x000000082400780c */ /* 0x000fc80003f05270 */
[----:B------:R-:W-:Y:S02]  /*28c0*/  SEL R8, R15, R8, !P0 ;  /* 0x000000080f087207 */ /* 0x000fe40004000000 */
[----:B------:R-:W-:Y:S02]  /*28d0*/  ISETP.NE.AND P0, PT, R36, 0xa, PT ;  /* 0x0000000a2400780c */ /* 0x000fe40003f05270 */
[----:B------:R-:W-:Y:S02]  /*28e0*/  SEL R8, R16, R8, !P1 ;  /* 0x0000000810087207 */ /* 0x000fe40004800000 */
[----:B------:R-:W-:Y:S02]  /*28f0*/  ISETP.NE.AND P1, PT, R36, 0xb, PT ;  /* 0x0000000b2400780c */ /* 0x000fe40003f25270 */
[----:B------:R-:W-:Y:S02]  /*2900*/  SEL R8, R17, R8, !P0 ;  /* 0x0000000811087207 */ /* 0x000fe40004000000 */
[----:B------:R-:W-:-:S02]  /*2910*/  ISETP.NE.AND P0, PT, R35, RZ, PT ;  /* 0x000000ff2300720c */ /* 0x000fc40003f05270 */
[----:B------:R-:W-:Y:S01]  /*2920*/  SEL R8, R18, R8, !P1 ;  /* 0x0000000812087207 */ /* 0x000fe20004800000 */
[----:B------:R-:W-:Y:S01]  /*2930*/  @!P2 IMAD.IADD R8, R19, 0x1, R18 ;  /* 0x000000011308a824 */ /* 0x000fe200078e0212 */
[----:B------:R-:W-:Y:S02]  /*2940*/  SEL R9, R37, RZ, P0 ;  /* 0x000000ff25097207 */ /* 0x000fe40000000000 */
[----:B------:R-:W-:-:S03]  /*2950*/  ISETP.NE.AND P0, PT, R43, RZ, PT ;  /* 0x000000ff2b00720c */ /* 0x000fc60003f05270 */
[----:B------:R-:W-:-:S05]  /*2960*/  @P3 IMAD.IADD R37, R8, 0x1, R9 ;  /* 0x0000000108253824 */ /* 0x000fca00078e0209 */
[----:B------:R-:W-:Y:S01]  /*2970*/  SEL R8, R37, RZ, P0 ;  /* 0x000000ff25087207 */ /* 0x000fe20000000000 */
[----:B------:R-:W-:Y:S06]  /*2980*/  BRA `(.L_x_18) ;  /* 0x0000000c005c7947 */ /* 0x000fec0003800000 */
.L_x_17:
[----:B0-----:R-:W-:Y:S02]  /*2990*/  IADD3 R8, PT, PT, R23, R24, R25 ;  /* 0x0000001817087210 */ /* 0x001fe40007ffe019 */
[----:B------:R-:W-:Y:S02]  /*29a0*/  ISETP.NE.AND P1, PT, R35, 0x1f, PT ;  /* 0x0000001f2300780c */ /* 0x000fe40003f25270 */
[----:B------:R-:W-:Y:S02]  /*29b0*/  IADD3 R8, PT, PT, R33, R34, R8 ;  /* 0x0000002221087210 */ /* 0x000fe40007ffe008 */
        /* <DEDUP_REMOVED lines=59> */
[----:B------:R-:W-:Y:S01]  /*2d70*/  ISETP.GT.U32.AND P0, PT, R43, 0x1f, PT ;  /* 0x0000001f2b00780c */ /* 0x000fe20003f04070 */
        /* <DEDUP_REMOVED lines=22> */
.L_x_64:
[----:B------:R-:W-:Y:S05]  /*2ee0*/  @!P0 BRA `(.L_x_21) ;  /* 0x0000000000248947 */ /* 0x000fea0003800000 */
[----:B------:R-:W-:-:S07]  /*2ef0*/  IMAD.MOV.U32 R9, RZ, RZ, 0x1de ;  /* 0x000001deff097424 */ /* 0x000fce00078e00ff */
.L_x_23:
[----:B------:R-:W-:Y:S05]  /*2f00*/  NANOSLEEP R9 ;  /* 0x000000090000735d */ /* 0x000fea0003800000 */
[----:B------:R-:W2:Y:S01]  /*2f10*/  LD.E.64.STRONG.GPU R14, desc[UR12][R16.64+0x100] ;  /* 0x0001000c100e7980 */ /* 0x000ea2000c10fb00 */
[----:B------:R-:W-:Y:S01]  /*2f20*/  UMOV UR5, 0xffffffff ;  /* 0xffffffff00057882 */ /* 0x000fe20000000000 */
[----:B------:R-:W-:Y:S02]  /*2f30*/  SHF.R.U32.HI R9, RZ, 0x1, R9 ;  /* 0x00000001ff097819 */ /* 0x000fe40000011609 */
[----:B--2---:R-:W-:Y:S01]  /*2f40*/  ISETP.NE.AND P0, PT, R14, 0x63, PT ;  /* 0x000000630e00780c */ /* 0x004fe20003f05270 */
[----:B------:R-:W-:-:S12]  /*2f50*/  BRA.DIV UR5, `(.L_x_22) ;  /* 0x0000001a05687947 */ /* 0x000fd8000b800000 */
[----:B------:R-:W-:-:S13]  /*2f60*/  VOTE.ANY P0, !P0 ;  /* 0x0000000000ff7806 */ /* 0x000fda0004000100 */
.L_x_67:
[----:B------:R-:W-:Y:S05]  /*2f70*/  @P0 BRA `(.L_x_23) ;  /* 0xfffffffc00e00947 */ /* 0x000fea000383ffff */
.L_x_21:
[----:B------:R-:W-:Y:S01]  /*2f80*/  UMOV UR5, 0xffffffff ;  /* 0xffffffff00057882 */ /* 0x000fe20000000000 */
[----:B------:R-:W-:Y:S02]  /*2f90*/  ISETP.NE.AND P2, PT, R14, 0x65, PT ;  /* 0x000000650e00780c */ /* 0x000fe40003f45270 */
[----:B------:R-:W-:Y:S11]  /*2fa0*/  BRA.DIV UR5, `(.L_x_24) ;  /* 0x0000001a05747947 */ /* 0x000ff6000b800000 */
[----:B------:R-:W0:Y:S01]  /*2fb0*/  S2R R42, SR_GEMASK ;  /* 0x00000000002a7919 */ /* 0x000e220000003c00 */
[----:B------:R-:W-:Y:S01]  /*2fc0*/  VOTE.ANY R8, PT, !P2 ;  /* 0x0000000000087806 */ /* 0x000fe200050e0100 */
[----:B------:R-:W-:-:S03]  /*2fd0*/  VIADD R19, R35, 0x2 ;  /* 0x0000000223137836 */ /* 0x000fc60000000000 */
[----:B0-----:R-:W-:-:S05]  /*2fe0*/  LOP3.LUT R8, R8, 0x80000000, R42, 0xec, !PT ;  /* 0x8000000008087812 */ /* 0x001fca00078eec2a */
[----:B------:R-:W-:-:S05]  /*2ff0*/  VIADD R9, R8, 0xffffffff ;  /* 0xffffffff08097836 */ /* 0x000fca0000000000 */
[----:B------:R-:W-:-:S04]  /*3000*/  LOP3.LUT R9, R8, R9, RZ, 0xc, !PT ;  /* 0x0000000908097212 */ /* 0x000fc800078e0cff */
[----:B------:R0:W1:Y:S02]  /*3010*/  POPC R38, R9 ;  /* 0x0000000900267309 */ /* 0x0000640000000000 */
[C---:B0-----:R-:W-:Y:S01]  /*3020*/  VIADD R9, R35.reuse, 0x4 ;  /* 0x0000000423097836 */ /* 0x041fe20000000000 */
[----:B-1----:R-:W0:Y:S01]  /*3030*/  SHFL.DOWN PT, R16, R15, 0x1, R38 ;  /* 0x082000000f107989 */ /* 0x002e2200000e0026 */
[----:B------:R-:W-:-:S04]  /*3040*/  ISETP.GE.AND P0, PT, R35, R38, PT ;  /* 0x000000262300720c */ /* 0x000fc80003f06270 */
[----:B0-----:R-:W-:Y:S02]  /*3050*/  SEL R16, R16, RZ, !P0 ;  /* 0x000000ff10107207 */ /* 0x001fe40004000000 */
[----:B------:R-:W-:-:S03]  /*3060*/  ISETP.GT.AND P0, PT, R19, R38, PT ;  /* 0x000000261300720c */ /* 0x000fc60003f04270 */
[----:B------:R-:W-:Y:S02]  /*3070*/  IMAD.IADD R17, R16, 0x1, R15 ;  /* 0x0000000110117824 */ /* 0x000fe400078e020f */
[----:B------:R-:W-:-:S03]  /*3080*/  VIADD R15, R35, 0x10 ;  /* 0x00000010230f7836 */ /* 0x000fc60000000000 */
[----:B------:R-:W0:Y:S02]  /*3090*/  SHFL.DOWN PT, R16, R17, 0x2, R38 ;  /* 0x0840000011107989 */ /* 0x000e2400000e0026 */
[-C--:B------:R-:W-:Y:S02]  /*30a0*/  ISETP.GT.AND P2, PT, R15, R38.reuse, PT ;  /* 0x000000260f00720c */ /* 0x080fe40003f44270 */
[----:B0-----:R-:W-:Y:S02]  /*30b0*/  SEL R16, R16, RZ, !P0 ;  /* 0x000000ff10107207 */ /* 0x001fe40004000000 */
[----:B------:R-:W-:Y:S01]  /*30c0*/  ISETP.GT.AND P0, PT, R9, R38, PT ;  /* 0x000000260900720c */ /* 0x000fe20003f04270 */
[----:B------:R-:W-:Y:S02]  /*30d0*/  VIADD R9, R35, 0x8 ;  /* 0x0000000823097836 */ /* 0x000fe40000000000 */
[----:B------:R-:W-:-:S05]  /*30e0*/  IMAD.IADD R19, R17, 0x1, R16 ;  /* 0x0000000111137824 */ /* 0x000fca00078e0210 */
[----:B------:R-:W0:Y:S02]  /*30f0*/  SHFL.DOWN PT, R16, R19, 0x4, R38 ;  /* 0x0880000013107989 */ /* 0x000e2400000e0026 */
[----:B0-----:R-:W-:Y:S02]  /*3100*/  SEL R16, R16, RZ, !P0 ;  /* 0x000000ff10107207 */ /* 0x001fe40004000000 */
[----:B------:R-:W-:Y:S02]  /*3110*/  ISETP.GT.AND P0, PT, R9, R38, PT ;  /* 0x000000260900720c */ /* 0x000fe40003f04270 */
[----:B------:R-:W0:Y:S01]  /*3120*/  LDC.64 R8, c[0x0][0x390] ;  /* 0x0000e400ff087b82 */ /* 0x000e220000000a00 */
[----:B------:R-:W-:-:S05]  /*3130*/  IMAD.IADD R37, R19, 0x1, R16 ;  /* 0x0000000113257824 */ /* 0x000fca00078e0210 */
[----:B------:R-:W1:Y:S01]  /*3140*/  SHFL.DOWN PT, R16, R37, 0x8, R38 ;  /* 0x0900000025107989 */ /* 0x000e6200000e0026 */
[----:B0-----:R-:W-:Y:S02]  /*3150*/  IADD3 R36, P3, PT, R8, 0x100, RZ ;  /* 0x0000010008247810 */ /* 0x001fe40007f7e0ff */
[----:B-1----:R-:W-:Y:S02]  /*3160*/  SEL R16, R16, RZ, !P0 ;  /* 0x000000ff10107207 */ /* 0x002fe40004000000 */
[----:B------:R-:W-:-:S03]  /*3170*/  ISETP.NE.AND P0, PT, R14, 0x65, PT ;  /* 0x000000650e00780c */ /* 0x000fc60003f05270 */
[----:B------:R-:W-:Y:S02]  /*3180*/  IMAD.IADD R17, R37, 0x1, R16 ;  /* 0x0000000125117824 */ /* 0x000fe400078e0210 */
[----:B------:R-:W-:-:S03]  /*3190*/  IMAD.X R37, RZ, RZ, R9, P3 ;  /* 0x000000ffff257224 */ /* 0x000fc600018e0609 */
[----:B------:R-:W0:Y:S05]  /*31a0*/  SHFL.DOWN PT, R16, R17, 0x10, R38 ;  /* 0x0a00000011107989 */ /* 0x000e2a00000e0026 */
[----:B------:R-:W-:Y:S02]  /*31b0*/  VOTE.ALL P0, P0 ;  /* 0x0000000000ff7806 */ /* 0x000fe40000000000 */
[----:B0-----:R-:W-:-:S05]  /*31c0*/  SEL R16, R16, RZ, !P2 ;  /* 0x000000ff10107207 */ /* 0x001fca0005000000 */
[----:B------:R-:W-:-:S07]  /*31d0*/  IMAD.IADD R19, R17, 0x1, R16 ;  /* 0x0000000111137824 */ /* 0x000fce00078e0210 */
.L_x_76:
[----:B------:R-:W-:Y:S05]  /*31e0*/  @!P0 BRA `(.L_x_25) ;  /* 0x0000000000e48947 */ /* 0x000fea0003800000 */
[----:B------:R-:W-:-:S07]  /*31f0*/  IMAD.MOV.U32 R38, RZ, RZ, 0x1de ;  /* 0x000001deff267424 */ /* 0x000fce00078e00ff */
.L_x_31:
        /* <DEDUP_REMOVED lines=10> */
.L_x_79:
[----:B------:R-:W-:Y:S05]  /*32a0*/  @!P0 BRA `(.L_x_27) ;  /* 0x0000000000248947 */ /* 0x000fea0003800000 */
[----:B------:R-:W-:-:S07]  /*32b0*/  IMAD.MOV.U32 R9, RZ, RZ, R38 ;  /* 0x000000ffff097224 */ /* 0x000fce00078e0026 */
.L_x_29:
[----:B------:R-:W-:Y:S05]  /*32c0*/  NANOSLEEP R9 ;  /* 0x000000090000735d */ /* 0x000fea0003800000 */
[----:B------:R-:W2:Y:S01]  /*32d0*/  LD.E.64.STRONG.GPU R14, desc[UR12][R16.64+-0x100] ;  /* 0xffff000c100e7980 */ /* 0x000ea2000c10fb00 */
[----:B------:R-:W-:Y:S01]  /*32e0*/  UMOV UR5, 0xffffffff ;  /* 0xffffffff00057882 */ /* 0x000fe20000000000 */
[----:B------:R-:W-:Y:S02]  /*32f0*/  SHF.R.U32.HI R9, RZ, 0x1, R9 ;  /* 0x00000001ff097819 */ /* 0x000fe40000011609 */
[----:B--2---:R-:W-:Y:S01]  /*3300*/  ISETP.NE.AND P0, PT, R14, 0x63, PT ;  /* 0x000000630e00780c */ /* 0x004fe20003f05270 */
[----:B------:R-:W-:-:S12]  /*3310*/  BRA.DIV UR5, `(.L_x_28) ;  /* 0x0000001a05c07947 */ /* 0x000fd8000b800000 */
[----:B------:R-:W-:-:S13]  /*3320*/  VOTE.ANY P0, !P0 ;  /* 0x0000000000ff7806 */ /* 0x000fda0004000100 */
.L_x_82:
[----:B------:R-:W-:Y:S05]  /*3330*/  @P0 BRA `(.L_x_29) ;  /* 0xfffffffc00e00947 */ /* 0x000fea000383ffff */
.L_x_27:
[----:B------:R-:W-:Y:S01]  /*3340*/  UMOV UR5, 0xffffffff ;  /* 0xffffffff00057882 */ /* 0x000fe20000000000 */
[----:B------:R-:W-:Y:S02]  /*3350*/  ISETP.NE.AND P0, PT, R14, 0x65, PT ;  /* 0x000000650e00780c */ /* 0x000fe40003f05270 */
[----:B------:R-:W-:Y:S11]  /*3360*/  BRA.DIV UR5, `(.L_x_30) ;  /* 0x0000001a05cc7947 */ /* 0x000ff6000b800000 */
[----:B------:R-:W-:Y:S01]  /*3370*/  VOTE.ANY R8, PT, !P0 ;  /* 0x0000000000087806 */ /* 0x000fe200040e0100 */
[----:B------:R-:W-:-:S03]  /*3380*/  VIADD R18, R18, 0xffffffe0 ;  /* 0xffffffe012127836 */ /* 0x000fc60000000000 */
[----:B------:R-:W-:-:S05]  /*3390*/  LOP3.LUT R8, R8, 0x80000000, R42, 0xec, !PT ;  /* 0x8000000008087812 */ /* 0x000fca00078eec2a */
[----:B------:R-:W-:-:S05]  /*33a0*/  VIADD R9, R8, 0xffffffff ;  /* 0xffffffff08097836 */ /* 0x000fca0000000000 */
[----:B------:R-:W-:Y:S01]  /*33b0*/  LOP3.LUT R9, R8, R9, RZ, 0xc, !PT ;  /* 0x0000000908097212 */ /* 0x000fe200078e0cff */
[----:B------:R-:W-:-:S05]  /*33c0*/  VIADD R8, R35, 0x2 ;  /* 0x0000000223087836 */ /* 0x000fca0000000000 */
[----:B------:R-:W0:Y:S02]  /*33d0*/  POPC R9, R9 ;  /* 0x0000000900097309 */ /* 0x000e240000000000 */
[----:B0-----:R-:W0:Y:S01]  /*33e0*/  SHFL.DOWN PT, R16, R15, 0x1, R9 ;  /* 0x082000000f107989 */ /* 0x001e2200000e0009 */
[----:B------:R-:W-:-:S04]  /*33f0*/  ISETP.GE.AND P0, PT, R35, R9, PT ;  /* 0x000000092300720c */ /* 0x000fc80003f06270 */
[----:B0-----:R-:W-:Y:S02]  /*3400*/  SEL R16, R16, RZ, !P0 ;  /* 0x000000ff10107207 */ /* 0x001fe40004000000 */
[----:B------:R-:W-:Y:S01]  /*3410*/  ISETP.GT.AND P0, PT, R8, R9, PT ;  /* 0x000000090800720c */ /* 0x000fe20003f04270 */
[----:B------:R-:W-:Y:S02]  /*3420*/  VIADD R8, R35, 0x4 ;  /* 0x0000000423087836 */ /* 0x000fe40000000000 */
[----:B------:R-:W-:-:S05]  /*3430*/  IMAD.IADD R44, R16, 0x1, R15 ;  /* 0x00000001102c7824 */ /* 0x000fca00078e020f */
[----:B------:R-:W0:Y:S02]  /*3440*/  SHFL.DOWN PT, R16, R44, 0x2, R9 ;  /* 0x084000002c107989 */ /* 0x000e2400000e0009 */
        /* <DEDUP_REMOVED lines=8> */
[----:B------:R-:W-:-:S03]  /*34d0*/  IMAD.IADD R45, R17, 0x1, R16 ;  /* 0x00000001112d7824 */ /* 0x000fc600078e0210 */
[----:B------:R-:W-:Y:S02]  /*34e0*/  ISETP.GT.AND P2, PT, R8, R9, PT ;  /* 0x000000090800720c */ /* 0x000fe40003f44270 */
        /* <DEDUP_REMOVED lines=8> */
.L_x_91:
[----:B------:R-:W-:Y:S05]  /*3570*/  @P0 BRA `(.L_x_31) ;  /* 0xfffffffc00200947 */ /* 0x000fea000383ffff */
.L_x_25:
        /* <DEDUP_REMOVED lines=15> */
.L_x_19:
[----:B------:R-:W-:Y:S05]  /*3670*/  WARPSYNC.ALL ;  /* 0x0000000000007948 */ /* 0x000fea0003800000 */
[----:B------:R-:W0:Y:S08]  /*3680*/  S2UR UR5, SR_CgaCtaId ;  /* 0x00000000000579c3 */ /* 0x000e300000008800 */
[----:B------:R-:W-:Y:S01]  /*3690*/  BAR.SYNC.DEFER_BLOCKING 0x0 ;  /* 0x0000000000007b1d */ /* 0x000fe20000010000 */
[----:B------:R-:W-:-:S05]  /*36a0*/  ISETP.NE.AND P0, PT, R43, RZ, PT ;  /* 0x000000ff2b00720c */ /* 0x000fca0003f05270 */
[----:B------:R-:W-:Y:S02]  /*36b0*/  UMOV UR4, 0x400 ;  /* 0x0000040000047882 */ /* 0x000fe40000000000 */
[----:B0-----:R-:W-:-:S09]  /*36c0*/  ULEA UR4, UR5, UR4, 0x18 ;  /* 0x0000000405047291 */ /* 0x001fd2000f8ec0ff */
[----:B------:R-:W0:Y:S02]  /*36d0*/  LDS R9, [UR4+0x54] ;  /* 0x00005404ff097984 */ /* 0x000e240008000800 */
[----:B0-----:R-:W-:-:S05]  /*36e0*/  SEL R9, R9, RZ, P0 ;  /* 0x000000ff09097207 */ /* 0x001fca0000000000 */
[----:B------:R-:W-:-:S07]  /*36f0*/  IMAD.IADD R8, R9, 0x1, R8 ;  /* 0x0000000109087824 */ /* 0x000fce00078e0208 */
.L_x_18:
[----:B------:R-:W-:Y:S01]  /*3700*/  IMAD.IADD R25, R25, 0x1, R8 ;  /* 0x0000000119197824 */ /* 0x000fe200078e0208 */
[----:B------:R-:W-:Y:S01]  /*3710*/  BAR.SYNC.DEFER_BLOCKING 0x0 ;  /* 0x0000000000007b1d */ /* 0x000fe20000010000 */
[----:B------:R-:W-:Y:S01]  /*3720*/  ISETP.NE.AND P0, PT, R43, RZ, PT ;  /* 0x000000ff2b00720c */ /* 0x000fe20003f05270 */
[----:B-1----:R-:W-:Y:S02]  /*3730*/  IMAD.U32 R10, RZ, RZ, UR7 ;  /* 0x00000007ff0a7e24 */ /* 0x002fe4000f8e00ff */
[----:B------:R-:W-:Y:S02]  /*3740*/  IMAD.IADD R24, R24, 0x1, R25 ;  /* 0x0000000118187824 */ /* 0x000fe400078e0219 */
[----:B------:R-:W0:Y:S02]  /*3750*/  LDCU.64 UR8, c[0x0][0x388] ;  /* 0x00007100ff0877ac */ /* 0x000e240008000a00 */
[----:B------:R-:W-:-:S04]  /*3760*/  IMAD.IADD R23, R23, 0x1, R24 ;  /* 0x0000000117177824 */ /* 0x000fc800078e0218 */
[----:B------:R-:W-:-:S04]  /*3770*/  IMAD.IADD R34, R34, 0x1, R23 ;  /* 0x0000000122227824 */ /* 0x000fc800078e0217 */
[----:B------:R-:W-:-:S04]  /*3780*/  IMAD.IADD R33, R33, 0x1, R34 ;  /* 0x0000000121217824 */ /* 0x000fc800078e0222 */
[----:B------:R-:W-:-:S04]  /*3790*/  IMAD.IADD R32, R32, 0x1, R33 ;  /* 0x0000000120207824 */ /* 0x000fc800078e0221 */
[----:B------:R-:W-:Y:S01]  /*37a0*/  IMAD.IADD R31, R31, 0x1, R32 ;  /* 0x000000011f1f7824 */ /* 0x000fe200078e0220 */
[----:B------:R-:W-:Y:S03]  /*37b0*/  STS [R26], R25 ;  /* 0x000000191a007388 */ /* 0x000fe60000000800 */
        /* <DEDUP_REMOVED lines=27> */
[----:B------:R1:W-:Y:S04]  /*3970*/  STS [R26+0x40], R3 ;  /* 0x000040031a007388 */ /* 0x0003e80000000800 */
[----:B------:R-:W-:Y:S04]  /*3980*/  STS [R26+0x44], R9 ;  /* 0x000044091a007388 */ /* 0x000fe80000000800 */
[----:B------:R-:W-:Y:S01]  /*3990*/  STS [R26+0x48], R11 ;  /* 0x0000480b1a007388 */ /* 0x000fe20000000800 */
[----:B------:R-:W-:-:S03]  /*39a0*/  NOP ;  /* 0x0000000000007918 */ /* 0x000fc60000000000 */
[----:B------:R-:W-:Y:S04]  /*39b0*/  LDS R33, [R27] ;  /* 0x000000001b217984 */ /* 0x000fe80000000800 */
[----:B------:R-:W-:Y:S04]  /*39c0*/  LDS R35, [R27+0x80] ;  /* 0x000080001b237984 */ /* 0x000fe80000000800 */
        /* <DEDUP_REMOVED lines=17> */
[----:B------:R2:W-:Y:S01]  /*3ae0*/  @!P0 STS [UR4+0x7b80], R10 ;  /* 0x007b800aff008988 */ /* 0x0005e20008000804 */
[----:B------:R-:W-:Y:S01]  /*3af0*/  BAR.SYNC.DEFER_BLOCKING 0x0 ;  /* 0x0000000000007b1d */ /* 0x000fe20000010000 */
[----:B-1----:R-:W-:-:S05]  /*3b00*/  IADD3 R3, P0, PT, R28, UR10, RZ ;  /* 0x0000000a1c037c10 */ /* 0x002fca000ff1e0ff */
[----:B------:R-:W1:Y:S01]  /*3b10*/  S2R R2, SR_TID.X ;  /* 0x0000000000027919 */ /* 0x000e620000002100 */
[----:B------:R-:W3:Y:S01]  /*3b20*/  LDS R29, [UR4+0x7b80] ;  /* 0x007b8004ff1d7984 */ /* 0x000ee20008000800 */
[C---:B-1----:R-:W-:Y:S02]  /*3b30*/  LOP3.LUT R4, R2.reuse, 0x3e0, RZ, 0xc0, !PT ;  /* 0x000003e002047812 */ /* 0x042fe400078ec0ff */
[----:B------:R-:W-:-:S05]  /*3b40*/  LOP3.LUT R2, R2, 0x1f, RZ, 0xc0, !PT ;  /* 0x0000001f02027812 */ /* 0x000fca00078ec0ff */
[----:B------:R-:W-:Y:S02]  /*3b50*/  IMAD R6, R4, 0x13, R2 ;  /* 0x0000001304067824 */ /* 0x000fe400078e0202 */
[----:B------:R-:W-:Y:S01]  /*3b60*/  IMAD.X R4, RZ, RZ, UR11, P0 ;  /* 0x0000000bff047e24 */ /* 0x000fe200080e06ff */
[C---:B0-----:R-:W-:Y:S01]  /*3b70*/  LEA R2, P0, R3.reuse, UR8, 0x2 ;  /* 0x0000000803027c11 */ /* 0x041fe2000f8010ff */
[C---:B------:R-:W-:Y:S02]  /*3b80*/  VIADD R8, R6.reuse, 0x20 ;  /* 0x0000002006087836 */ /* 0x040fe40000000000 */
[C---:B--2---:R-:W-:Y:S01]  /*3b90*/  VIADD R10, R6.reuse, 0xa0 ;  /* 0x000000a0060a7836 */ /* 0x044fe20000000000 */
[----:B------:R-:W-:Y:S01]  /*3ba0*/  LEA.HI.X R3, R3, UR9, R4, 0x2, P0 ;  /* 0x0000000903037c11 */ /* 0x000fe200080f1404 */
[----:B------:R-:W-:Y:S01]  /*3bb0*/  VIADD R4, R6, 0x40 ;  /* 0x0000004006047836 */ /* 0x000fe20000000000 */
[-C--:B---3--:R-:W-:Y:S02]  /*3bc0*/  ISETP.GE.AND P1, PT, R28, R29.reuse, PT ;  /* 0x0000001d1c00720c */ /* 0x088fe40003f26270 */
[-C--:B------:R-:W-:Y:S01]  /*3bd0*/  ISETP.GE.AND P2, PT, R8, R29.reuse, PT ;  /* 0x0000001d0800720c */ /* 0x080fe20003f46270 */
[----:B------:R-:W-:Y:S01]  /*3be0*/  VIADD R8, R6, 0x60 ;  /* 0x0000006006087836 */ /* 0x000fe20000000000 */
[-C--:B------:R-:W-:Y:S01]  /*3bf0*/  ISETP.GE.AND P3, PT, R4, R29.reuse, PT ;  /* 0x0000001d0400720c */ /* 0x080fe20003f66270 */
[----:B------:R-:W-:Y:S01]  /*3c00*/  VIADD R4, R6, 0x80 ;  /* 0x0000008006047836 */ /* 0x000fe20000000000 */
[----:B------:R-:W-:-:S02]  /*3c10*/  ISETP.GE.AND P6, PT, R10, R29, PT ;  /* 0x0000001d0a00720c */ /* 0x000fc40003fc6270 */
[-C--:B------:R-:W-:Y:S01]  /*3c20*/  ISETP.GE.AND P4, PT, R8, R29.reuse, PT ;  /* 0x0000001d0800720c */ /* 0x080fe20003f86270 */
[----:B------:R-:W-:Y:S01]  /*3c30*/  VIADD R8, R6, 0xc0 ;  /* 0x000000c006087836 */ /* 0x000fe20000000000 */
[-C--:B------:R-:W-:Y:S01]  /*3c40*/  ISETP.GE.AND P5, PT, R4, R29.reuse, PT ;  /* 0x0000001d0400720c */ /* 0x080fe20003fa6270 */
[----:B------:R-:W-:Y:S02]  /*3c50*/  VIADD R4, R6, 0xe0 ;  /* 0x000000e006047836 */ /* 0x000fe40000000000 */
[----:B------:R0:W-:Y:S01]  /*3c60*/  @!P1 STG.E desc[UR12][R2.64], R33 ;  /* 0x0000002102009986 */ /* 0x0001e2000c10190c */
[-C--:B------:R-:W-:Y:S01]  /*3c70*/  ISETP.GE.AND P0, PT, R8, R29.reuse, PT ;  /* 0x0000001d0800720c */ /* 0x080fe20003f06270 */
[----:B------:R-:W-:Y:S01]  /*3c80*/  VIADD R8, R6, 0x140 ;  /* 0x0000014006087836 */ /* 0x000fe20000000000 */
[-C--:B------:R-:W-:Y:S01]  /*3c90*/  ISETP.GE.AND P1, PT, R4, R29.reuse, PT ;  /* 0x0000001d0400720c */ /* 0x080fe20003f26270 */
[----:B------:R-:W-:Y:S01]  /*3ca0*/  VIADD R4, R6, 0x120 ;  /* 0x0000012006047836 */ /* 0x000fe20000000000 */
[----:B------:R0:W-:Y:S04]  /*3cb0*/  @!P3 STG.E desc[UR12][R2.64+0x100], R37 ;  /* 0x000100250200b986 */ /* 0x0001e8000c10190c */
[----:B------:R0:W-:Y:S01]  /*3cc0*/  @!P4 STG.E desc[UR12][R2.64+0x180], R39 ;  /* 0x000180270200c986 */ /* 0x0001e2000c10190c */
[-C--:B------:R-:W-:Y:S01]  /*3cd0*/  ISETP.GE.AND P3, PT, R4, R29.reuse, PT ;  /* 0x0000001d0400720c */ /* 0x080fe20003f66270 */
[----:B------:R-:W-:Y:S01]  /*3ce0*/  VIADD R4, R6, 0x160 ;  /* 0x0000016006047836 */ /* 0x000fe20000000000 */
[-C--:B------:R-:W-:Y:S01]  /*3cf0*/  ISETP.GE.AND P4, PT, R8, R29.reuse, PT ;  /* 0x0000001d0800720c */ /* 0x080fe20003f86270 */
[----:B------:R-:W-:Y:S01]  /*3d00*/  VIADD R8, R6, 0x180 ;  /* 0x0000018006087836 */ /* 0x000fe20000000000 */
[----:B------:R0:W-:Y:S01]  /*3d10*/  @!P2 STG.E desc[UR12][R2.64+0x80], R35 ;  /* 0x000080230200a986 */ /* 0x0001e2000c10190c */
[----:B------:R-:W-:-:S03]  /*3d20*/  ISETP.GE.AND P2, PT, R41, R29, PT ;  /* 0x0000001d2900720c */ /* 0x000fc60003f46270 */
[----:B------:R0:W-:Y:S01]  /*3d30*/  @!P5 STG.E desc[UR12][R2.64+0x200], R43 ;  /* 0x0002002b0200d986 */ /* 0x0001e2000c10190c */
[-C--:B------:R-:W-:Y:S01]  /*3d40*/  ISETP.GE.AND P5, PT, R4, R29.reuse, PT ;  /* 0x0000001d0400720c */ /* 0x080fe20003fa6270 */
[----:B------:R-:W-:Y:S02]  /*3d50*/  VIADD R4, R6, 0x1a0 ;  /* 0x000001a006047836 */ /* 0x000fe40000000000 */
[----:B------:R0:W-:Y:S01]  /*3d60*/  @!P6 STG.E desc[UR12][R2.64+0x280], R45 ;  /* 0x0002802d0200e986 */ /* 0x0001e2000c10190c */
[-C--:B------:R-:W-:Y:S01]  /*3d70*/  ISETP.GE.AND P6, PT, R8, R29.reuse, PT ;  /* 0x0000001d0800720c */ /* 0x080fe20003fc6270 */
[----:B------:R-:W-:Y:S02]  /*3d80*/  VIADD R8, R6, 0x1c0 ;  /* 0x000001c006087836 */ /* 0x000fe40000000000 */
[----:B------:R0:W-:Y:S01]  /*3d90*/  @!P0 STG.E desc[UR12][R2.64+0x300], R0 ;  /* 0x0003000002008986 */ /* 0x0001e2000c10190c */
[----:B------:R-:W-:Y:S01]  /*3da0*/  ISETP.GE.AND P0, PT, R4, R29, PT ;  /* 0x0000001d0400720c */ /* 0x000fe20003f06270 */
[----:B------:R-:W-:-:S02]  /*3db0*/  VIADD R4, R6, 0x1e0 ;  /* 0x000001e006047836 */ /* 0x000fc40000000000 */
[----:B------:R0:W-:Y:S01]  /*3dc0*/  @!P1 STG.E desc[UR12][R2.64+0x380], R31 ;  /* 0x0003801f02009986 */ /* 0x0001e2000c10190c */
[-C--:B------:R-:W-:Y:S01]  /*3dd0*/  ISETP.GE.AND P1, PT, R8, R29.reuse, PT ;  /* 0x0000001d0800720c */ /* 0x080fe20003f26270 */
[C---:B------:R-:W-:Y:S02]  /*3de0*/  VIADD R8, R6.reuse, 0x200 ;  /* 0x0000020006087836 */ /* 0x040fe40000000000 */
[----:B------:R-:W-:Y:S01]  /*3df0*/  VIADD R6, R6, 0x220 ;  /* 0x0000022006067836 */ /* 0x000fe20000000000 */
[----:B------:R0:W-:Y:S01]  /*3e00*/  @!P2 STG.E desc[UR12][R2.64+0x400], R23 ;  /* 0x000400170200a986 */ /* 0x0001e2000c10190c */
[----:B------:R-:W-:-:S03]  /*3e10*/  ISETP.GE.AND P2, PT, R4, R29, PT ;  /* 0x0000001d0400720c */ /* 0x000fc60003f46270 */
[----:B------:R0:W-:Y:S01]  /*3e20*/  @!P3 STG.E desc[UR12][R2.64+0x480], R19 ;  /* 0x000480130200b986 */ /* 0x0001e2000c10190c */
[----:B------:R-:W-:-:S03]  /*3e30*/  ISETP.GE.AND P3, PT, R8, R29, PT ;  /* 0x0000001d0800720c */ /* 0x000fc60003f66270 */
[----:B------:R0:W-:Y:S01]  /*3e40*/  @!P4 STG.E desc[UR12][R2.64+0x500], R21 ;  /* 0x000500150200c986 */ /* 0x0001e2000c10190c */
[----:B------:R-:W-:-:S03]  /*3e50*/  ISETP.GE.AND P4, PT, R6, R29, PT ;  /* 0x0000001d0600720c */ /* 0x000fc60003f86270 */
[----:B------:R0:W-:Y:S01]  /*3e60*/  @!P5 STG.E desc[UR12][R2.64+0x580], R17 ;  /* 0x000580110200d986 */ /* 0x0001e2000c10190c */
[----:B------:R-:W-:-:S03]  /*3e70*/  ISETP.GE.AND P5, PT, R40, R29, PT ;  /* 0x0000001d2800720c */ /* 0x000fc60003fa6270 */
[----:B------:R0:W-:Y:S04]  /*3e80*/  @!P6 STG.E desc[UR12][R2.64+0x600], R15 ;  /* 0x0006000f0200e986 */ /* 0x0001e8000c10190c */
[----:B------:R0:W-:Y:S04]  /*3e90*/  @!P0 STG.E desc[UR12][R2.64+0x680], R13 ;  /* 0x0006800d02008986 */ /* 0x0001e8000c10190c */
[----:B------:R0:W-:Y:S04]  /*3ea0*/  @!P1 STG.E desc[UR12][R2.64+0x700], R11 ;  /* 0x0007000b02009986 */ /* 0x0001e8000c10190c */
[----:B------:R0:W-:Y:S04]  /*3eb0*/  @!P2 STG.E desc[UR12][R2.64+0x780], R9 ;  /* 0x000780090200a986 */ /* 0x0001e8000c10190c */
[----:B------:R0:W-:Y:S04]  /*3ec0*/  @!P3 STG.E desc[UR12][R2.64+0x800], R7 ;  /* 0x000800070200b986 */ /* 0x0001e8000c10190c */
[----:B------:R0:W-:Y:S01]  /*3ed0*/  @!P4 STG.E desc[UR12][R2.64+0x880], R5 ;  /* 0x000880050200c986 */ /* 0x0001e2000c10190c */
[----:B------:R-:W-:Y:S05]  /*3ee0*/  @P5 EXIT ;  /* 0x000000000000594d */ /* 0x000fea0003800000 */
[----:B------:R-:W-:Y:S01]  /*3ef0*/  STG.E desc[UR12][R2.64+0x900], R25 ;  /* 0x0009001902007986 */ /* 0x000fe2000c10190c */
[----:B------:R-:W-:Y:S05]  /*3f00*/  EXIT ;  /* 0x000000000000794d */ /* 0x000fea0003800000 */
.L_x_5:
[----:B------:R-:W-:Y:S01]  /*3f10*/  BSSY B1, `(.L_x_32) ;  /* 0x0000006000017945 */ /* 0x000fe20003800000 */
[----:B------:R-:W-:Y:S01]  /*3f20*/  PLOP3.LUT P0, PT, P0, PT, PT, 0x8, 0x80 ;  /* 0x000000000080781c */ /* 0x000fe2000070e170 */
[----:B------:R-:W-:-:S12]  /*3f30*/  IMAD.MOV.U32 R8, RZ, RZ, -0x1 ;  /* 0xffffffffff087424 */ /* 0x000fd800078e00ff */
[----:B------:R-:W-:Y:S05]  /*3f40*/  WARPSYNC.COLLECTIVE R8, `(.L_x_33) ;  /* 0x0000000008087348 */ /* 0x000fea0003c00000 */
[----:B------:R-:W-:Y:S01]  /*3f50*/  VOTE.ANY P0, P0 ;  /* 0x0000000000ff7806 */ /* 0x000fe20000000100 */
[----:B------:R-:W-:-:S12]  /*3f60*/  ENDCOLLECTIVE ;  /* 0x000000000000791b */ /* 0x000fd80003800000 */
.L_x_33:
[----:B------:R-:W-:Y:S05]  /*3f70*/  BSYNC B1 ;  /* 0x0000000000017941 */ /* 0x000fea0003800000 */
.L_x_32:
[----:B------:R-:W-:Y:S05]  /*3f80*/  BRA `(.L_x_34) ;  /* 0xffffffd000087947 */ /* 0x000fea000383ffff */
.L_x_7:
[----:B------:R-:W-:Y:S01]  /*3f90*/  BSSY B1, `(.L_x_35) ;  /* 0x0000006000017945 */ /* 0x000fe20003800000 */
[----:B------:R-:W-:Y:S01]  /*3fa0*/  PLOP3.LUT P0, PT, P0, PT, PT, 0x8, 0x80 ;  /* 0x000000000080781c */ /* 0x000fe2000070e170 */
[----:B------:R-:W-:-:S12]  /*3fb0*/  IMAD.MOV.U32 R8, RZ, RZ, -0x1 ;  /* 0xffffffffff087424 */ /* 0x000fd800078e00ff */
[----:B------:R-:W-:Y:S05]  /*3fc0*/  WARPSYNC.COLLECTIVE R8, `(.L_x_36) ;  /* 0x0000000008087348 */ /* 0x000fea0003c00000 */
[----:B------:R-:W-:Y:S01]  /*3fd0*/  VOTE.ANY P0, P0 ;  /* 0x0000000000ff7806 */ /* 0x000fe20000000100 */
[----:B------:R-:W-:-:S12]  /*3fe0*/  ENDCOLLECTIVE ;  /* 0x000000000000791b */ /* 0x000fd80003800000 */
.L_x_36:
[----:B------:R-:W-:Y:S05]  /*3ff0*/  BSYNC B1 ;  /* 0x0000000000017941 */ /* 0x000fea0003800000 */
.L_x_35:
[----:B------:R-:W-:Y:S05]  /*4000*/  BRA `(.L_x_37) ;  /* 0xffffffd0000c7947 */ /* 0x000fea000383ffff */
.L_x_9:
[----:B------:R-:W0:Y:S01]  /*4010*/  S2R R45, SR_GEMASK ;  /* 0x00000000002d7919 */ /* 0x000e220000003c00 */
[----:B------:R-:W-:Y:S01]  /*4020*/  BSSY B1, `(.L_x_38) ;  /* 0x0000007000017945 */ /* 0x000fe20003800000 */
[----:B------:R-:W-:Y:S01]  /*4030*/  ISETP.NE.AND P0, PT, R14, 0x65, PT ;  /* 0x000000650e00780c */ /* 0x000fe20003f05270 */
[----:B------:R-:W-:Y:S01]  /*4040*/  IMAD.MOV.U32 R8, RZ, RZ, -0x1 ;  /* 0xffffffffff087424 */ /* 0x000fe200078e00ff */
[----:B------:R-:W-:-:S13]  /*4050*/  PLOP3.LUT P2, PT, P2, PT, PT, 0x8, 0x80 ;  /* 0x000000000080781c */ /* 0x000fda000174e170 */
[----:B0-----:R-:W-:Y:S05]  /*4060*/  WARPSYNC.COLLECTIVE R8, `(.L_x_39) ;  /* 0x0000000008087348 */ /* 0x001fea0003c00000 */
[----:B------:R-:W-:Y:S01]  /*4070*/  VOTE.ANY R8, PT, P2 ;  /* 0x0000000000087806 */ /* 0x000fe200010e0100 */
[----:B0-----:R-:W-:Y:S06]  /*4080*/  ENDCOLLECTIVE ;  /* 0x000000000000791b */ /* 0x001fec0003800000 */
.L_x_39:
[----:B------:R-:W-:Y:S05]  /*4090*/  BSYNC B1 ;  /* 0x0000000000017941 */ /* 0x000fea0003800000 */
.L_x_38:
[----:B------:R-:W-:Y:S01]  /*40a0*/  LOP3.LUT R8, R8, 0x80000000, R45, 0xec, !PT ;  /* 0x8000000008087812 */ /* 0x000fe200078eec2d */
[----:B------:R-:W-:Y:S02]  /*40b0*/  IMAD.MOV.U32 R10, RZ, RZ, 0x1 ;  /* 0x00000001ff0a7424 */ /* 0x000fe400078e00ff */
[----:B------:R-:W-:Y:S02]  /*40c0*/  VIADD R33, R44, 0x2 ;  /* 0x000000022c217836 */ /* 0x000fe40000000000 */
[----:B------:R-:W-:Y:S02]  /*40d0*/  VIADD R9, R8, 0xffffffff ;  /* 0xffffffff08097836 */ /* 0x000fe40000000000 */
[C---:B------:R-:W-:Y:S02]  /*40e0*/  VIADD R32, R44.reuse, 0x4 ;  /* 0x000000042c207836 */ /* 0x040fe40000000000 */
[----:B------:R-:W-:Y:S01]  /*40f0*/  VIADD R19, R44, 0x8 ;  /* 0x000000082c137836 */ /* 0x000fe20000000000 */
[----:B------:R-:W-:Y:S01]  /*4100*/  LOP3.LUT R38, R8, R9, RZ, 0xc, !PT ;  /* 0x0000000908267212 */ /* 0x000fe200078e0cff */
[----:B------:R-:W-:-:S02]  /*4110*/  IMAD.MOV.U32 R8, RZ, RZ, -0x1 ;  /* 0xffffffffff087424 */ /* 0x000fc400078e00ff */
[----:B------:R-:W-:-:S03]  /*4120*/  VIADD R34, R44, 0x10 ;  /* 0x000000102c227836 */ /* 0x000fc60000000000 */
[----:B------:R-:W0:Y:S02]  /*4130*/  POPC R38, R38 ;  /* 0x0000002600267309 */ /* 0x000e240000000000 */
[----:B0-----:R-:W-:-:S07]  /*4140*/  IMAD.MOV.U32 R9, RZ, RZ, R38 ;  /* 0x000000ffff097224 */ /* 0x001fce00078e0026 */
[----:B------:R-:W-:Y:S05]  /*4150*/  WARPSYNC.COLLECTIVE R8, `(.L_x_40) ;  /* 0x0000000008087348 */ /* 0x000fea0003c00000 */
[----:B------:R0:W1:Y:S02]  /*4160*/  SHFL.DOWN P2, R16, R15, R10, R9 ;  /* 0x0800000a0f107389 */ /* 0x0000640000040009 */
[----:B01----:R-:W-:Y:S05]  /*4170*/  ENDCOLLECTIVE ;  /* 0x000000000000791b */ /* 0x003fea0003800000 */
.L_x_40:
[----:B------:R-:W-:Y:S01]  /*4180*/  IMAD.MOV.U32 R10, RZ, RZ, 0x2 ;  /* 0x00000002ff0a7424 */ /* 0x000fe200078e00ff */
[----:B------:R-:W-:-:S04]  /*4190*/  ISETP.GE.AND P2, PT, R44, R38, PT ;  /* 0x000000262c00720c */ /* 0x000fc80003f46270 */
[----:B------:R-:W-:-:S05]  /*41a0*/  SEL R16, R16, RZ, !P2 ;  /* 0x000000ff10107207 */ /* 0x000fca0005000000 */
[----:B------:R-:W-:-:S04]  /*41b0*/  IMAD.IADD R17, R16, 0x1, R15 ;  /* 0x0000000110117824 */ /* 0x000fc800078e020f */
[----:B------:R-:W-:-:S07]  /*41c0*/  IMAD.MOV.U32 R15, RZ, RZ, R17 ;  /* 0x000000ffff0f7224 */ /* 0x000fce00078e0011 */
[----:B------:R-:W-:Y:S05]  /*41d0*/  WARPSYNC.COLLECTIVE R8, `(.L_x_41) ;  /* 0x0000000008087348 */ /* 0x000fea0003c00000 */
[----:B------:R0:W1:Y:S02]  /*41e0*/  SHFL.DOWN P2, R16, R15, R10, R9 ;  /* 0x0800000a0f107389 */ /* 0x0000640000040009 */
[----:B01----:R-:W-:Y:S05]  /*41f0*/  ENDCOLLECTIVE ;  /* 0x000000000000791b */ /* 0x003fea0003800000 */
.L_x_41:
[----:B------:R-:W-:Y:S01]  /*4200*/  IMAD.MOV.U32 R10, RZ, RZ, 0x4 ;  /* 0x00000004ff0a7424 */ /* 0x000fe200078e00ff */
[----:B------:R-:W-:-:S04]  /*4210*/  ISETP.GT.AND P2, PT, R33, R38, PT ;  /* 0x000000262100720c */ /* 0x000fc80003f44270 */
[----:B------:R-:W-:-:S05]  /*4220*/  SEL R16, R16, RZ, !P2 ;  /* 0x000000ff10107207 */ /* 0x000fca0005000000 */
[----:B------:R-:W-:-:S04]  /*4230*/  IMAD.IADD R35, R17, 0x1, R16 ;  /* 0x0000000111237824 */ /* 0x000fc800078e0210 */
[----:B------:R-:W-:-:S07]  /*4240*/  IMAD.MOV.U32 R15, RZ, RZ, R35 ;  /* 0x000000ffff0f7224 */ /* 0x000fce00078e0023 */
[----:B------:R-:W-:Y:S05]  /*4250*/  WARPSYNC.COLLECTIVE R8, `(.L_x_42) ;  /* 0x0000000008087348 */ /* 0x000fea0003c00000 */
[----:B------:R0:W1:Y:S02]  /*4260*/  SHFL.DOWN P2, R16, R15, R10, R9 ;  /* 0x0800000a0f107389 */ /* 0x0000640000040009 */
[----:B01----:R-:W-:Y:S05]  /*4270*/  ENDCOLLECTIVE ;  /* 0x000000000000791b */ /* 0x003fea0003800000 */
.L_x_42:
        /* <DEDUP_REMOVED lines=8> */
.L_x_43:
        /* <DEDUP_REMOVED lines=8> */
.L_x_44:
[----:B------:R-:W0:Y:S01]  /*4380*/  LDC.64 R8, c[0x0][0x390] ;  /* 0x0000e400ff087b82 */ /* 0x000e220000000a00 */
[----:B------:R-:W-:-:S04]  /*4390*/  ISETP.GT.AND P2, PT, R34, R38, PT ;  /* 0x000000262200720c */ /* 0x000fc80003f44270 */
[----:B------:R-:W-:-:S05]  /*43a0*/  SEL R16, R16, RZ, !P2 ;  /* 0x000000ff10107207 */ /* 0x000fca0005000000 */
[----:B------:R-:W-:Y:S01]  /*43b0*/  IMAD.IADD R36, R17, 0x1, R16 ;  /* 0x0000000111247824 */ /* 0x000fe200078e0210 */
[----:B0-----:R-:W-:Y:S01]  /*43c0*/  IADD3 R35, P2, PT, R8, 0x100, RZ ;  /* 0x0000010008237810 */ /* 0x001fe20007f5e0ff */
[----:B------:R-:W-:-:S04]  /*43d0*/  IMAD.MOV.U32 R8, RZ, RZ, -0x1 ;  /* 0xffffffffff087424 */ /* 0x000fc800078e00ff */
[----:B------:R-:W-:-:S08]  /*43e0*/  IMAD.X R37, RZ, RZ, R9, P2 ;  /* 0x000000ffff257224 */ /* 0x000fd000010e0609 */
[----:B------:R-:W-:Y:S05]  /*43f0*/  WARPSYNC.COLLECTIVE R8, `(.L_x_45) ;  /* 0x0000000008087348 */ /* 0x000fea0003c00000 */
[----:B------:R-:W-:Y:S01]  /*4400*/  VOTE.ALL P0, P0 ;  /* 0x0000000000ff7806 */ /* 0x000fe20000000000 */
[----:B------:R-:W-:-:S12]  /*4410*/  ENDCOLLECTIVE ;  /* 0x000000000000791b */ /* 0x000fd80003800000 */
.L_x_45:
[----:B------:R-:W-:Y:S05]  /*4420*/  BRA `(.L_x_46) ;  /* 0xffffffcc00a07947 */ /* 0x000fea000383ffff */
.L_x_11:
[----:B------:R-:W-:Y:S01]  /*4430*/  BSSY B1, `(.L_x_47) ;  /* 0x0000006000017945 */ /* 0x000fe20003800000 */
[----:B------:R-:W-:Y:S01]  /*4440*/  PLOP3.LUT P0, PT, P0, PT, PT, 0x8, 0x80 ;  /* 0x000000000080781c */ /* 0x000fe2000070e170 */
[----:B------:R-:W-:-:S12]  /*4450*/  IMAD.MOV.U32 R8, RZ, RZ, -0x1 ;  /* 0xffffffffff087424 */ /* 0x000fd800078e00ff */
[----:B------:R-:W-:Y:S05]  /*4460*/  WARPSYNC.COLLECTIVE R8, `(.L_x_48) ;  /* 0x0000000008087348 */ /* 0x000fea0003c00000 */
[----:B------:R-:W-:Y:S01]  /*4470*/  VOTE.ANY P0, P0 ;  /* 0x0000000000ff7806 */ /* 0x000fe20000000100 */
[----:B------:R-:W-:-:S12]  /*4480*/  ENDCOLLECTIVE ;  /* 0x000000000000791b */ /* 0x000fd80003800000 */
.L_x_48:
[----:B------:R-:W-:Y:S05]  /*4490*/  BSYNC B1 ;  /* 0x0000000000017941 */ /* 0x000fea0003800000 */
.L_x_47:
[----:B------:R-:W-:Y:S05]  /*44a0*/  BRA `(.L_x_49) ;  /* 0xffffffcc00b07947 */ /* 0x000fea000383ffff */
.L_x_13:
[----:B------:R-:W-:Y:S01]  /*44b0*/  BSSY B1, `(.L_x_50) ;  /* 0x0000006000017945 */ /* 0x000fe20003800000 */
[----:B------:R-:W-:Y:S01]  /*44c0*/  PLOP3.LUT P0, PT, P0, PT, PT, 0x8, 0x80 ;  /* 0x000000000080781c */ /* 0x000fe2000070e170 */
[----:B------:R-:W-:-:S12]  /*44d0*/  IMAD.MOV.U32 R8, RZ, RZ, -0x1 ;  /* 0xffffffffff087424 */ /* 0x000fd800078e00ff */
[----:B------:R-:W-:Y:S05]  /*44e0*/  WARPSYNC.COLLECTIVE R8, `(.L_x_51) ;  /* 0x0000000008087348 */ /* 0x000fea0003c00000 */
[----:B------:R-:W-:Y:S01]  /*44f0*/  VOTE.ANY P0, P0 ;  /* 0x0000000000ff7806 */ /* 0x000fe20000000100 */
[----:B------:R-:W-:-:S12]  /*4500*/  ENDCOLLECTIVE ;  /* 0x000000000000791b */ /* 0x000fd80003800000 */
.L_x_51:
[----:B------:R-:W-:Y:S05]  /*4510*/  BSYNC B1 ;  /* 0x0000000000017941 */ /* 0x000fea0003800000 */
.L_x_50:
[----:B------:R-:W-:Y:S05]  /*4520*/  BRA `(.L_x_52) ;  /* 0xffffffcc00b47947 */ /* 0x000fea000383ffff */
.L_x_15:
[----:B------:R-:W-:Y:S01]  /*4530*/  BSSY B1, `(.L_x_53) ;  /* 0x0000006000017945 */ /* 0x000fe20003800000 */
[----:B------:R-:W-:Y:S01]  /*4540*/  PLOP3.LUT P2, PT, P0, PT, PT, 0x8, 0x80 ;  /* 0x000000000080781c */ /* 0x000fe2000074e170 */
[----:B------:R-:W-:-:S12]  /*4550*/  IMAD.MOV.U32 R8, RZ, RZ, -0x1 ;  /* 0xffffffffff087424 */ /* 0x000fd800078e00ff */
[----:B------:R-:W-:Y:S05]  /*4560*/  WARPSYNC.COLLECTIVE R8, `(.L_x_54) ;  /* 0x0000000008087348 */ /* 0x000fea0003c00000 */
[----:B------:R-:W-:Y:S01]  /*4570*/  VOTE.ANY R8, PT, P2 ;  /* 0x0000000000087806 */ /* 0x000fe200010e0100 */
[----:B------:R-:W-:Y:S06]  /*4580*/  ENDCOLLECTIVE ;  /* 0x000000000000791b */ /* 0x000fec0003800000 */
.L_x_54:
[----:B------:R-:W-:Y:S05]  /*4590*/  BSYNC B1 ;  /* 0x0000000000017941 */ /* 0x000fea0003800000 */
.L_x_53:
[----:B------:R-:W-:Y:S01]  /*45a0*/  LOP3.LUT R8, R8, 0x80000000, R45, 0xec, !PT ;  /* 0x8000000008087812 */ /* 0x000fe200078eec2d */
[----:B------:R-:W-:Y:S02]  /*45b0*/  IMAD.MOV.U32 R10, RZ, RZ, 0x1 ;  /* 0x00000001ff0a7424 */ /* 0x000fe400078e00ff */
[----:B------:R-:W-:Y:S02]  /*45c0*/  VIADD R18, R18, 0xffffffe0 ;  /* 0xffffffe012127836 */ /* 0x000fe40000000000 */
[----:B------:R-:W-:-:S05]  /*45d0*/  VIADD R9, R8, 0xffffffff ;  /* 0xffffffff08097836 */ /* 0x000fca0000000000 */
[----:B------:R-:W-:Y:S01]  /*45e0*/  LOP3.LUT R17, R8, R9, RZ, 0xc, !PT ;  /* 0x0000000908117212 */ /* 0x000fe200078e0cff */
[----:B------:R-:W-:-:S03]  /*45f0*/  IMAD.MOV.U32 R8, RZ, RZ, -0x1 ;  /* 0xffffffffff087424 */ /* 0x000fc600078e00ff */
[----:B------:R0:W1:Y:S04]  /*4600*/  POPC R9, R17 ;  /* 0x0000001100097309 */ /* 0x0000680000000000 */
[----:B01----:R-:W-:Y:S05]  /*4610*/  WARPSYNC.COLLECTIVE R8, `(.L_x_55) ;  /* 0x0000000008087348 */ /* 0x003fea0003c00000 */
[----:B-1----:R1:W2:Y:S02]  /*4620*/  SHFL.DOWN P2, R16, R15, R10, R9 ;  /* 0x0800000a0f107389 */ /* 0x0022a40000040009 */
[----:B012---:R-:W-:Y:S05]  /*4630*/  ENDCOLLECTIVE ;  /* 0x000000000000791b */ /* 0x007fea0003800000 */
.L_x_55:
[----:B------:R-:W-:Y:S01]  /*4640*/  ISETP.GE.AND P0, PT, R44, R9, PT ;  /* 0x000000092c00720c */ /* 0x000fe20003f06270 */
[----:B------:R-:W-:-:S03]  /*4650*/  IMAD.MOV.U32 R10, RZ, RZ, 0x2 ;  /* 0x00000002ff0a7424 */ /* 0x000fc600078e00ff */
[----:B------:R-:W-:Y:S02]  /*4660*/  SEL R16, R16, RZ, !P0 ;  /* 0x000000ff10107207 */ /* 0x000fe40004000000 */
[----:B------:R-:W-:-:S03]  /*4670*/  ISETP.GT.AND P0, PT, R33, R9, PT ;  /* 0x000000092100720c */ /* 0x000fc60003f04270 */
[----:B------:R-:W-:-:S10]  /*4680*/  IMAD.IADD R15, R16, 0x1, R15 ;  /* 0x00000001100f7824 */ /* 0x000fd400078e020f */
[----:B------:R-:W-:Y:S05]  /*4690*/  WARPSYNC.COLLECTIVE R8, `(.L_x_56) ;  /* 0x0000000008087348 */ /* 0x000fea0003c00000 */
[----:B------:R0:W1:Y:S02]  /*46a0*/  SHFL.DOWN P2, R16, R15, R10, R9 ;  /* 0x0800000a0f107389 */ /* 0x0000640000040009 */
[----:B01----:R-:W-:Y:S05]  /*46b0*/  ENDCOLLECTIVE ;  /* 0x000000000000791b */ /* 0x003fea0003800000 */
.L_x_56:
[----:B------:R-:W-:Y:S01]  /*46c0*/  IMAD.MOV.U32 R10, RZ, RZ, 0x4 ;  /* 0x00000004ff0a7424 */ /* 0x000fe200078e00ff */
[----:B------:R-:W-:Y:S02]  /*46d0*/  SEL R16, R16, RZ, !P0 ;  /* 0x000000ff10107207 */ /* 0x000fe40004000000 */
[----:B------:R-:W-:-:S03]  /*46e0*/  ISETP.GT.AND P0, PT, R32, R9, PT ;  /* 0x000000092000720c */ /* 0x000fc60003f04270 */
[----:B------:R-:W-:-:S10]  /*46f0*/  IMAD.IADD R15, R15, 0x1, R16 ;  /* 0x000000010f0f7824 */ /* 0x000fd400078e0210 */
[----:B------:R-:W-:Y:S05]  /*4700*/  WARPSYNC.COLLECTIVE R8, `(.L_x_57) ;  /* 0x0000000008087348 */ /* 0x000fea0003c00000 */
[----:B------:R0:W1:Y:S02]  /*4710*/  SHFL.DOWN P2, R16, R15, R10, R9 ;  /* 0x0800000a0f107389 */ /* 0x0000640000040009 */
[----:B01----:R-:W-:Y:S05]  /*4720*/  ENDCOLLECTIVE ;  /* 0x000000000000791b */ /* 0x003fea0003800000 */
.L_x_57:
[----:B------:R-:W-:Y:S01]  /*4730*/  IMAD.MOV.U32 R10, RZ, RZ, 0x8 ;  /* 0x00000008ff0a7424 */ /* 0x000fe200078e00ff */
[----:B------:R-:W-:Y:S02]  /*4740*/  SEL R16, R16, RZ, !P0 ;  /* 0x000000ff10107207 */ /* 0x000fe40004000000 */
[----:B------:R-:W-:-:S03]  /*4750*/  ISETP.GT.AND P0, PT, R19, R9, PT ;  /* 0x000000091300720c */ /* 0x000fc60003f04270 */
[----:B------:R-:W-:-:S10]  /*4760*/  IMAD.IADD R15, R15, 0x1, R16 ;  /* 0x000000010f0f7824 */ /* 0x000fd400078e0210 */
[----:B------:R-:W-:Y:S05]  /*4770*/  WARPSYNC.COLLECTIVE R8, `(.L_x_58) ;  /* 0x0000000008087348 */ /* 0x000fea0003c00000 */
[----:B------:R0:W1:Y:S02]  /*4780*/  SHFL.DOWN P2, R16, R15, R10, R9 ;  /* 0x0800000a0f107389 */ /* 0x0000640000040009 */
[----:B01----:R-:W-:Y:S05]  /*4790*/  ENDCOLLECTIVE ;  /* 0x000000000000791b */ /* 0x003fea0003800000 */
.L_x_58:
[----:B------:R-:W-:Y:S01]  /*47a0*/  IMAD.MOV.U32 R10, RZ, RZ, 0x10 ;  /* 0x00000010ff0a7424 */ /* 0x000fe200078e00ff */
[----:B------:R-:W-:Y:S02]  /*47b0*/  SEL R16, R16, RZ, !P0 ;  /* 0x000000ff10107207 */ /* 0x000fe40004000000 */
[----:B------:R-:W-:-:S03]  /*47c0*/  ISETP.GT.AND P0, PT, R34, R9, PT ;  /* 0x000000092200720c */ /* 0x000fc60003f04270 */
[----:B------:R-:W-:-:S10]  /*47d0*/  IMAD.IADD R15, R15, 0x1, R16 ;  /* 0x000000010f0f7824 */ /* 0x000fd400078e0210 */
[----:B------:R-:W-:Y:S05]  /*47e0*/  WARPSYNC.COLLECTIVE R8, `(.L_x_59) ;  /* 0x0000000008087348 */ /* 0x000fea0003c00000 */
[----:B------:R0:W1:Y:S02]  /*47f0*/  SHFL.DOWN P2, R16, R15, R10, R9 ;  /* 0x0800000a0f107389 */ /* 0x0000640000040009 */
[----:B01----:R-:W-:Y:S05]  /*4800*/  ENDCOLLECTIVE ;  /* 0x000000000000791b */ /* 0x003fea0003800000 */
.L_x_59:
[----:B------:R-:W-:Y:S02]  /*4810*/  SEL R16, R16, RZ, !P0 ;  /* 0x000000ff10107207 */ /* 0x000fe40004000000 */
[----:B------:R-:W-:Y:S02]  /*4820*/  ISETP.NE.AND P0, PT, R14, 0x65, PT ;  /* 0x000000650e00780c */ /* 0x000fe40003f05270 */
[----:B------:R-:W-:-:S11]  /*4830*/  IADD3 R36, PT, PT, R15, R16, R36 ;  /* 0x000000100f247210 */ /* 0x000fd60007ffe024 */
[----:B------:R-:W-:Y:S05]  /*4840*/  WARPSYNC.COLLECTIVE R8, `(.L_x_60) ;  /* 0x0000000008087348 */ /* 0x000fea0003c00000 */
[----:B------:R-:W-:Y:S01]  /*4850*/  VOTE.ALL P0, P0 ;  /* 0x0000000000ff7806 */ /* 0x000fe20000000000 */
[----:B------:R-:W-:-:S12]  /*4860*/  ENDCOLLECTIVE ;  /* 0x000000000000791b */ /* 0x000fd80003800000 */
.L_x_60:
[----:B------:R-:W-:Y:S05]  /*4870*/  BRA `(.L_x_61) ;  /* 0xffffffcc00607947 */ /* 0x000fea000383ffff */
.L_x_20:
[----:B------:R-:W-:Y:S01]  /*4880*/  BSSY B0, `(.L_x_62) ;  /* 0x0000006000007945 */ /* 0x000fe20003800000 */
[----:B------:R-:W-:Y:S01]  /*4890*/  PLOP3.LUT P0, PT, P0, PT, PT, 0x8, 0x80 ;  /* 0x000000000080781c */ /* 0x000fe2000070e170 */
[----:B------:R-:W-:-:S12]  /*48a0*/  IMAD.MOV.U32 R8, RZ, RZ, -0x1 ;  /* 0xffffffffff087424 */ /* 0x000fd800078e00ff */
[----:B------:R-:W-:Y:S05]  /*48b0*/  WARPSYNC.COLLECTIVE R8, `(.L_x_63) ;  /* 0x0000000008087348 */ /* 0x000fea0003c00000 */
[----:B------:R-:W-:Y:S01]  /*48c0*/  VOTE.ANY P0, P0 ;  /* 0x0000000000ff7806 */ /* 0x000fe20000000100 */
[----:B------:R-:W-:-:S12]  /*48d0*/  ENDCOLLECTIVE ;  /* 0x000000000000791b */ /* 0x000fd80003800000 */
.L_x_63:
[----:B------:R-:W-:Y:S05]  /*48e0*/  BSYNC B0 ;  /* 0x0000000000007941 */ /* 0x000fea0003800000 */
.L_x_62:
[----:B------:R-:W-:Y:S05]  /*48f0*/  BRA `(.L_x_64) ;  /* 0xffffffe400787947 */ /* 0x000fea000383ffff */
.L_x_22:
[----:B------:R-:W-:Y:S01]  /*4900*/  BSSY B0, `(.L_x_65) ;  /* 0x0000006000007945 */ /* 0x000fe20003800000 */
[----:B------:R-:W-:Y:S01]  /*4910*/  PLOP3.LUT P0, PT, P0, PT, PT, 0x8, 0x80 ;  /* 0x000000000080781c */ /* 0x000fe2000070e170 */
[----:B------:R-:W-:-:S12]  /*4920*/  IMAD.MOV.U32 R8, RZ, RZ, -0x1 ;  /* 0xffffffffff087424 */ /* 0x000fd800078e00ff */
[----:B------:R-:W-:Y:S05]  /*4930*/  WARPSYNC.COLLECTIVE R8, `(.L_x_66) ;  /* 0x0000000008087348 */ /* 0x000fea0003c00000 */
[----:B------:R-:W-:Y:S01]  /*4940*/  VOTE.ANY P0, P0 ;  /* 0x0000000000ff7806 */ /* 0x000fe20000000100 */
[----:B------:R-:W-:-:S12]  /*4950*/  ENDCOLLECTIVE ;  /* 0x000000000000791b */ /* 0x000fd80003800000 */
.L_x_66:
[----:B------:R-:W-:Y:S05]  /*4960*/  BSYNC B0 ;  /* 0x0000000000007941 */ /* 0x000fea0003800000 */
.L_x_65:
[----:B------:R-:W-:Y:S05]  /*4970*/  BRA `(.L_x_67) ;  /* 0xffffffe4007c7947 */ /* 0x000fea000383ffff */
.L_x_24:
        /* <DEDUP_REMOVED lines=8> */
.L_x_69:
[----:B------:R-:W-:Y:S05]  /*4a00*/  BSYNC B0 ;  /* 0x0000000000007941 */ /* 0x000fea0003800000 */
.L_x_68:
[----:B------:R-:W-:Y:S01]  /*4a10*/  LOP3.LUT R8, R8, 0x80000000, R42, 0xec, !PT ;  /* 0x8000000008087812 */ /* 0x000fe200078eec2a */
[----:B------:R-:W-:Y:S02]  /*4a20*/  IMAD.MOV.U32 R10, RZ, RZ, 0x1 ;  /* 0x00000001ff0a7424 */ /* 0x000fe400078e00ff */
[----:B------:R-:W-:Y:S02]  /*4a30*/  VIADD R19, R35, 0x2 ;  /* 0x0000000223137836 */ /* 0x000fe40000000000 */
[----:B------:R-:W-:-:S05]  /*4a40*/  VIADD R9, R8, 0xffffffff ;  /* 0xffffffff08097836 */ /* 0x000fca0000000000 */
[----:B------:R-:W-:Y:S01]  /*4a50*/  LOP3.LUT R38, R8, R9, RZ, 0xc, !PT ;  /* 0x0000000908267212 */ /* 0x000fe200078e0cff */
[----:B------:R-:W-:-:S05]  /*4a60*/  IMAD.MOV.U32 R8, RZ, RZ, -0x1 ;  /* 0xffffffffff087424 */ /* 0x000fca00078e00ff */
[----:B------:R-:W0:Y:S02]  /*4a70*/  POPC R38, R38 ;  /* 0x0000002600267309 */ /* 0x000e240000000000 */
[----:B0-----:R-:W-:Y:S01]  /*4a80*/  IMAD.MOV.U32 R9, RZ, RZ, R38 ;  /* 0x000000ffff097224 */ /* 0x001fe200078e0026 */
[----:B------:R-:W-:-:S13]  /*4a90*/  ISETP.GT.AND P3, PT, R19, R38, PT ;  /* 0x000000261300720c */ /* 0x000fda0003f64270 */
[----:B------:R-:W-:Y:S05]  /*4aa0*/  WARPSYNC.COLLECTIVE R8, `(.L_x_70) ;  /* 0x0000000008087348 */ /* 0x000fea0003c00000 */
[----:B------:R0:W1:Y:S02]  /*4ab0*/  SHFL.DOWN P2, R16, R15, R10, R9 ;  /* 0x0800000a0f107389 */ /* 0x0000640000040009 */
[----:B01----:R-:W-:Y:S05]  /*4ac0*/  ENDCOLLECTIVE ;  /* 0x000000000000791b */ /* 0x003fea0003800000 */
.L_x_70:
        /* <DEDUP_REMOVED lines=8> */
.L_x_71:
[----:B------:R-:W-:Y:S01]  /*4b50*/  IMAD.MOV.U32 R10, RZ, RZ, 0x4 ;  /* 0x00000004ff0a7424 */ /* 0x000fe200078e00ff */
[----:B------:R-:W-:-:S05]  /*4b60*/  SEL R16, R16, RZ, !P3 ;  /* 0x000000ff10107207 */ /* 0x000fca0005800000 */
[----:B------:R-:W-:Y:S02]  /*4b70*/  IMAD.IADD R19, R17, 0x1, R16 ;  /* 0x0000000111137824 */ /* 0x000fe400078e0210 */
[----:B------:R-:W-:Y:S02]  /*4b80*/  VIADD R17, R35, 0x4 ;  /* 0x0000000423117836 */ /* 0x000fe40000000000 */
[----:B------:R-:W-:-:S03]  /*4b90*/  IMAD.MOV.U32 R15, RZ, RZ, R19 ;  /* 0x000000ffff0f7224 */ /* 0x000fc600078e0013 */
[----:B------:R-:W-:Y:S01]  /*4ba0*/  ISETP.GT.AND P3, PT, R17, R38, PT ;  /* 0x000000261100720c */ /* 0x000fe20003f64270 */
[----:B------:R-:W-:-:S12]  /*4bb0*/  VIADD R17, R35, 0x8 ;  /* 0x0000000823117836 */ /* 0x000fd80000000000 */
[----:B------:R-:W-:Y:S05]  /*4bc0*/  WARPSYNC.COLLECTIVE R8, `(.L_x_72) ;  /* 0x0000000008087348 */ /* 0x000fea0003c00000 */
[----:B------:R0:W1:Y:S02]  /*4bd0*/  SHFL.DOWN P2, R16, R15, R10, R9 ;  /* 0x0800000a0f107389 */ /* 0x0000640000040009 */
[----:B01----:R-:W-:Y:S05]  /*4be0*/  ENDCOLLECTIVE ;  /* 0x000000000000791b */ /* 0x003fea0003800000 */
.L_x_72:
[----:B------:R-:W-:Y:S01]  /*4bf0*/  IMAD.MOV.U32 R10, RZ, RZ, 0x8 ;  /* 0x00000008ff0a7424 */ /* 0x000fe200078e00ff */
[----:B------:R-:W-:Y:S02]  /*4c00*/  SEL R16, R16, RZ, !P3 ;  /* 0x000000ff10107207 */ /* 0x000fe40005800000 */
[----:B------:R-:W-:-:S03]  /*4c10*/  ISETP.GT.AND P3, PT, R17, R38, PT ;  /* 0x000000261100720c */ /* 0x000fc60003f64270 */
[----:B------:R-:W-:Y:S02]  /*4c20*/  IMAD.IADD R37, R19, 0x1, R16 ;  /* 0x0000000113257824 */ /* 0x000fe400078e0210 */
[----:B------:R-:W-:Y:S02]  /*4c30*/  VIADD R19, R35, 0x10 ;  /* 0x0000001023137836 */ /* 0x000fe40000000000 */
[----:B------:R-:W-:-:S07]  /*4c40*/  IMAD.MOV.U32 R15, RZ, RZ, R37 ;  /* 0x000000ffff0f7224 */ /* 0x000fce00078e0025 */
[----:B------:R-:W-:Y:S05]  /*4c50*/  WARPSYNC.COLLECTIVE R8, `(.L_x_73) ;  /* 0x0000000008087348 */ /* 0x000fea0003c00000 */
[----:B------:R0:W1:Y:S02]  /*4c60*/  SHFL.DOWN P2, R16, R15, R10, R9 ;  /* 0x0800000a0f107389 */ /* 0x0000640000040009 */
[----:B01----:R-:W-:Y:S05]  /*4c70*/  ENDCOLLECTIVE ;  /* 0x000000000000791b */ /* 0x003fea0003800000 */
.L_x_73:
[----:B------:R-:W-:Y:S01]  /*4c80*/  IMAD.MOV.U32 R10, RZ, RZ, 0x10 ;  /* 0x00000010ff0a7424 */ /* 0x000fe200078e00ff */
[----:B------:R-:W-:-:S05]  /*4c90*/  SEL R16, R16, RZ, !P3 ;  /* 0x000000ff10107207 */ /* 0x000fca0005800000 */
[----:B------:R-:W-:-:S04]  /*4ca0*/  IMAD.IADD R17, R37, 0x1, R16 ;  /* 0x0000000125117824 */ /* 0x000fc800078e0210 */
[----:B------:R-:W-:-:S07]  /*4cb0*/  IMAD.MOV.U32 R15, RZ, RZ, R17 ;  /* 0x000000ffff0f7224 */ /* 0x000fce00078e0011 */
[----:B------:R-:W-:Y:S05]  /*4cc0*/  WARPSYNC.COLLECTIVE R8, `(.L_x_74) ;  /* 0x0000000008087348 */ /* 0x000fea0003c00000 */
[----:B------:R0:W1:Y:S02]  /*4cd0*/  SHFL.DOWN P2, R16, R15, R10, R9 ;  /* 0x0800000a0f107389 */ /* 0x0000640000040009 */
[----:B01----:R-:W-:Y:S05]  /*4ce0*/  ENDCOLLECTIVE ;  /* 0x000000000000791b */ /* 0x003fea0003800000 */
.L_x_74:
        /* <DEDUP_REMOVED lines=10> */
.L_x_75:
[----:B------:R-:W-:Y:S05]  /*4d90*/  BRA `(.L_x_76) ;  /* 0xffffffe400107947 */ /* 0x000fea000383ffff */
.L_x_26:
[----:B------:R-:W-:Y:S01]  /*4da0*/  BSSY B0, `(.L_x_77) ;  /* 0x0000006000007945 */ /* 0x000fe20003800000 */
[----:B------:R-:W-:Y:S01]  /*4db0*/  PLOP3.LUT P0, PT, P0, PT, PT, 0x8, 0x80 ;  /* 0x000000000080781c */ /* 0x000fe2000070e170 */
[----:B------:R-:W-:-:S12]  /*4dc0*/  IMAD.MOV.U32 R8, RZ, RZ, -0x1 ;  /* 0xffffffffff087424 */ /* 0x000fd800078e00ff */
[----:B------:R-:W-:Y:S05]  /*4dd0*/  WARPSYNC.COLLECTIVE R8, `(.L_x_78) ;  /* 0x0000000008087348 */ /* 0x000fea0003c00000 */
[----:B------:R-:W-:Y:S01]  /*4de0*/  VOTE.ANY P0, P0 ;  /* 0x0000000000ff7806 */ /* 0x000fe20000000100 */
[----:B------:R-:W-:-:S12]  /*4df0*/  ENDCOLLECTIVE ;  /* 0x000000000000791b */ /* 0x000fd80003800000 */
.L_x_78:
[----:B------:R-:W-:Y:S05]  /*4e00*/  BSYNC B0 ;  /* 0x0000000000007941 */ /* 0x000fea0003800000 */
.L_x_77:
[----:B------:R-:W-:Y:S05]  /*4e10*/  BRA `(.L_x_79) ;  /* 0xffffffe400207947 */ /* 0x000fea000383ffff */
.L_x_28:
[----:B------:R-:W-:Y:S01]  /*4e20*/  BSSY B0, `(.L_x_80) ;  /* 0x0000006000007945 */ /* 0x000fe20003800000 */
[----:B------:R-:W-:Y:S01]  /*4e30*/  PLOP3.LUT P0, PT, P0, PT, PT, 0x8, 0x80 ;  /* 0x000000000080781c */ /* 0x000fe2000070e170 */
[----:B------:R-:W-:-:S12]  /*4e40*/  IMAD.MOV.U32 R8, RZ, RZ, -0x1 ;  /* 0xffffffffff087424 */ /* 0x000fd800078e00ff */
[----:B------:R-:W-:Y:S05]  /*4e50*/  WARPSYNC.COLLECTIVE R8, `(.L_x_81) ;  /* 0x0000000008087348 */ /* 0x000fea0003c00000 */
[----:B------:R-:W-:Y:S01]  /*4e60*/  VOTE.ANY P0, P0 ;  /* 0x0000000000ff7806 */ /* 0x000fe20000000100 */
[----:B------:R-:W-:-:S12]  /*4e70*/  ENDCOLLECTIVE ;  /* 0x000000000000791b */ /* 0x000fd80003800000 */
.L_x_81:
[----:B------:R-:W-:Y:S05]  /*4e80*/  BSYNC B0 ;  /* 0x0000000000007941 */ /* 0x000fea0003800000 */
.L_x_80:
[----:B------:R-:W-:Y:S05]  /*4e90*/  BRA `(.L_x_82) ;  /* 0xffffffe400247947 */ /* 0x000fea000383ffff */
.L_x_30:
[----:B------:R-:W-:Y:S01]  /*4ea0*/  BSSY B0, `(.L_x_83) ;  /* 0x0000006000007945 */ /* 0x000fe20003800000 */
[----:B------:R-:W-:Y:S01]  /*4eb0*/  PLOP3.LUT P2, PT, P0, PT, PT, 0x8, 0x80 ;  /* 0x000000000080781c */ /* 0x000fe2000074e170 */
[----:B------:R-:W-:-:S12]  /*4ec0*/  IMAD.MOV.U32 R8, RZ, RZ, -0x1 ;  /* 0xffffffffff087424 */ /* 0x000fd800078e00ff */
[----:B------:R-:W-:Y:S05]  /*4ed0*/  WARPSYNC.COLLECTIVE R8, `(.L_x_84) ;  /* 0x0000000008087348 */ /* 0x000fea0003c00000 */
[----:B------:R-:W-:Y:S01]  /*4ee0*/  VOTE.ANY R8, PT, P2 ;  /* 0x0000000000087806 */ /* 0x000fe200010e0100 */
[----:B------:R-:W-:Y:S06]  /*4ef0*/  ENDCOLLECTIVE ;  /* 0x000000000000791b */ /* 0x000fec0003800000 */
.L_x_84:
[----:B------:R-:W-:Y:S05]  /*4f00*/  BSYNC B0 ;  /* 0x0000000000007941 */ /* 0x000fea0003800000 */
.L_x_83:
        /* <DEDUP_REMOVED lines=10> */
.L_x_85:
[----:B------:R-:W-:Y:S01]  /*4fb0*/  ISETP.GE.AND P0, PT, R35, R9, PT ;  /* 0x000000092300720c */ /* 0x000fe20003f06270 */
[----:B------:R-:W-:-:S03]  /*4fc0*/  IMAD.MOV.U32 R10, RZ, RZ, 0x2 ;  /* 0x00000002ff0a7424 */ /* 0x000fc600078e00ff */
[----:B------:R-:W-:-:S05]  /*4fd0*/  SEL R16, R16, RZ, !P0 ;  /* 0x000000ff10107207 */ /* 0x000fca0004000000 */
[----:B------:R-:W-:Y:S02]  /*4fe0*/  IMAD.IADD R44, R16, 0x1, R15 ;  /* 0x00000001102c7824 */ /* 0x000fe400078e020f */
[----:B------:R-:W-:Y:S02]  /*4ff0*/  VIADD R16, R35, 0x2 ;  /* 0x0000000223107836 */ /* 0x000fe40000000000 */
[----:B------:R-:W-:-:S03]  /*5000*/  IMAD.MOV.U32 R15, RZ, RZ, R44 ;  /* 0x000000ffff0f7224 */ /* 0x000fc600078e002c */
[----:B------:R-:W-:-:S13]  /*5010*/  ISETP.GT.AND P0, PT, R16, R9, PT ;  /* 0x000000091000720c */ /* 0x000fda0003f04270 */
[----:B------:R-:W-:Y:S05]  /*5020*/  WARPSYNC.COLLECTIVE R8, `(.L_x_86) ;  /* 0x0000000008087348 */ /* 0x000fea0003c00000 */
[----:B------:R0:W1:Y:S02]  /*5030*/  SHFL.DOWN P2, R16, R15, R10, R9 ;  /* 0x0800000a0f107389 */ /* 0x0000640000040009 */
[----:B01----:R-:W-:Y:S05]  /*5040*/  ENDCOLLECTIVE ;  /* 0x000000000000791b */ /* 0x003fea0003800000 */
.L_x_86:
[----:B------:R-:W-:Y:S01]  /*5050*/  IMAD.MOV.U32 R10, RZ, RZ, 0x4 ;  /* 0x00000004ff0a7424 */ /* 0x000fe200078e00ff */
[----:B------:R-:W-:Y:S01]  /*5060*/  SEL R17, R16, RZ, !P0 ;  /* 0x000000ff10117207 */ /* 0x000fe20004000000 */
[----:B------:R-:W-:-:S04]  /*5070*/  VIADD R16, R35, 0x4 ;  /* 0x0000000423107836 */ /* 0x000fc80000000000 */
[----:B------:R-:W-:Y:S01]  /*5080*/  IMAD.IADD R17, R44, 0x1, R17 ;  /* 0x000000012c117824 */ /* 0x000fe200078e0211 */
[----:B------:R-:W-:-:S03]  /*5090*/  ISETP.GT.AND P0, PT, R16, R9, PT ;  /* 0x000000091000720c */ /* 0x000fc60003f04270 */
[----:B------:R-:W-:-:S10]  /*50a0*/  IMAD.MOV.U32 R15, RZ, RZ, R17 ;  /* 0x000000ffff0f7224 */ /* 0x000fd400078e0011 */
[----:B------:R-:W-:Y:S05]  /*50b0*/  WARPSYNC.COLLECTIVE R8, `(.L_x_87) ;  /* 0x0000000008087348 */ /* 0x000fea0003c00000 */
[----:B------:R0:W1:Y:S02]  /*50c0*/  SHFL.DOWN P2, R16, R15, R10, R9 ;  /* 0x0800000a0f107389 */ /* 0x0000640000040009 */
[----:B01----:R-:W-:Y:S05]  /*50d0*/  ENDCOLLECTIVE ;  /* 0x000000000000791b */ /* 0x003fea0003800000 */
.L_x_87:
[----:B------:R-:W-:Y:S01]  /*50e0*/  IMAD.MOV.U32 R10, RZ, RZ, 0x8 ;  /* 0x00000008ff0a7424 */ /* 0x000fe200078e00ff */
[----:B------:R-:W-:-:S05]  /*50f0*/  SEL R16, R16, RZ, !P0 ;  /* 0x000000ff10107207 */ /* 0x000fca0004000000 */
[----:B------:R-:W-:Y:S02]  /*5100*/  IMAD.IADD R45, R17, 0x1, R16 ;  /* 0x00000001112d7824 */ /* 0x000fe400078e0210 */
[C---:B------:R-:W-:Y:S02]  /*5110*/  VIADD R16, R35.reuse, 0x8 ;  /* 0x0000000823107836 */ /* 0x040fe40000000000 */
[----:B------:R-:W-:Y:S02]  /*5120*/  IMAD.MOV.U32 R15, RZ, RZ, R45 ;  /* 0x000000ffff0f7224 */ /* 0x000fe400078e002d */
[----:B------:R-:W-:Y:S01]  /*5130*/  VIADD R17, R35, 0x10 ;  /* 0x0000001023117836 */ /* 0x000fe20000000000 */
[----:B------:R-:W-:-:S13]  /*5140*/  ISETP.GT.AND P0, PT, R16, R9, PT ;  /* 0x000000091000720c */ /* 0x000fda0003f04270 */
[----:B------:R-:W-:Y:S05]  /*5150*/  WARPSYNC.COLLECTIVE R8, `(.L_x_88) ;  /* 0x0000000008087348 */ /* 0x000fea0003c00000 */
[----:B------:R0:W1:Y:S02]  /*5160*/  SHFL.DOWN P2, R16, R15, R10, R9 ;  /* 0x0800000a0f107389 */ /* 0x0000640000040009 */
[----:B01----:R-:W-:Y:S05]  /*5170*/  ENDCOLLECTIVE ;  /* 0x000000000000791b */ /* 0x003fea0003800000 */
.L_x_88:
[----:B------:R-:W-:Y:S01]  /*5180*/  IMAD.MOV.U32 R10, RZ, RZ, 0x10 ;  /* 0x00000010ff0a7424 */ /* 0x000fe200078e00ff */
[----:B------:R-:W-:Y:S02]  /*5190*/  SEL R16, R16, RZ, !P0 ;  /* 0x000000ff10107207 */ /* 0x000fe40004000000 */
[----:B------:R-:W-:-:S03]  /*51a0*/  ISETP.GT.AND P0, PT, R17, R9, PT ;  /* 0x000000091100720c */ /* 0x000fc60003f04270 */
[----:B------:R-:W-:-:S04]  /*51b0*/  IMAD.IADD R44, R45, 0x1, R16 ;  /* 0x000000012d2c7824 */ /* 0x000fc800078e0210 */
[----:B------:R-:W-:-:S07]  /*51c0*/  IMAD.MOV.U32 R15, RZ, RZ, R44 ;  /* 0x000000ffff0f7224 */ /* 0x000fce00078e002c */
[----:B------:R-:W-:Y:S05]  /*51d0*/  WARPSYNC.COLLECTIVE R8, `(.L_x_89) ;  /* 0x0000000008087348 */ /* 0x000fea0003c00000 */
[----:B------:R0:W1:Y:S02]  /*51e0*/  SHFL.DOWN P2, R16, R15, R10, R9 ;  /* 0x0800000a0f107389 */ /* 0x0000640000040009 */
[----:B01----:R-:W-:Y:S05]  /*51f0*/  ENDCOLLECTIVE ;  /* 0x000000000000791b */ /* 0x003fea0003800000 */
.L_x_89:
[----:B------:R-:W-:Y:S02]  /*5200*/  SEL R16, R16, RZ, !P0 ;  /* 0x000000ff10107207 */ /* 0x000fe40004000000 */
[----:B------:R-:W-:Y:S02]  /*5210*/  ISETP.NE.AND P0, PT, R14, 0x65, PT ;  /* 0x000000650e00780c */ /* 0x000fe40003f05270 */
[----:B------:R-:W-:-:S11]  /*5220*/  IADD3 R19, PT, PT, R44, R16, R19 ;  /* 0x000000102c137210 */ /* 0x000fd60007ffe013 */
[----:B------:R-:W-:Y:S05]  /*5230*/  WARPSYNC.COLLECTIVE R8, `(.L_x_90) ;  /* 0x0000000008087348 */ /* 0x000fea0003c00000 */
[----:B------:R-:W-:Y:S01]  /*5240*/  VOTE.ALL P0, P0 ;  /* 0x0000000000ff7806 */ /* 0x000fe20000000000 */
[----:B------:R-:W-:-:S12]  /*5250*/  ENDCOLLECTIVE ;  /* 0x000000000000791b */ /* 0x000fd80003800000 */
.L_x_90:
[----:B------:R-:W-:Y:S05]  /*5260*/  BRA `(.L_x_91) ;  /* 0xffffffe000c07947 */ /* 0x000fea000383ffff */
.L_x_92:
[----:B------:R-:W-:-:S00]  /*5270*/  BRA `(.L_x_92) ;  /* 0xfffffffc00fc7947 */ /* 0x000fc0000383ffff */
[----:B------:R-:W-:-:S00]  /*5280*/  NOP ;  /* 0x0000000000007918 */ /* 0x000fc00000000000 */
[----:B------:R-:W-:-:S00]  /*5290*/  NOP ;  /* 0x0000000000007918 */ /* 0x000fc00000000000 */
[----:B------:R-:W-:-:S00]  /*52a0*/  NOP ;  /* 0x0000000000007918 */ /* 0x000fc00000000000 */
[----:B------:R-:W-:-:S00]  /*52b0*/  NOP ;  /* 0x0000000000007918 */ /* 0x000fc00000000000 */
[----:B------:R-:W-:-:S00]  /*52c0*/  NOP ;  /* 0x0000000000007918 */ /* 0x000fc00000000000 */
[----:B------:R-:W-:-:S00]  /*52d0*/  NOP ;  /* 0x0000000000007918 */ /* 0x000fc00000000000 */
[----:B------:R-:W-:-:S00]  /*52e0*/  NOP ;  /* 0x0000000000007918 */ /* 0x000fc00000000000 */
[----:B------:R-:W-:-:S00]  /*52f0*/  NOP ;  /* 0x0000000000007918 */ /* 0x000fc00000000000 */
.L_x_198:


//--------------------- .text._ZN3cub18CUB_300001_SM_10006detail4scan16DeviceScanKernelINS2_10policy_hubIiiijN4cuda3std3__44plusIvEEE10Policy1000EN6thrust24THRUST_300001_SM_1000_NS10device_ptrIiEESF_NS0_13ScanTileStateIiLb1EEES9_NS0_8NullTypeEjiLb0ESI_EEvT0_T1_T2_iT3_T4_T5_ --------------------------
	.section	.text._ZN3cub18CUB_300001_SM_10006detail4scan16DeviceScanKernelINS2_10policy_hubIiiijN4cuda3std3__44plusIvEEE10Policy1000EN6thrust24THRUST_300001_SM_1000_NS10device_ptrIiEESF_NS0_13ScanTileStateIiLb1EEES9_NS0_8NullTypeEjiLb0ESI_EEvT0_T1_T2_iT3_T4_T5_,"ax",@progbits
	.align	128
        .global         _ZN3cub18CUB_300001_SM_10006detail4scan16DeviceScanKernelINS2_10policy_hubIiiijN4cuda3std3__44plusIvEEE10Policy1000EN6thrust24THRUST_300001_SM_1000_NS10device_ptrIiEESF_NS0_13ScanTileStateIiLb1EEES9_NS0_8NullTypeEjiLb0ESI_EEvT0_T1_T2_iT3_T4_T5_
        .type           _ZN3cub18CUB_300001_SM_10006detail4scan16DeviceScanKernelINS2_10policy_hubIiiijN4cuda3std3__44plusIvEEE10Policy1000EN6thrust24THRUST_300001_SM_1000_NS10device_ptrIiEESF_NS0_13ScanTileStateIiLb1EEES9_NS0_8NullTypeEjiLb0ESI_EEvT0_T1_T2_iT3_T4_T5_,@function
        .size           _ZN3cub18CUB_300001_SM_10006detail4scan16DeviceScanKernelINS2_10policy_hubIiiijN4cuda3std3__44plusIvEEE10Policy1000EN6thrust24THRUST_300001_SM_1000_NS10device_ptrIiEESF_NS0_13ScanTileStateIiLb1EEES9_NS0_8NullTypeEjiLb0ESI_EEvT0_T1_T2_iT3_T4_T5_,(.L_x_199 - _ZN3cub18CUB_300001_SM_10006detail4scan16DeviceScanKernelINS2_10policy_hubIiiijN4cuda3std3__44plusIvEEE10Policy1000EN6thrust24THRUST_300001_SM_1000_NS10device_ptrIiEESF_NS0_13ScanTileStateIiLb1EEES9_NS0_8NullTypeEjiLb0ESI_EEvT0_T1_T2_iT3_T4_T5_)
        .other          _ZN3cub18CUB_300001_SM_10006detail4scan16DeviceScanKernelINS2_10policy_hubIiiijN4cuda3std3__44plusIvEEE10Policy1000EN6thrust24THRUST_300001_SM_1000_NS10device_ptrIiEESF_NS0_13ScanTileStateIiLb1EEES9_NS0_8NullTypeEjiLb0ESI_EEvT0_T1_T2_iT3_T4_T5_,@"STO_CUDA_ENTRY STV_DEFAULT"
_ZN3cub18CUB_300001_SM_10006detail4scan16DeviceScanKernelINS2_10policy_hubIiiijN4cuda3std3__44plusIvEEE10Policy1000EN6thrust24THRUST_300001_SM_1000_NS10device_ptrIiEESF_NS0_13ScanTileStateIiLb1EEES9_NS0_8NullTypeEjiLb0ESI_EEvT0_T1_T2_iT3_T4_T5_:
.text._ZN3cub18CUB_300001_SM_10006detail4scan16DeviceScanKernelINS2_10policy_hubIiiijN4cuda3std3__44plusIvEEE10Policy1000EN6thrust24THRUST_300001_SM_1000_NS10device_ptrIiEESF_NS0_13ScanTileStateIiLb1EEES9_NS0_8NullTypeEjiLb0ESI_EEvT0_T1_T2_iT3_T4_T5_:
[----:B------:R-:W-:Y:S08]  /*0000*/  LDC R1, c[0x0][0x37c] ;  /* 0x0000df00ff017b82 */ /* 0x000ff00000000800 */
[----:B------:R-:W0:Y:S01]  /*0010*/  S2UR UR4, SR_CTAID.X ;  /* 0x00000000000479c3 */ /* 0x000e220000002500 */
[----:B------:R-:W1:Y:S01]  /*0020*/  LDCU UR5, c[0x0][0x3a0] ;  /* 0x00007400ff0577ac */ /* 0x000e620008000800 */
[----:B------:R-:W2:Y:S06]  /*0030*/  LDCU.64 UR8, c[0x0][0x358] ;  /* 0x00006b00ff0877ac */ /* 0x000eac0008000a00 */
[----:B------:R-:W0:Y:S02]  /*0040*/  LDC R42, c[0x0][0x398] ;  /* 0x0000e600ff2a7b82 */ /* 0x000e240000000800 */
[----:B0-----:R-:W-:-:S04]  /*0050*/  VIADD R42, R42, UR4 ;  /* 0x000000042a2a7c36 */ /* 0x001fc80008000000 */
[----:B------:R-:W-:-:S05]  /*0060*/  IMAD R3, R42, 0x2100, RZ ;  /* 0x000021002a037824 */ /* 0x000fca00078e02ff */
[----:B-1----:R-:W-:-:S04]  /*0070*/  IADD3 R0, PT, PT, -R3, UR5, RZ ;  /* 0x0000000503007c10 */ /* 0x002fc8000fffe1ff */
[----:B------:R-:W-:-:S13]  /*0080*/  ISETP.GE.U32.AND P0, PT, R0, 0x2101, PT ;  /* 0x000021010000780c */ /* 0x000fda0003f06070 */
[----:B--2---:R-:W-:Y:S05]  /*0090*/  @!P0 BRA `(.L_x_93) ;  /* 0x0000001c00a88947 */ /* 0x004fea0003800000 */
[----:B------:R-:W0:Y:S01]  /*00a0*/  S2R R16, SR_TID.X ;  /* 0x0000000000107919 */ /* 0x000e220000002100 */
[----:B------:R-:W1:Y:S01]  /*00b0*/  LDCU.64 UR4, c[0x0][0x380] ;  /* 0x00007000ff0477ac */ /* 0x000e620008000a00 */
[C---:B0-----:R-:W-:Y:S02]  /*00c0*/  LOP3.LUT R0, R16.reuse, 0x1f, RZ, 0xc0, !PT ;  /* 0x0000001f10007812 */ /* 0x041fe400078ec0ff */
[----:B------:R-:W-:-:S05]  /*00d0*/  LOP3.LUT R5, R16, 0x3e0, RZ, 0xc0, !PT ;  /* 0x000003e010057812 */ /* 0x000fca00078ec0ff */
[----:B------:R-:W-:-:S05]  /*00e0*/  IMAD R0, R5, 0x16, R0 ;  /* 0x0000001605007824 */ /* 0x000fca00078e0200 */
[----:B------:R-:W-:-:S05]  /*00f0*/  IADD3 R0, P0, PT, R3, R0, RZ ;  /* 0x0000000003007210 */ /* 0x000fca0007f1e0ff */
[----:B------:R-:W-:Y:S02]  /*0100*/  IMAD.X R3, RZ, RZ, RZ, P0 ;  /* 0x000000ffff037224 */ /* 0x000fe400000e06ff */
        /* <DEDUP_REMOVED lines=30> */
[----:B------:R-:W-:Y:S01]  /*02f0*/  ISETP.NE.AND P0, PT, R42, RZ, PT ;  /* 0x000000ff2a00720c */ /* 0x000fe20003f05270 */
        /* <DEDUP_REMOVED lines=28> */
[----:B------:R0:W1:Y:S04]  /*04c0*/  LDS.64 R36, [R27] ;  /* 0x000000001b247984 */ /* 0x0000680000000a00 */
[----:B------:R0:W2:Y:S04]  /*04d0*/  LDS.64 R34, [R27+0x8] ;  /* 0x000008001b227984 */ /* 0x0000a80000000a00 */
[----:B------:R0:W3:Y:S04]  /*04e0*/  LDS.64 R32, [R27+0x10] ;  /* 0x000010001b207984 */ /* 0x0000e80000000a00 */
[----:B------:R0:W4:Y:S04]  /*04f0*/  LDS.64 R18, [R27+0x18] ;  /* 0x000018001b127984 */ /* 0x0001280000000a00 */
[----:B------:R0:W0:Y:S04]  /*0500*/  LDS.64 R14, [R27+0x20] ;  /* 0x000020001b0e7984 */ /* 0x0000280000000a00 */
[----:B------:R0:W0:Y:S04]  /*0510*/  LDS.64 R12, [R27+0x28] ;  /* 0x000028001b0c7984 */ /* 0x0000280000000a00 */
[----:B------:R0:W0:Y:S04]  /*0520*/  LDS.64 R10, [R27+0x30] ;  /* 0x000030001b0a7984 */ /* 0x0000280000000a00 */
[----:B------:R0:W0:Y:S04]  /*0530*/  LDS.64 R8, [R27+0x38] ;  /* 0x000038001b087984 */ /* 0x0000280000000a00 */
[----:B------:R0:W0:Y:S04]  /*0540*/  LDS.64 R6, [R27+0x40] ;  /* 0x000040001b067984 */ /* 0x0000280000000a00 */
[----:B------:R0:W0:Y:S04]  /*0550*/  LDS.64 R4, [R27+0x48] ;  /* 0x000048001b047984 */ /* 0x0000280000000a00 */
[----:B------:R0:W0:Y:S01]  /*0560*/  LDS.64 R2, [R27+0x50] ;  /* 0x000050001b027984 */ /* 0x0000220000000a00 */
[----:B------:R-:W-:Y:S06]  /*0570*/  BAR.SYNC.DEFER_BLOCKING 0x0 ;  /* 0x0000000000007b1d */ /* 0x000fec0000010000 */
[----:B-1----:R-:W-:Y:S05]  /*0580*/  @P0 BRA `(.L_x_95) ;  /* 0x00000004001c0947 */ /* 0x002fea0003800000 */
[----:B0-2---:R-:W-:Y:S02]  /*0590*/  IADD3 R17, PT, PT, R34, R37, R36 ;  /* 0x0000002522117210 */ /* 0x005fe40007ffe024 */
[C---:B------:R-:W-:Y:S02]  /*05a0*/  ISETP.NE.AND P1, PT, R39.reuse, 0x1f, PT ;  /* 0x0000001f2700780c */ /* 0x040fe40003f25270 */
[----:B---3--:R-:W-:Y:S02]  /*05b0*/  IADD3 R17, PT, PT, R32, R35, R17 ;  /* 0x0000002320117210 */ /* 0x008fe40007ffe011 */
[----:B------:R-:W-:Y:S02]  /*05c0*/  ISETP.GE.U32.AND P2, PT, R16, 0x20, PT ;  /* 0x000000201000780c */ /* 0x000fe40003f46070 */
[----:B----4-:R-:W-:Y:S02]  /*05d0*/  IADD3 R17, PT, PT, R18, R33, R17 ;  /* 0x0000002112117210 */ /* 0x010fe40007ffe011 */
[----:B------:R-:W-:-:S02]  /*05e0*/  ISETP.NE.AND P3, PT, R39, RZ, PT ;  /* 0x000000ff2700720c */ /* 0x000fc40003f65270 */
[----:B------:R-:W-:-:S03]  /*05f0*/  IADD3 R17, PT, PT, R14, R19, R17 ;  /* 0x000000130e117210 */ /* 0x000fc60007ffe011 */
[----:B------:R-:W-:Y:S02]  /*0600*/  @!P1 LEA R43, R40, UR4, 0x2 ;  /* 0x00000004282b9c11 */ /* 0x000fe4000f8e10ff */
[----:B------:R-:W-:-:S04]  /*0610*/  IADD3 R17, PT, PT, R12, R15, R17 ;  /* 0x0000000f0c117210 */ /* 0x000fc80007ffe011 */
[----:B------:R-:W-:-:S04]  /*0620*/  IADD3 R17, PT, PT, R10, R13, R17 ;  /* 0x0000000d0a117210 */ /* 0x000fc80007ffe011 */
[----:B------:R-:W-:-:S04]  /*0630*/  IADD3 R17, PT, PT, R8, R11, R17 ;  /* 0x0000000b08117210 */ /* 0x000fc80007ffe011 */
[----:B------:R-:W-:-:S04]  /*0640*/  IADD3 R17, PT, PT, R6, R9, R17 ;  /* 0x0000000906117210 */ /* 0x000fc80007ffe011 */
[----:B------:R-:W-:-:S04]  /*0650*/  IADD3 R17, PT, PT, R4, R7, R17 ;  /* 0x0000000704117210 */ /* 0x000fc80007ffe011 */
[----:B------:R-:W-:-:S05]  /*0660*/  IADD3 R20, PT, PT, R2, R5, R17 ;  /* 0x0000000502147210 */ /* 0x000fca0007ffe011 */
[----:B------:R-:W-:-:S05]  /*0670*/  IMAD.IADD R17, R3, 0x1, R20 ;  /* 0x0000000103117824 */ /* 0x000fca00078e0214 */
        /* <DEDUP_REMOVED lines=10> */
[----:B------:R-:W-:-:S04]  /*0720*/  ISETP.NE.AND P0, PT, R40, 0x2, PT ;  /* 0x000000022800780c */ /* 0x000fc80003f05270 */
        /* <DEDUP_REMOVED lines=8> */
[----:B------:R-:W-:Y:S01]  /*07b0*/  SEL R20, R21, R20, !P0 ;  /* 0x0000001415147207 */ /* 0x000fe20004000000 */
[----:B------:R-:W-:Y:S01]  /*07c0*/  IMAD.IADD R21, R42, 0x1, -R17 ;  /* 0x000000012a157824 */ /* 0x000fe200078e0a11 */
[----:B------:R-:W-:Y:S01]  /*07d0*/  ISETP.NE.AND P0, PT, R40, 0x3, PT ;  /* 0x000000032800780c */ /* 0x000fe20003f05270 */
[----:B------:R-:W-:-:S03]  /*07e0*/  IMAD.IADD R23, R23, 0x1, R22 ;  /* 0x0000000117177824 */ /* 0x000fc600078e0216 */
[----:B------:R-:W-:Y:S01]  /*07f0*/  SEL R20, R22, R20, !P0 ;  /* 0x0000001416147207 */ /* 0x000fe20004000000 */
[----:B-1----:R-:W-:Y:S01]  /*0800*/  IMAD.IADD R24, R23, 0x1, R24 ;  /* 0x0000000117187824 */ /* 0x002fe200078e0218 */
[C---:B------:R-:W-:Y:S02]  /*0810*/  ISETP.NE.AND P0, PT, R40.reuse, 0x4, PT ;  /* 0x000000042800780c */ /* 0x040fe40003f05270 */
[----:B------:R-:W-:Y:S01]  /*0820*/  SEL R17, R21, RZ, P3 ;  /* 0x000000ff15117207 */ /* 0x000fe20001800000 */
        /* <DEDUP_REMOVED lines=18> */
[----:B------:R-:W-:Y:S02]  /*0950*/  ISETP.NE.AND P1, PT, R40, 0xb, PT ;  /* 0x0000000b2800780c */ /* 0x000fe40003f25270 */
[----:B------:R-:W-:Y:S02]  /*0960*/  SEL R20, R29, R20, !P0 ;  /* 0x000000141d147207 */ /* 0x000fe40004000000 */
[----:B------:R-:W-:-:S02]  /*0970*/  ISETP.NE.AND P0, PT, R16, RZ, PT ;  /* 0x000000ff1000720c */ /* 0x000fc40003f05270 */
[----:B------:R-:W-:-:S05]  /*0980*/  SEL R20, R30, R20, !P1 ;  /* 0x000000141e147207 */ /* 0x000fca0004800000 */
[----:B------:R-:W-:-:S06]  /*0990*/  @P2 IMAD.IADD R21, R20, 0x1, R17 ;  /* 0x0000000114152824 */ /* 0x000fcc00078e0211 */
[----:B------:R-:W-:Y:S05]  /*09a0*/  @P0 BRA `(.L_x_96) ;  /* 0x0000000c00f00947 */ /* 0x000fea0003800000 */
[----:B------:R-:W0:Y:S01]  /*09b0*/  LDC.64 R16, c[0x0][0x390] ;  /* 0x0000e400ff107b82 */ /* 0x000e220000000a00 */
[----:B------:R-:W-:Y:S02]  /*09c0*/  IMAD.MOV.U32 R30, RZ, RZ, 0x65 ;  /* 0x00000065ff1e7424 */ /* 0x000fe400078e00ff */
[----:B------:R-:W-:-:S03]  /*09d0*/  IMAD.MOV.U32 R21, RZ, RZ, RZ ;  /* 0x000000ffff157224 */ /* 0x000fc600078e00ff */
[----:B0-----:R0:W-:Y:S01]  /*09e0*/  ST.E.64.STRONG.GPU desc[UR8][R16.64+0x100], R30 ;  /* 0x0001001e10007985 */ /* 0x0011e2000c10fb08 */
[----:B------:R-:W-:Y:S05]  /*09f0*/  BRA `(.L_x_96) ;  /* 0x0000000c00dc7947 */ /* 0x000fea0003800000 */
.L_x_95:
[----:B0-2---:R-:W-:Y:S02]  /*0a00*/  IADD3 R17, PT, PT, R34, R37, R36 ;  /* 0x0000002522117210 */ /* 0x005fe40007ffe024 */
[C---:B------:R-:W-:Y:S02]  /*0a10*/  ISETP.NE.AND P1, PT, R39.reuse, 0x1f, PT ;  /* 0x0000001f2700780c */ /* 0x040fe40003f25270 */
[----:B---3--:R-:W-:Y:S02]  /*0a20*/  IADD3 R17, PT, PT, R32, R35, R17 ;  /* 0x0000002320117210 */ /* 0x008fe40007ffe011 */
[----:B------:R-:W-:Y:S02]  /*0a30*/  ISETP.NE.AND P2, PT, R39, RZ, PT ;  /* 0x000000ff2700720c */ /* 0x000fe40003f45270 */
[----:B----4-:R-:W-:-:S04]  /*0a40*/  IADD3 R17, PT, PT, R18, R33, R17 ;  /* 0x0000002112117210 */ /* 0x010fc80007ffe011 */
        /* <DEDUP_REMOVED lines=56> */
[----:B------:R-:W-:-:S02]  /*0dd0*/  ISETP.GT.U32.AND P0, PT, R16, 0x1f, PT ;  /* 0x0000001f1000780c */ /* 0x000fc40003f04070 */
[----:B------:R-:W-:Y:S02]  /*0de0*/  SEL R20, R30, R20, !P1 ;  /* 0x000000141e147207 */ /* 0x000fe40004800000 */
[----:B------:R-:W-:-:S03]  /*0df0*/  ISETP.GE.U32.AND P1, PT, R16, 0x20, PT ;  /* 0x000000201000780c */ /* 0x000fc60003f26070 */
[----:B------:R-:W-:-:S05]  /*0e00*/  IMAD.IADD R20, R20, 0x1, R21 ;  /* 0x0000000114147824 */ /* 0x000fca00078e0215 */
[----:B------:R-:W-:Y:S01]  /*0e10*/  SEL R23, R17, R20, !P1 ;  /* 0x0000001411177207 */ /* 0x000fe20004800000 */
[----:B------:R-:W-:Y:S06]  /*0e20*/  @P0 BRA `(.L_x_97) ;  /* 0x0000000800a80947 */ /* 0x000fec0003800000 */
[----:B------:R-:W0:Y:S01]  /*0e30*/  LDC.64 R20, c[0x0][0x390] ;  /* 0x0000e400ff147b82 */ /* 0x000e220000000a00 */
[----:B------:R-:W-:Y:S02]  /*0e40*/  ISETP.NE.AND P1, PT, R16, RZ, PT ;  /* 0x000000ff1000720c */ /* 0x000fe40003f25270 */
[----:B------:R-:W-:-:S05]  /*0e50*/  LOP3.LUT R17, RZ, R16, RZ, 0x33, !PT ;  /* 0x00000010ff117212 */ /* 0x000fca00078e33ff */
[----:B------:R-:W-:-:S06]  /*0e60*/  IMAD.IADD R24, R42, 0x1, R17 ;  /* 0x000000012a187824 */ /* 0x000fcc00078e0211 */
        /* <DEDUP_REMOVED lines=11> */
.L_x_127:
[----:B------:R-:W-:Y:S05]  /*0f20*/  @!P0 BRA `(.L_x_99) ;  /* 0x0000000000748947 */ /* 0x000fea0003800000 */
[----:B------:R-:W-:-:S07]  /*0f30*/  IMAD.MOV.U32 R22, RZ, RZ, 0x3b8 ;  /* 0x000003b8ff167424 */ /* 0x000fce00078e00ff */
.L_x_101:
[----:B------:R-:W-:Y:S02]  /*0f40*/  VIADD R25, R22, 0x1 ;  /* 0x0000000116197836 */ /* 0x000fe40000000000 */
[----:B------:R-:W-:Y:S02]  /*0f50*/  IMAD R42, R42, 0x41a7, RZ ;  /* 0x000041a72a2a7824 */ /* 0x000fe400078e02ff */
[----:B------:R-:W0:Y:S01]  /*0f60*/  I2F.U32.RP R28, R25 ;  /* 0x00000019001c7306 */ /* 0x000e220000209000 */
[----:B------:R-:W-:Y:S01]  /*0f70*/  IMAD.MOV R29, RZ, RZ, -R25 ;  /* 0x000000ffff1d7224 */ /* 0x000fe200078e0a19 */
[----:B------:R-:W-:Y:S02]  /*0f80*/  ISETP.NE.U32.AND P2, PT, R25, RZ, PT ;  /* 0x000000ff1900720c */ /* 0x000fe40003f45070 */
[----:B------:R-:W-:-:S04]  /*0f90*/  LOP3.LUT R42, R42, 0x7fffffff, RZ, 0xc0, !PT ;  /* 0x7fffffff2a2a7812 */ /* 0x000fc800078ec0ff */
[----:B0-----:R-:W0:Y:S02]  /*0fa0*/  MUFU.RCP R28, R28 ;  /* 0x0000001c001c7308 */ /* 0x001e240000001000 */
[----:B0-----:R-:W-:-:S06]  /*0fb0*/  VIADD R20, R28, 0xffffffe ;  /* 0x0ffffffe1c147836 */ /* 0x001fcc0000000000 */
[----:B------:R0:W1:Y:S02]  /*0fc0*/  F2I.FTZ.U32.TRUNC.NTZ R21, R20 ;  /* 0x0000001400157305 */ /* 0x000064000021f000 */
[----:B0-----:R-:W-:Y:S02]  /*0fd0*/  IMAD.MOV.U32 R20, RZ, RZ, RZ ;  /* 0x000000ffff147224 */ /* 0x001fe400078e00ff */
[----:B-1----:R-:W-:-:S04]  /*0fe0*/  IMAD R29, R29, R21, RZ ;  /* 0x000000151d1d7224 */ /* 0x002fc800078e02ff */
[----:B------:R-:W-:-:S06]  /*0ff0*/  IMAD.HI.U32 R21, R21, R29, R20 ;  /* 0x0000001d15157227 */ /* 0x000fcc00078e0014 */
[----:B------:R-:W-:-:S04]  /*1000*/  IMAD.HI.U32 R21, R21, R42, RZ ;  /* 0x0000002a15157227 */ /* 0x000fc800078e00ff */
[----:B------:R-:W-:-:S04]  /*1010*/  IMAD.MOV R21, RZ, RZ, -R21 ;  /* 0x000000ffff157224 */ /* 0x000fc800078e0a15 */
[----:B------:R-:W-:-:S05]  /*1020*/  IMAD R28, R25, R21, R42 ;  /* 0x00000015191c7224 */ /* 0x000fca00078e022a */
[----:B------:R-:W-:-:S13]  /*1030*/  ISETP.GE.U32.AND P0, PT, R28, R25, PT ;  /* 0x000000191c00720c */ /* 0x000fda0003f06070 */
[----:B------:R-:W-:-:S05]  /*1040*/  @P0 IMAD.IADD R28, R28, 0x1, -R25 ;  /* 0x000000011c1c0824 */ /* 0x000fca00078e0a19 */
[----:B------:R-:W-:-:S13]  /*1050*/  ISETP.GE.U32.AND P0, PT, R28, R25, PT ;  /* 0x000000191c00720c */ /* 0x000fda0003f06070 */
[----:B------:R-:W-:Y:S01]  /*1060*/  @P0 IMAD.IADD R28, R28, 0x1, -R25 ;  /* 0x000000011c1c0824 */ /* 0x000fe200078e0a19 */
[----:B------:R-:W-:-:S04]  /*1070*/  @!P2 LOP3.LUT R28, RZ, R25, RZ, 0x33, !PT ;  /* 0x00000019ff1ca212 */ /* 0x000fc800078e33ff */
[----:B------:R-:W-:Y:S05]  /*1080*/  NANOSLEEP R28 ;  /* 0x0000001c0000735d */ /* 0x000fea0003800000 */
[----:B------:R-:W2:Y:S01]  /*1090*/  LD.E.64.STRONG.GPU R28, desc[UR8][R16.64+0x100] ;  /* 0x00010008101c7980 */ /* 0x000ea2000c10fb00 */
[----:B------:R-:W-:Y:S01]  /*10a0*/  UMOV UR5, 0xffffffff ;  /* 0xffffffff00057882 */ /* 0x000fe20000000000 */
[----:B------:R-:W-:Y:S02]  /*10b0*/  SHF.R.U32.HI R22, RZ, 0x1, R22 ;  /* 0x00000001ff167819 */ /* 0x000fe40000011616 */
[----:B--2---:R-:W-:Y:S01]  /*10c0*/  ISETP.NE.AND P0, PT, R28, 0x63, PT ;  /* 0x000000631c00780c */ /* 0x004fe20003f05270 */
[----:B------:R-:W-:-:S12]  /*10d0*/  BRA.DIV UR5, `(.L_x_100) ;  /* 0x00000036051c7947 */ /* 0x000fd8000b800000 */
[----:B------:R-:W-:-:S13]  /*10e0*/  VOTE.ANY P0, !P0 ;  /* 0x0000000000ff7806 */ /* 0x000fda0004000100 */
.L_x_130:
[----:B------:R-:W-:Y:S05]  /*10f0*/  @P0 BRA `(.L_x_101) ;  /* 0xfffffffc00900947 */ /* 0x000fea000383ffff */
.L_x_99:
[----:B------:R-:W-:Y:S01]  /*1100*/  UMOV UR5, 0xffffffff ;  /* 0xffffffff00057882 */ /* 0x000fe20000000000 */
[----:B------:R-:W-:Y:S02]  /*1110*/  ISETP.NE.AND P0, PT, R28, 0x65, PT ;  /* 0x000000651c00780c */ /* 0x000fe40003f05270 */
[----:B------:R-:W-:Y:S11]  /*1120*/  BRA.DIV UR5, `(.L_x_102) ;  /* 0x0000003605287947 */ /* 0x000ff6000b800000 */
[----:B------:R-:W0:Y:S01]  /*1130*/  S2R R25, SR_GEMASK ;  /* 0x0000000000197919 */ /* 0x000e220000003c00 */
[----:B------:R-:W-:Y:S01]  /*1140*/  VOTE.ANY R21, PT, !P0 ;  /* 0x0000000000157806 */ /* 0x000fe200040e0100 */
        /* <DEDUP_REMOVED lines=10> */
[----:B0-----:R-:W-:Y:S02]  /*11f0*/  IADD3 R44, P3, PT, R16, 0x100, RZ ;  /* 0x00000100102c7810 */ /* 0x001fe40007f7e0ff */
[----:B-1----:R-:W-:Y:S02]  /*1200*/  SEL R22, R22, RZ, !P0 ;  /* 0x000000ff16167207 */ /* 0x002fe40004000000 */
[----:B------:R-:W-:-:S03]  /*1210*/  ISETP.GT.AND P0, PT, R41, R48, PT ;  /* 0x000000302900720c */ /* 0x000fc60003f04270 */
[----:B------:R-:W-:-:S05]  /*1220*/  IMAD.IADD R43, R22, 0x1, R29 ;  /* 0x00000001162b7824 */ /* 0x000fca00078e021d */
[----:B------:R-:W0:Y:S02]  /*1230*/  SHFL.DOWN PT, R22, R43, 0x2, R48 ;  /* 0x084000002b167989 */ /* 0x000e2400000e0030 */
[----:B0-----:R-:W-:Y:S02]  /*1240*/  SEL R22, R22, RZ, !P0 ;  /* 0x000000ff16167207 */ /* 0x001fe40004000000 */
[----:B------:R-:W-:-:S03]  /*1250*/  ISETP.GT.AND P0, PT, R40, R48, PT ;  /* 0x000000302800720c */ /* 0x000fc60003f04270 */
[----:B------:R-:W-:Y:S02]  /*1260*/  IMAD.IADD R45, R43, 0x1, R22 ;  /* 0x000000012b2d7824 */ /* 0x000fe400078e0216 */
[----:B------:R-:W-:-:S03]  /*1270*/  VIADD R43, R39, 0x10 ;  /* 0x00000010272b7836 */ /* 0x000fc60000000000 */
[----:B------:R-:W0:Y:S02]  /*1280*/  SHFL.DOWN PT, R22, R45, 0x4, R48 ;  /* 0x088000002d167989 */ /* 0x000e2400000e0030 */
[-C--:B------:R-:W-:Y:S02]  /*1290*/  ISETP.GT.AND P2, PT, R43, R48.reuse, PT ;  /* 0x000000302b00720c */ /* 0x080fe40003f44270 */
[----:B0-----:R-:W-:Y:S02]  /*12a0*/  SEL R22, R22, RZ, !P0 ;  /* 0x000000ff16167207 */ /* 0x001fe40004000000 */
[----:B------:R-:W-:-:S03]  /*12b0*/  ISETP.GT.AND P0, PT, R30, R48, PT ;  /* 0x000000301e00720c */ /* 0x000fc60003f04270 */
[----:B------:R-:W-:Y:S02]  /*12c0*/  IMAD.IADD R29, R45, 0x1, R22 ;  /* 0x000000012d1d7824 */ /* 0x000fe400078e0216 */
[----:B------:R-:W-:-:S03]  /*12d0*/  IMAD.X R45, RZ, RZ, R17, P3 ;  /* 0x000000ffff2d7224 */ /* 0x000fc600018e0611 */
[----:B------:R-:W0:Y:S02]  /*12e0*/  SHFL.DOWN PT, R22, R29, 0x8, R48 ;  /* 0x090000001d167989 */ /* 0x000e2400000e0030 */
[----:B0-----:R-:W-:Y:S02]  /*12f0*/  SEL R22, R22, RZ, !P0 ;  /* 0x000000ff16167207 */ /* 0x001fe40004000000 */
[----:B------:R-:W-:-:S03]  /*1300*/  ISETP.NE.AND P0, PT, R28, 0x65, PT ;  /* 0x000000651c00780c */ /* 0x000fc60003f05270 */
[----:B------:R-:W-:-:S05]  /*1310*/  IMAD.IADD R47, R29, 0x1, R22 ;  /* 0x000000011d2f7824 */ /* 0x000fca00078e0216 */
[----:B------:R-:W0:Y:S05]  /*1320*/  SHFL.DOWN PT, R22, R47, 0x10, R48 ;  /* 0x0a0000002f167989 */ /* 0x000e2a00000e0030 */
[----:B------:R-:W-:Y:S02]  /*1330*/  VOTE.ALL P0, P0 ;  /* 0x0000000000ff7806 */ /* 0x000fe40000000000 */
[----:B0-----:R-:W-:-:S05]  /*1340*/  SEL R22, R22, RZ, !P2 ;  /* 0x000000ff16167207 */ /* 0x001fca0005000000 */
[----:B------:R-:W-:-:S07]  /*1350*/  IMAD.IADD R46, R47, 0x1, R22 ;  /* 0x000000012f2e7824 */ /* 0x000fce00078e0216 */
.L_x_139:
[----:B------:R-:W-:Y:S05]  /*1360*/  @!P0 BRA `(.L_x_103) ;  /* 0x00000004001c8947 */ /* 0x000fea0003800000 */
[----:B------:R-:W-:-:S07]  /*1370*/  IMAD.MOV.U32 R47, RZ, RZ, 0x3b8 ;  /* 0x000003b8ff2f7424 */ /* 0x000fce00078e00ff */
.L_x_109:
        /* <DEDUP_REMOVED lines=8> */
.L_x_142:
[----:B------:R-:W-:Y:S05]  /*1400*/  @!P0 BRA `(.L_x_105) ;  /* 0x0000000000748947 */ /* 0x000fea0003800000 */
[----:B------:R-:W-:-:S07]  /*1410*/  IMAD.MOV.U32 R22, RZ, RZ, R47 ;  /* 0x000000ffff167224 */ /* 0x000fce00078e002f */
.L_x_107:
        /* <DEDUP_REMOVED lines=27> */
.L_x_145:
[----:B------:R-:W-:Y:S05]  /*15d0*/  @P0 BRA `(.L_x_107) ;  /* 0xfffffffc00900947 */ /* 0x000fea000383ffff */
.L_x_105:
[----:B------:R-:W-:Y:S01]  /*15e0*/  UMOV UR5, 0xffffffff ;  /* 0xffffffff00057882 */ /* 0x000fe20000000000 */
[----:B------:R-:W-:Y:S02]  /*15f0*/  ISETP.NE.AND P0, PT, R28, 0x65, PT ;  /* 0x000000651c00780c */ /* 0x000fe40003f05270 */
[----:B------:R-:W-:Y:S11]  /*1600*/  BRA.DIV UR5, `(.L_x_108) ;  /* 0x0000003605387947 */ /* 0x000ff6000b800000 */
[----:B------:R-:W-:Y:S01]  /*1610*/  VOTE.ANY R21, PT, !P0 ;  /* 0x0000000000157806 */ /* 0x000fe200040e0100 */
[----:B------:R-:W-:-:S03]  /*1620*/  VIADD R24, R24, 0xffffffe0 ;  /* 0xffffffe018187836 */ /* 0x000fc60000000000 */
[----:B------:R-:W-:-:S05]  /*1630*/  LOP3.LUT R21, R21, 0x80000000, R25, 0xec, !PT ;  /* 0x8000000015157812 */ /* 0x000fca00078eec19 */
[----:B------:R-:W-:-:S05]  /*1640*/  VIADD R16, R21, 0xffffffff ;  /* 0xffffffff15107836 */ /* 0x000fca0000000000 */
[----:B------:R-:W-:-:S04]  /*1650*/  LOP3.LUT R16, R21, R16, RZ, 0xc, !PT ;  /* 0x0000001015107212 */ /* 0x000fc800078e0cff */
        /* <DEDUP_REMOVED lines=23> */
.L_x_154:
[----:B------:R-:W-:Y:S05]  /*17d0*/  @P0 BRA `(.L_x_109) ;  /* 0xfffffff800e80947 */ /* 0x000fea000383ffff */
.L_x_103:
        /* <DEDUP_REMOVED lines=8> */
[----:B0-----:R-:W-:-:S05]  /*1860*/  @!P1 LEA R16, R17, R16, 0x18 ;  /* 0x0000001011109211 */ /* 0x001fca00078ec0ff */
[----:B------:R1:W-:Y:S04]  /*1870*/  @!P1 STS [R16+0x8], R31 ;  /* 0x0000081f10009388 */ /* 0x0003e80000000800 */
[----:B------:R1:W-:Y:S01]  /*1880*/  @!P1 STS [R16+0x4], R46 ;  /* 0x0000042e10009388 */ /* 0x0003e20000000800 */
[----:B--2---:R-:W-:Y:S01]  /*1890*/  @!P0 LEA R21, R21, R20, 0x18 ;  /* 0x0000001415158211 */ /* 0x004fe200078ec0ff */
[----:B------:R-:W-:Y:S02]  /*18a0*/  IMAD.MOV.U32 R20, RZ, RZ, R23 ;  /* 0x000000ffff147224 */ /* 0x000fe400078e0017 */
[----:B------:R-:W-:Y:S02]  /*18b0*/  @!P0 IMAD.MOV.U32 R20, RZ, RZ, R46 ;  /* 0x000000ffff148224 */ /* 0x000fe400078e002e */
[----:B------:R1:W-:Y:S05]  /*18c0*/  @!P0 STS [R21+0x4c], R46 ;  /* 0x00004c2e15008388 */ /* 0x0003ea0000000800 */
.L_x_97:
[----:B------:R-:W-:Y:S05]  /*18d0*/  WARPSYNC.ALL ;  /* 0x0000000000007948 */ /* 0x000fea0003800000 */
[----:B------:R-:W0:Y:S08]  /*18e0*/  S2UR UR6, SR_CgaCtaId ;  /* 0x00000000000679c3 */ /* 0x000e300000008800 */
[----:B------:R-:W-:Y:S06]  /*18f0*/  BAR.SYNC.DEFER_BLOCKING 0x0 ;  /* 0x0000000000007b1d */ /* 0x000fec0000010000 */
[----:B------:R-:W-:Y:S01]  /*1900*/  UMOV UR5, 0x400 ;  /* 0x0000040000057882 */ /* 0x000fe20000000000 */
[----:B------:R-:W2:Y:S01]  /*1910*/  S2R R17, SR_TID.X ;  /* 0x0000000000117919 */ /* 0x000ea20000002100 */
[----:B0-----:R-:W-:-:S09]  /*1920*/  ULEA UR5, UR6, UR5, 0x18 ;  /* 0x0000000506057291 */ /* 0x001fd2000f8ec0ff */
[----:B-1----:R-:W0:Y:S01]  /*1930*/  LDS R16, [UR5+0x4c] ;  /* 0x00004c05ff107984 */ /* 0x002e220008000800 */
[----:B--2---:R-:W-:-:S04]  /*1940*/  ISETP.NE.AND P0, PT, R17, RZ, PT ;  /* 0x000000ff1100720c */ /* 0x004fc80003f05270 */
[----:B0-----:R-:W-:-:S05]  /*1950*/  SEL R21, R16, RZ, P0 ;  /* 0x000000ff10157207 */ /* 0x001fca0000000000 */
[----:B------:R-:W-:-:S07]  /*1960*/  IMAD.IADD R21, R21, 0x1, R20 ;  /* 0x0000000115157824 */ /* 0x000fce00078e0214 */
.L_x_96:
[----:B------:R-:W-:Y:S05]  /*1970*/  BSYNC.RECONVERGENT B0 ;  /* 0x0000000000007941 */ /* 0x000fea0003800200 */
.L_x_94:
[----:B------:R-:W-:Y:S01]  /*1980*/  IMAD.IADD R36, R36, 0x1, R21 ;  /* 0x0000000124247824 */ /* 0x000fe200078e0215 */
[----:B0-----:R-:W0:Y:S01]  /*1990*/  S2R R16, SR_TID.X ;  /* 0x0000000000107919 */ /* 0x001e220000002100 */
[----:B------:R-:W1:Y:S01]  /*19a0*/  S2UR UR6, SR_CgaCtaId ;  /* 0x00000000000679c3 */ /* 0x000e620000008800 */
[----:B------:R-:W-:Y:S01]  /*19b0*/  UMOV UR5, 0x400 ;  /* 0x0000040000057882 */ /* 0x000fe20000000000 */
[----:B------:R-:W-:Y:S01]  /*19c0*/  IMAD.IADD R37, R37, 0x1, R36 ;  /* 0x0000000125257824 */ /* 0x000fe200078e0224 */
[----:B------:R-:W2:Y:S03]  /*19d0*/  S2R R17, SR_LANEID ;  /* 0x0000000000117919 */ /* 0x000ea60000000000 */
[----:B------:R-:W-:Y:S02]  /*19e0*/  IMAD.IADD R34, R34, 0x1, R37 ;  /* 0x0000000122227824 */ /* 0x000fe400078e0225 */
[----:B------:R-:W-:Y:S02]  /*19f0*/  BAR.SYNC.DEFER_BLOCKING 0x0 ;  /* 0x0000000000007b1d */ /* 0x000fe40000010000 */
[----:B------:R-:W-:-:S04]  /*1a00*/  IMAD.IADD R35, R35, 0x1, R34 ;  /* 0x0000000123237824 */ /* 0x000fc800078e0222 */
[----:B------:R-:W-:-:S04]  /*1a10*/  IMAD.IADD R32, R32, 0x1, R35 ;  /* 0x0000000120207824 */ /* 0x000fc800078e0223 */
[----:B------:R-:W-:-:S04]  /*1a20*/  IMAD.IADD R33, R33, 0x1, R32 ;  /* 0x0000000121217824 */ /* 0x000fc800078e0220 */
[----:B------:R-:W-:Y:S01]  /*1a30*/  IMAD.IADD R18, R18, 0x1, R33 ;  /* 0x0000000112127824 */ /* 0x000fe200078e0221 */
[----:B-1----:R-:W-:-:S03]  /*1a40*/  ULEA UR5, UR6, UR5, 0x18 ;  /* 0x0000000506057291 */ /* 0x002fc6000f8ec0ff */
[----:B------:R-:W-:Y:S01]  /*1a50*/  IMAD.IADD R19, R19, 0x1, R18 ;  /* 0x0000000113137824 */ /* 0x000fe200078e0212 */
[----:B------:R-:W1:Y:S03]  /*1a60*/  LDCU.64 UR6, c[0x0][0x388] ;  /* 0x00007100ff0677ac */ /* 0x000e660008000a00 */
[----:B------:R-:W-:Y:S01]  /*1a70*/  IMAD.IADD R14, R14, 0x1, R19 ;  /* 0x000000010e0e7824 */ /* 0x000fe200078e0213 */
[----:B0-----:R-:W-:-:S03]  /*1a80*/  SHF.R.U32.HI R16, RZ, 0x5, R16 ;  /* 0x00000005ff107819 */ /* 0x001fc60000011610 */
[----:B------:R-:W-:Y:S02]  /*1a90*/  IMAD.IADD R15, R15, 0x1, R14 ;  /* 0x000000010f0f7824 */ /* 0x000fe400078e020e */
[----:B--2---:R-:W-:Y:S02]  /*1aa0*/  IMAD R16, R16, 0x2c0, R17 ;  /* 0x000002c010107824 */ /* 0x004fe400078e0211 */
[----:B------:R-:W-:-:S03]  /*1ab0*/  IMAD.IADD R12, R12, 0x1, R15 ;  /* 0x000000010c0c7824 */ /* 0x000fc600078e020f */
[----:B------:R-:W-:Y:S01]  /*1ac0*/  LEA R16, R16, UR5, 0x2 ;  /* 0x0000000510107c11 */ /* 0x000fe2000f8e10ff */
[----:B------:R-:W-:Y:S01]  /*1ad0*/  IMAD.IADD R13, R13, 0x1, R12 ;  /* 0x000000010d0d7824 */ /* 0x000fe200078e020c */
[----:B-1----:R-:W-:-:S03]  /*1ae0*/  IADD3 R38, P0, PT, R38, UR6, RZ ;  /* 0x0000000626267c10 */ /* 0x002fc6000ff1e0ff */
[----:B------:R-:W-:Y:S02]  /*1af0*/  IMAD.IADD R10, R10, 0x1, R13 ;  /* 0x000000010a0a7824 */ /* 0x000fe400078e020d */
[----:B------:R-:W-:Y:S01]  /*1b00*/  IMAD R20, R17, 0x54, R16 ;  /* 0x0000005411147824 */ /* 0x000fe200078e0210 */
[----:B------:R-:W-:Y:S01]  /*1b10*/  IADD3.X R39, PT, PT, R0, UR7, RZ, P0, !PT ;  /* 0x0000000700277c10 */ /* 0x000fe200087fe4ff */
[----:B------:R-:W-:-:S03]  /*1b20*/  IMAD.IADD R11, R11, 0x1, R10 ;  /* 0x000000010b0b7824 */ /* 0x000fc600078e020a */
[----:B------:R-:W-:Y:S01]  /*1b30*/  STS.64 [R20], R36 ;  /* 0x0000002414007388 */ /* 0x000fe20000000a00 */
[----:B------:R-:W-:-:S03]  /*1b40*/  IMAD.IADD R8, R8, 0x1, R11 ;  /* 0x0000000108087824 */ /* 0x000fc600078e020b */
[----:B------:R-:W-:Y:S01]  /*1b50*/  STS.64 [R20+0x8], R34 ;  /* 0x0000082214007388 */ /* 0x000fe20000000a00 */
        /* <DEDUP_REMOVED lines=13> */
[----:B------:R-:W-:Y:S04]  /*1c30*/  STS.64 [R20+0x40], R6 ;  /* 0x0000400614007388 */ /* 0x000fe80000000a00 */
[----:B------:R-:W-:Y:S04]  /*1c40*/  STS.64 [R20+0x48], R4 ;  /* 0x0000480414007388 */ /* 0x000fe80000000a00 */
[----:B------:R-:W-:Y:S01]  /*1c50*/  STS.64 [R20+0x50], R2 ;  /* 0x0000500214007388 */ /* 0x000fe20000000a00 */
        /* <DEDUP_REMOVED lines=46> */
.L_x_93:
[----:B------:R-:W-:-:S13]  /*1f40*/  ISETP.NE.AND P0, PT, R0, RZ, PT ;  /* 0x000000ff0000720c */ /* 0x000fda0003f05270 */
[----:B------:R-:W-:Y:S05]  /*1f50*/  @!P0 EXIT ;  /* 0x000000000000894d */ /* 0x000fea0003800000 */
[----:B------:R-:W0:Y:S02]  /*1f60*/  LDC.64 R4, c[0x0][0x380] ;  /* 0x0000e000ff047b82 */ /* 0x000e240000000a00 */
[----:B0-----:R-:W-:-:S05]  /*1f70*/  IMAD.WIDE.U32 R4, R3, 0x4, R4 ;  /* 0x0000000403047825 */ /* 0x001fca00078e0004 */
[----:B------:R0:W2:Y:S01]  /*1f80*/  LDG.E R6, desc[UR8][R4.64] ;  /* 0x0000000804067981 */ /* 0x0000a2000c1e1900 */
[----:B------:R-:W1:Y:S02]  /*1f90*/  S2R R2, SR_TID.X ;  /* 0x0000000000027919 */ /* 0x000e640000002100 */
[C---:B-1----:R-:W-:Y:S02]  /*1fa0*/  LOP3.LUT R3, R2.reuse, 0x1f, RZ, 0xc0, !PT ;  /* 0x0000001f02037812 */ /* 0x042fe400078ec0ff */
[----:B------:R-:W-:-:S05]  /*1fb0*/  LOP3.LUT R8, R2, 0x3e0, RZ, 0xc0, !PT ;  /* 0x000003e002087812 */ /* 0x000fca00078ec0ff */
[----:B------:R-:W-:-:S04]  /*1fc0*/  IMAD R3, R8, 0x16, R3 ;  /* 0x0000001608037824 */ /* 0x000fc800078e0203 */
[C---:B------:R-:W-:Y:S01]  /*1fd0*/  VIADD R7, R3.reuse, 0x20 ;  /* 0x0000002003077836 */ /* 0x040fe20000000000 */
[C---:B------:R-:W-:Y:S01]  /*1fe0*/  ISETP.GE.U32.AND P6, PT, R3.reuse, R0, PT ;  /* 0x000000000300720c */ /* 0x040fe20003fc6070 */
[C---:B------:R-:W-:Y:S01]  /*1ff0*/  VIADD R9, R3.reuse, 0x40 ;  /* 0x0000004003097836 */ /* 0x040fe20000000000 */
[C---:B0-----:R-:W-:Y:S01]  /*2000*/  LEA R4, P1, R3.reuse, R4, 0x2 ;  /* 0x0000000403047211 */ /* 0x041fe200078210ff */
[----:B------:R-:W-:Y:S01]  /*2010*/  VIADD R11, R3, 0x60 ;  /* 0x00000060030b7836 */ /* 0x000fe20000000000 */
[-C--:B------:R-:W-:Y:S01]  /*2020*/  ISETP.GE.U32.AND P5, PT, R7, R0.reuse, PT ;  /* 0x000000000700720c */ /* 0x080fe20003fa6070 */
[----:B------:R-:W-:Y:S01]  /*2030*/  VIADD R7, R3, 0x80 ;  /* 0x0000008003077836 */ /* 0x000fe20000000000 */
[-C--:B------:R-:W-:Y:S01]  /*2040*/  ISETP.GE.U32.AND P0, PT, R9, R0.reuse, PT ;  /* 0x000000000900720c */ /* 0x080fe20003f06070 */
[----:B------:R-:W-:Y:S01]  /*2050*/  IMAD.X R5, RZ, RZ, R5, P1 ;  /* 0x000000ffff057224 */ /* 0x000fe200008e0605 */
[-C--:B------:R-:W-:Y:S01]  /*2060*/  ISETP.GE.U32.AND P4, PT, R11, R0.reuse, PT ;  /* 0x000000000b00720c */ /* 0x080fe20003f86070 */
[----:B------:R-:W-:Y:S01]  /*2070*/  VIADD R9, R3, 0xa0 ;  /* 0x000000a003097836 */ /* 0x000fe20000000000 */
[----:B------:R-:W-:Y:S01]  /*2080*/  ISETP.GE.U32.AND P3, PT, R7, R0, PT ;  /* 0x000000000700720c */ /* 0x000fe20003f66070 */
[----:B------:R-:W-:-:S03]  /*2090*/  VIADD R7, R3, 0xc0 ;  /* 0x000000c003077836 */ /* 0x000fc60000000000 */
[-C--:B------:R-:W-:Y:S01]  /*20a0*/  ISETP.GE.U32.AND P2, PT, R9, R0.reuse, PT ;  /* 0x000000000900720c */ /* 0x080fe20003f46070 */
[----:B------:R-:W-:Y:S01]  /*20b0*/  VIADD R9, R3, 0x100 ;  /* 0x0000010003097836 */ /* 0x000fe20000000000 */
[-C--:B------:R-:W-:Y:S01]  /*20c0*/  ISETP.GE.U32.AND P1, PT, R7, R0.reuse, PT ;  /* 0x000000000700720c */ /* 0x080fe20003f26070 */
[C---:B------:R-:W-:Y:S02]  /*20d0*/  VIADD R7, R3.reuse, 0xe0 ;  /* 0x000000e003077836 */ /* 0x040fe40000000000 */
[----:B------:R-:W-:Y:S02]  /*20e0*/  VIADD R39, R3, 0x260 ;  /* 0x0000026003277836 */ /* 0x000fe40000000000 */
[----:B--2---:R-:W-:Y:S02]  /*20f0*/  IMAD.MOV.U32 R16, RZ, RZ, R6 ;  /* 0x000000ffff107224 */ /* 0x004fe400078e0006 */
[----:B------:R-:W2:Y:S01]  /*2100*/  @!P6 LDG.E R6, desc[UR8][R4.64] ;  /* 0x000000080406e981 */ /* 0x000ea2000c1e1900 */
[----:B------:R-:W-:Y:S01]  /*2110*/  ISETP.GE.U32.AND P6, PT, R7, R0, PT ;  /* 0x000000000700720c */ /* 0x000fe20003fc6070 */
[----:B------:R-:W-:-:S02]  /*2120*/  IMAD.MOV.U32 R10, RZ, RZ, R16 ;  /* 0x000000ffff0a7224 */ /* 0x000fc400078e0010 */
[----:B------:R-:W-:Y:S02]  /*2130*/  VIADD R7, R3, 0x120 ;  /* 0x0000012003077836 */ /* 0x000fe40000000000 */
[--C-:B------:R-:W-:Y:S02]  /*2140*/  IMAD.MOV.U32 R12, RZ, RZ, R16.reuse ;  /* 0x000000ffff0c7224 */ /* 0x100fe400078e0010 */
[----:B------:R-:W3:Y:S01]  /*2150*/  @!P0 LDG.E R10, desc[UR8][R4.64+0x100] ;  /* 0x00010008040a8981 */ /* 0x000ee2000c1e1900 */
[-C--:B------:R-:W-:Y:S01]  /*2160*/  ISETP.GE.U32.AND P0, PT, R7, R0.reuse, PT ;  /* 0x000000000700720c */ /* 0x080fe20003f06070 */
[----:B------:R-:W-:Y:S02]  /*2170*/  VIADD R7, R3, 0x140 ;  /* 0x0000014003077836 */ /* 0x000fe40000000000 */
[--C-:B------:R-:W-:Y:S01]  /*2180*/  IMAD.MOV.U32 R8, RZ, RZ, R16.reuse ;  /* 0x000000ffff087224 */ /* 0x100fe200078e0010 */
[----:B------:R-:W4:Y:S01]  /*2190*/  @!P4 LDG.E R12, desc[UR8][R4.64+0x180] ;  /* 0x00018008040cc981 */ /* 0x000f22000c1e1900 */
[----:B------:R-:W-:Y:S01]  /*21a0*/  IMAD.MOV.U32 R18, RZ, RZ, R16 ;  /* 0x000000ffff127224 */ /* 0x000fe200078e0010 */
[----:B------:R-:W-:Y:S01]  /*21b0*/  ISETP.GE.U32.AND P4, PT, R7, R0, PT ;  /* 0x000000000700720c */ /* 0x000fe20003f86070 */
[----:B------:R-:W-:-:S02]  /*21c0*/  VIADD R7, R3, 0x180 ;  /* 0x0000018003077836 */ /* 0x000fc40000000000 */
[----:B------:R-:W5:Y:S01]  /*21d0*/  @!P5 LDG.E R8, desc[UR8][R4.64+0x80] ;  /* 0x000080080408d981 */ /* 0x000f62000c1e1900 */
[-C--:B------:R-:W-:Y:S01]  /*21e0*/  ISETP.GE.U32.AND P5, PT, R9, R0.reuse, PT ;  /* 0x000000000900720c */ /* 0x080fe20003fa6070 */
[--C-:B------:R-:W-:Y:S02]  /*21f0*/  IMAD.MOV.U32 R20, RZ, RZ, R16.reuse ;  /* 0x000000ffff147224 */ /* 0x100fe400078e0010 */
[----:B------:R-:W5:Y:S01]  /*2200*/  @!P2 LDG.E R18, desc[UR8][R4.64+0x280] ;  /* 0x000280080412a981 */ /* 0x000f62000c1e1900 */
[-C--:B------:R-:W-:Y:S01]  /*2210*/  ISETP.GE.U32.AND P2, PT, R7, R0.reuse, PT ;  /* 0x000000000700720c */ /* 0x080fe20003f46070 */
[C---:B------:R-:W-:Y:S02]  /*2220*/  VIADD R7, R3.reuse, 0x1a0 ;  /* 0x000001a003077836 */ /* 0x040fe40000000000 */
[--C-:B------:R-:W-:Y:S01]  /*2230*/  IMAD.MOV.U32 R14, RZ, RZ, R16.reuse ;  /* 0x000000ffff0e7224 */ /* 0x100fe200078e0010 */
[----:B------:R-:W5:Y:S01]  /*2240*/  @!P1 LDG.E R20, desc[UR8][R4.64+0x300] ;  /* 0x0003000804149981 */ /* 0x000f62000c1e1900 */
[----:B------:R-:W-:Y:S01]  /*2250*/  VIADD R9, R3, 0x160 ;  /* 0x0000016003097836 */ /* 0x000fe20000000000 */
[----:B------:R-:W-:Y:S01]  /*2260*/  ISETP.GE.U32.AND P1, PT, R7, R0, PT ;  /* 0x000000000700720c */ /* 0x000fe20003f26070 */
[----:B------:R-:W-:-:S02]  /*2270*/  IMAD.MOV.U32 R24, RZ, RZ, R16 ;  /* 0x000000ffff187224 */ /* 0x000fc400078e0010 */
[----:B------:R-:W-:Y:S01]  /*2280*/  VIADD R7, R3, 0x1e0 ;  /* 0x000001e003077836 */ /* 0x000fe20000000000 */
        /* <DEDUP_REMOVED lines=17> */
[----:B------:R-:W-:Y:S02]  /*23a0*/  VIADD R7, R3, 0x280 ;  /* 0x0000028003077836 */ /* 0x000fe40000000000 */
[--C-:B------:R-:W-:Y:S01]  /*23b0*/  IMAD.MOV.U32 R28, RZ, RZ, R16.reuse ;  /* 0x000000ffff1c7224 */ /* 0x100fe200078e0010 */
[----:B------:R-:W5:Y:S01]  /*23c0*/  @!P2 LDG.E R32, desc[UR8][R4.64+0x600] ;  /* 0x000600080420a981 */ /* 0x000f62000c1e1900 */
[--C-:B------:R-:W-:Y:S01]  /*23d0*/  IMAD.MOV.U32 R34, RZ, RZ, R16.reuse ;  /* 0x000000ffff227224 */ /* 0x100fe200078e0010 */
[----:B------:R-:W-:Y:S01]  /*23e0*/  ISETP.GE.U32.AND P2, PT, R7, R0, PT ;  /* 0x000000000700720c */ /* 0x000fe20003f46070 */
[----:B------:R-:W-:-:S02]  /*23f0*/  IMAD.MOV.U32 R36, RZ, RZ, R16 ;  /* 0x000000ffff247224 */ /* 0x000fc400078e0010 */
[C---:B------:R-:W-:Y:S01]  /*2400*/  VIADD R9, R3.reuse, 0x220 ;  /* 0x0000022003097836 */ /* 0x040fe20000000000 */
[----:B------:R-:W5:Y:S01]  /*2410*/  @!P4 LDG.E R28, desc[UR8][R4.64+0x500] ;  /* 0x00050008041cc981 */ /* 0x000f62000c1e1900 */
[----:B------:R-:W-:-:S03]  /*2420*/  VIADD R7, R3, 0x2a0 ;  /* 0x000002a003077836 */ /* 0x000fc60000000000 */
[----:B------:R-:W5:Y:S01]  /*2430*/  @!P1 LDG.E R34, desc[UR8][R4.64+0x680] ;  /* 0x0006800804229981 */ /* 0x000f62000c1e1900 */
[-C--:B------:R-:W-:Y:S02]  /*2440*/  ISETP.GE.U32.AND P4, PT, R9, R0.reuse, PT ;  /* 0x000000000900720c */ /* 0x080fe40003f86070 */
[-C--:B------:R-:W-:Y:S01]  /*2450*/  ISETP.GE.U32.AND P1, PT, R39, R0.reuse, PT ;  /* 0x000000002700720c */ /* 0x080fe20003f26070 */
[----:B------:R-:W5:Y:S01]  /*2460*/  @!P6 LDG.E R36, desc[UR8][R4.64+0x700] ;  /* 0x000700080424e981 */ /* 0x000f62000c1e1900 */
[----:B------:R-:W-:Y:S01]  /*2470*/  ISETP.GE.U32.AND P6, PT, R7, R0, PT ;  /* 0x000000000700720c */ /* 0x000fe20003fc6070 */
        /* <DEDUP_REMOVED lines=16> */
[----:B------:R-:W-:Y:S01]  /*2580*/  UMOV UR4, 0x400 ;  /* 0x0000040000047882 */ /* 0x000fe20000000000 */
[----:B------:R-:W-:Y:S01]  /*2590*/  ISETP.NE.AND P0, PT, R42, RZ, PT ;  /* 0x000000ff2a00720c */ /* 0x000fe20003f05270 */
[----:B-1----:R-:W-:-:S02]  /*25a0*/  ULEA UR4, UR5, UR4, 0x18 ;  /* 0x0000000405047291 */ /* 0x002fc4000f8ec0ff */
[----:B0-----:R-:W-:-:S05]  /*25b0*/  IMAD R41, R43, 0x2c0, R38 ;  /* 0x000002c02b297824 */ /* 0x001fca00078e0226 */
        /* <DEDUP_REMOVED lines=39> */
[----:B------:R-:W-:Y:S02]  /*2830*/  ISETP.NE.AND P1, PT, R38, 0x1f, PT ;  /* 0x0000001f2600780c */ /* 0x000fe40003f25270 */
[----:B---3--:R-:W-:Y:S02]  /*2840*/  IADD3 R16, PT, PT, R8, R7, R16 ;  /* 0x0000000708107210 */ /* 0x008fe40007ffe010 */
[----:B------:R-:W-:Y:S02]  /*2850*/  ISETP.NE.AND P2, PT, R43, 0xb, PT ;  /* 0x0000000b2b00780c */ /* 0x000fe40003f45270 */
[----:B----4-:R-:W-:Y:S02]  /*2860*/  IADD3 R16, PT, PT, R10, R9, R16 ;  /* 0x000000090a107210 */ /* 0x010fe40007ffe010 */
[----:B------:R-:W-:-:S02]  /*2870*/  ISETP.GE.U32.AND P3, PT, R2, 0x20, PT ;  /* 0x000000200200780c */ /* 0x000fc40003f66070 */
        /* <DEDUP_REMOVED lines=46> */
[----:B------:R-:W-:Y:S02]  /*2b60*/  SEL R16, R22, R16, !P0 ;  /* 0x0000001016107207 */ /* 0x000fe40004000000 */
[----:B------:R-:W-:-:S04]  /*2b70*/  ISETP.NE.AND P0, PT, R43, 0x8, PT ;  /* 0x000000082b00780c */ /* 0x000fc80003f05270 */
[----:B------:R-:W-:Y:S02]  /*2b80*/  SEL R16, R23, R16, !P0 ;  /* 0x0000001017107207 */ /* 0x000fe40004000000 */
[----:B------:R-:W-:Y:S02]  /*2b90*/  ISETP.NE.AND P0, PT, R43, 0xa, PT ;  /* 0x0000000a2b00780c */ /* 0x000fe40003f05270 */
[----:B------:R-:W-:Y:S02]  /*2ba0*/  SEL R16, R24, R16, !P1 ;  /* 0x0000001018107207 */ /* 0x000fe40004800000 */
[----:B------:R-:W-:Y:S02]  /*2bb0*/  ISETP.NE.AND P1, PT, R38, RZ, PT ;  /* 0x000000ff2600720c */ /* 0x000fe40003f25270 */
[----:B------:R-:W-:Y:S01]  /*2bc0*/  SEL R16, R25, R16, !P0 ;  /* 0x0000001019107207 */ /* 0x000fe20004000000 */
[----:B------:R-:W-:Y:S01]  /*2bd0*/  @!P2 IMAD.IADD R16, R26, 0x1, R25 ;  /* 0x000000011a10a824 */ /* 0x000fe200078e0219 */
[----:B------:R-:W-:-:S02]  /*2be0*/  SEL R17, R42, RZ, P1 ;  /* 0x000000ff2a117207 */ /* 0x000fc40000800000 */
[----:B------:R-:W-:-:S03]  /*2bf0*/  ISETP.NE.AND P0, PT, R2, RZ, PT ;  /* 0x000000ff0200720c */ /* 0x000fc60003f05270 */
[----:B------:R-:W-:-:S05]  /*2c00*/  @P3 IMAD.IADD R42, R16, 0x1, R17 ;  /* 0x00000001102a3824 */ /* 0x000fca00078e0211 */
[----:B------:R-:W-:Y:S01]  /*2c10*/  SEL R17, R42, RZ, P0 ;  /* 0x000000ff2a117207 */ /* 0x000fe20000000000 */
[----:B------:R-:W-:Y:S06]  /*2c20*/  BRA `(.L_x_111) ;  /* 0x0000000c00e87947 */ /* 0x000fec0003800000 */
.L_x_110:
[----:B0-2---:R-:W-:Y:S02]  /*2c30*/  IADD3 R16, PT, PT, R6, R5, R4 ;  /* 0x0000000506107210 */ /* 0x005fe40007ffe004 */
[----:B------:R-:W-:Y:S02]  /*2c40*/  ISETP.NE.AND P1, PT, R38, 0x1f, PT ;  /* 0x0000001f2600780c */ /* 0x000fe40003f25270 */
        /* <DEDUP_REMOVED lines=52> */
[----:B------:R-:W-:Y:S01]  /*2f90*/  SEL R16, R23, R16, !P0 ;  /* 0x0000001017107207 */ /* 0x000fe20004000000 */
[----:B------:R-:W-:Y:S01]  /*2fa0*/  IMAD.IADD R23, R45, 0x1, -R44 ;  /* 0x000000012d177824 */ /* 0x000fe200078e0a2c */
[C---:B------:R-:W-:Y:S02]  /*2fb0*/  ISETP.NE.AND P0, PT, R43.reuse, 0xa, PT ;  /* 0x0000000a2b00780c */ /* 0x040fe40003f05270 */
[----:B------:R-:W-:Y:S02]  /*2fc0*/  SEL R16, R24, R16, !P1 ;  /* 0x0000001018107207 */ /* 0x000fe40004800000 */
[----:B------:R-:W-:Y:S02]  /*2fd0*/  ISETP.NE.AND P1, PT, R43, 0xb, PT ;  /* 0x0000000b2b00780c */ /* 0x000fe40003f25270 */
[----:B------:R-:W-:Y:S02]  /*2fe0*/  SEL R16, R25, R16, !P0 ;  /* 0x0000001019107207 */ /* 0x000fe40004000000 */
[----:B------:R-:W-:-:S02]  /*2ff0*/  ISETP.GT.U32.AND P0, PT, R2, 0x1f, PT ;  /* 0x0000001f0200780c */ /* 0x000fc40003f04070 */
[----:B------:R-:W-:Y:S02]  /*3000*/  SEL R17, R23, RZ, P2 ;  /* 0x000000ff17117207 */ /* 0x000fe40001000000 */
        /* <DEDUP_REMOVED lines=20> */
.L_x_157:
[----:B------:R-:W-:Y:S05]  /*3150*/  @!P0 BRA `(.L_x_114) ;  /* 0x0000000000748947 */ /* 0x000fea0003800000 */
[----:B------:R-:W-:-:S07]  /*3160*/  IMAD.MOV.U32 R20, RZ, RZ, 0x3b8 ;  /* 0x000003b8ff147424 */ /* 0x000fce00078e00ff */
.L_x_116:
        /* <DEDUP_REMOVED lines=27> */
.L_x_160:
[----:B------:R-:W-:Y:S05]  /*3320*/  @P0 BRA `(.L_x_116) ;  /* 0xfffffffc00900947 */ /* 0x000fea000383ffff */
.L_x_114:
        /* <DEDUP_REMOVED lines=23> */
[----:B------:R-:W-:-:S03]  /*34a0*/  ISETP.GT.AND P0, PT, R16, R47, PT ;  /* 0x0000002f1000720c */ /* 0x000fc60003f04270 */
[----:B------:R-:W-:-:S05]  /*34b0*/  IMAD.IADD R50, R46, 0x1, R17 ;  /* 0x000000012e327824 */ /* 0x000fca00078e0211 */
[----:B------:R-:W0:Y:S02]  /*34c0*/  SHFL.DOWN PT, R22, R50, 0x8, R47 ;  /* 0x0900000032167989 */ /* 0x000e2400000e002f */
[----:B0-----:R-:W-:Y:S02]  /*34d0*/  SEL R17, R22, RZ, !P0 ;  /* 0x000000ff16117207 */ /* 0x001fe40004000000 */
[----:B------:R-:W-:Y:S01]  /*34e0*/  ISETP.NE.AND P0, PT, R18, 0x65, PT ;  /* 0x000000651200780c */ /* 0x000fe20003f05270 */
[----:B------:R-:W-:Y:S02]  /*34f0*/  VIADD R18, R38, 0x10 ;  /* 0x0000001026127836 */ /* 0x000fe40000000000 */
[----:B------:R-:W-:Y:S02]  /*3500*/  IMAD.IADD R48, R50, 0x1, R17 ;  /* 0x0000000132307824 */ /* 0x000fe400078e0211 */
[----:B------:R-:W0:Y:S01]  /*3510*/  LDC.64 R16, c[0x0][0x390] ;  /* 0x0000e400ff107b82 */ /* 0x000e220000000a00 */
[----:B------:R-:W-:-:S02]  /*3520*/  ISETP.GT.AND P2, PT, R18, R47, PT ;  /* 0x0000002f1200720c */ /* 0x000fc40003f44270 */
[----:B------:R-:W1:Y:S05]  /*3530*/  SHFL.DOWN PT, R22, R48, 0x10, R47 ;  /* 0x0a00000030167989 */ /* 0x000e6a00000e002f */
[----:B------:R-:W-:Y:S02]  /*3540*/  VOTE.ALL P0, P0 ;  /* 0x0000000000ff7806 */ /* 0x000fe40000000000 */
[----:B0-----:R-:W-:Y:S02]  /*3550*/  IADD3 R44, P3, PT, R16, 0x100, RZ ;  /* 0x00000100102c7810 */ /* 0x001fe40007f7e0ff */
[----:B-1----:R-:W-:-:S03]  /*3560*/  SEL R19, R22, RZ, !P2 ;  /* 0x000000ff16137207 */ /* 0x002fc60005000000 */
[----:B------:R-:W-:Y:S02]  /*3570*/  IMAD.X R45, RZ, RZ, R17, P3 ;  /* 0x000000ffff2d7224 */ /* 0x000fe400018e0611 */
[----:B------:R-:W-:-:S07]  /*3580*/  IMAD.IADD R46, R48, 0x1, R19 ;  /* 0x00000001302e7824 */ /* 0x000fce00078e0213 */
.L_x_169:
[----:B------:R-:W-:Y:S05]  /*3590*/  @!P0 BRA `(.L_x_118) ;  /* 0x00000004002c8947 */ /* 0x000fea0003800000 */
[----:B------:R-:W-:-:S07]  /*35a0*/  IMAD.MOV.U32 R47, RZ, RZ, 0x3b8 ;  /* 0x000003b8ff2f7424 */ /* 0x000fce00078e00ff */
.L_x_124:
        /* <DEDUP_REMOVED lines=8> */
.L_x_172:
[----:B------:R-:W-:Y:S05]  /*3630*/  @!P0 BRA `(.L_x_120) ;  /* 0x0000000000748947 */ /* 0x000fea0003800000 */
[----:B------:R-:W-:-:S07]  /*3640*/  IMAD.MOV.U32 R20, RZ, RZ, R47 ;  /* 0x000000ffff147224 */ /* 0x000fce00078e002f */
.L_x_122:
        /* <DEDUP_REMOVED lines=27> */
.L_x_175:
[----:B------:R-:W-:Y:S05]  /*3800*/  @P0 BRA `(.L_x_122) ;  /* 0xfffffffc00900947 */ /* 0x000fea000383ffff */
.L_x_120:
[----:B------:R-:W-:Y:S01]  /*3810*/  UMOV UR5, 0xffffffff ;  /* 0xffffffff00057882 */ /* 0x000fe20000000000 */
[----:B------:R-:W-:Y:S02]  /*3820*/  ISETP.NE.AND P0, PT, R18, 0x65, PT ;  /* 0x000000651200780c */ /* 0x000fe40003f05270 */
[----:B------:R-:W-:Y:S11]  /*3830*/  BRA.DIV UR5, `(.L_x_123) ;  /* 0x0000001e051c7947 */ /* 0x000ff6000b800000 */
[----:B------:R-:W-:Y:S01]  /*3840*/  VOTE.ANY R21, PT, !P0 ;  /* 0x0000000000157806 */ /* 0x000fe200040e0100 */
[----:B------:R-:W-:Y:S02]  /*3850*/  VIADD R20, R38, 0x2 ;  /* 0x0000000226147836 */ /* 0x000fe40000000000 */
[----:B------:R-:W-:Y:S01]  /*3860*/  VIADD R43, R43, 0xffffffe0 ;  /* 0xffffffe02b2b7836 */ /* 0x000fe20000000000 */
[----:B------:R-:W-:-:S05]  /*3870*/  LOP3.LUT R21, R21, 0x80000000, R26, 0xec, !PT ;  /* 0x8000000015157812 */ /* 0x000fca00078eec1a */
        /* <DEDUP_REMOVED lines=28> */
.L_x_184:
[----:B------:R-:W-:Y:S05]  /*3a40*/  @P0 BRA `(.L_x_124) ;  /* 0xfffffff800d80947 */ /* 0x000fea000383ffff */
.L_x_118:
        /* <DEDUP_REMOVED lines=15> */
.L_x_112:
[----:B------:R-:W-:Y:S05]  /*3b40*/  WARPSYNC.ALL ;  /* 0x0000000000007948 */ /* 0x000fea0003800000 */
[----:B------:R-:W0:Y:S08]  /*3b50*/  S2UR UR5, SR_CgaCtaId ;  /* 0x00000000000579c3 */ /* 0x000e300000008800 */
[----:B------:R-:W-:Y:S01]  /*3b60*/  BAR.SYNC.DEFER_BLOCKING 0x0 ;  /* 0x0000000000007b1d */ /* 0x000fe20000010000 */
[----:B------:R-:W-:-:S05]  /*3b70*/  ISETP.NE.AND P0, PT, R2, RZ, PT ;  /* 0x000000ff0200720c */ /* 0x000fca0003f05270 */
[----:B------:R-:W-:Y:S02]  /*3b80*/  UMOV UR4, 0x400 ;  /* 0x0000040000047882 */ /* 0x000fe40000000000 */
[----:B0-----:R-:W-:-:S09]  /*3b90*/  ULEA UR4, UR5, UR4, 0x18 ;  /* 0x0000000405047291 */ /* 0x001fd2000f8ec0ff */
[----:B-1----:R-:W0:Y:S02]  /*3ba0*/  LDS R17, [UR4+0x4c] ;  /* 0x00004c04ff117984 */ /* 0x002e240008000800 */
[----:B0-----:R-:W-:-:S05]  /*3bb0*/  SEL R17, R17, RZ, P0 ;  /* 0x000000ff11117207 */ /* 0x001fca0000000000 */
[----:B------:R-:W-:-:S07]  /*3bc0*/  IMAD.IADD R17, R17, 0x1, R16 ;  /* 0x0000000111117824 */ /* 0x000fce00078e0210 */
.L_x_111:
[----:B------:R-:W-:Y:S01]  /*3bd0*/  IMAD.IADD R4, R4, 0x1, R17 ;  /* 0x0000000104047824 */ /* 0x000fe200078e0211 */
[----:B------:R-:W-:Y:S01]  /*3be0*/  BAR.SYNC.DEFER_BLOCKING 0x0 ;  /* 0x0000000000007b1d */ /* 0x000fe20000010000 */
[----:B------:R-:W-:Y:S02]  /*3bf0*/  ISETP.NE.AND P0, PT, R2, RZ, PT ;  /* 0x000000ff0200720c */ /* 0x000fe40003f05270 */
[----:B------:R-:W-:-:S05]  /*3c00*/  IMAD.IADD R5, R5, 0x1, R4 ;  /* 0x0000000105057824 */ /* 0x000fca00078e0204 */
[----:B------:R-:W0:Y:S01]  /*3c10*/  S2UR UR5, SR_CTAID.X ;  /* 0x00000000000579c3 */ /* 0x000e220000002500 */
[----:B------:R-:W-:Y:S01]  /*3c20*/  IMAD.IADD R6, R6, 0x1, R5 ;  /* 0x0000000106067824 */ /* 0x000fe200078e0205 */
[----:B------:R-:W1:Y:S03]  /*3c30*/  LDCU.64 UR6, c[0x0][0x388] ;  /* 0x00007100ff0677ac */ /* 0x000e660008000a00 */
[----:B------:R-:W-:-:S04]  /*3c40*/  IMAD.IADD R7, R7, 0x1, R6 ;  /* 0x0000000107077824 */ /* 0x000fc800078e0206 */
[----:B------:R-:W-:-:S04]  /*3c50*/  IMAD.IADD R8, R8, 0x1, R7 ;  /* 0x0000000108087824 */ /* 0x000fc800078e0207 */
[----:B------:R-:W-:-:S04]  /*3c60*/  IMAD.IADD R9, R9, 0x1, R8 ;  /* 0x0000000109097824 */ /* 0x000fc800078e0208 */
[----:B------:R-:W-:Y:S01]  /*3c70*/  IMAD.IADD R10, R10, 0x1, R9 ;  /* 0x000000010a0a7824 */ /* 0x000fe200078e0209 */
[----:B------:R2:W-:Y:S03]  /*3c80*/  STS.64 [R40], R4 ;  /* 0x0000000428007388 */ /* 0x0005e60000000a00 */
[----:B------:R-:W-:Y:S01]  /*3c90*/  IMAD.IADD R11, R11, 0x1, R10 ;  /* 0x000000010b0b7824 */ /* 0x000fe200078e020a */
[----:B------:R-:W-:Y:S03]  /*3ca0*/  STS.64 [R40+0x8], R6 ;  /* 0x0000080628007388 */ /* 0x000fe60000000a00 */
[----:B------:R-:W-:Y:S01]  /*3cb0*/  IMAD.IADD R12, R12, 0x1, R11 ;  /* 0x000000010c0c7824 */ /* 0x000fe200078e020b */
[----:B------:R3:W-:Y:S03]  /*3cc0*/  STS.64 [R40+0x10], R8 ;  /* 0x0000100828007388 */ /* 0x0007e60000000a00 */
[----:B------:R-:W-:Y:S01]  /*3cd0*/  IMAD.IADD R13, R13, 0x1, R12 ;  /* 0x000000010d0d7824 */ /* 0x000fe200078e020c */
[----:B------:R-:W-:Y:S01]  /*3ce0*/  STS.64 [R40+0x18], R10 ;  /* 0x0000180a28007388 */ /* 0x000fe20000000a00 */
[----:B--2---:R-:W0:Y:S02]  /*3cf0*/  LDC R4, c[0x0][0x398] ;  /* 0x0000e600ff047b82 */ /* 0x004e240000000800 */
[----:B------:R-:W-:Y:S01]  /*3d00*/  IMAD.IADD R14, R14, 0x1, R13 ;  /* 0x000000010e0e7824 */ /* 0x000fe200078e020d */
[----:B------:R2:W-:Y:S03]  /*3d10*/  STS.64 [R40+0x20], R12 ;  /* 0x0000200c28007388 */ /* 0x0005e60000000a00 */
[----:B------:R-:W-:Y:S01]  /*3d20*/  IMAD.IADD R15, R15, 0x1, R14 ;  /* 0x000000010f0f7824 */ /* 0x000fe200078e020e */
[----:B------:R-:W4:Y:S03]  /*3d30*/  S2R R5, SR_TID.X ;  /* 0x0000000000057919 */ /* 0x000f260000002100 */
[----:B------:R-:W-:Y:S01]  /*3d40*/  IMAD.IADD R28, R28, 0x1, R15 ;  /* 0x000000011c1c7824 */ /* 0x000fe200078e020f */
[----:B------:R-:W-:Y:S03]  /*3d50*/  STS.64 [R40+0x28], R14 ;  /* 0x0000280e28007388 */ /* 0x000fe60000000a00 */
[----:B------:R-:W-:Y:S01]  /*3d60*/  IMAD.IADD R29, R29, 0x1, R28 ;  /* 0x000000011d1d7824 */ /* 0x000fe200078e021c */
[----:B---3--:R-:W3:Y:S03]  /*3d70*/  S2R R8, SR_TID.X ;  /* 0x0000000000087919 */ /* 0x008ee60000002100 */
[----:B------:R-:W-:Y:S01]  /*3d80*/  IMAD.IADD R30, R30, 0x1, R29 ;  /* 0x000000011e1e7824 */ /* 0x000fe200078e021d */
[----:B------:R-:W-:Y:S03]  /*3d90*/  STS.64 [R40+0x30], R28 ;  /* 0x0000301c28007388 */ /* 0x000fe60000000a00 */
[----:B------:R-:W-:-:S02]  /*3da0*/  IMAD.IADD R31, R31, 0x1, R30 ;  /* 0x000000011f1f7824 */ /* 0x000fc400078e021e */
[----:B0-----:R-:W-:Y:S02]  /*3db0*/  VIADD R4, R4, UR5 ;  /* 0x0000000504047c36 */ /* 0x001fe40008000000 */
[----:B------:R-:W-:Y:S01]  /*3dc0*/  IMAD.IADD R32, R32, 0x1, R31 ;  /* 0x0000000120207824 */ /* 0x000fe200078e021f */
[----:B------:R-:W-:Y:S01]  /*3dd0*/  STS.64 [R40+0x38], R30 ;  /* 0x0000381e28007388 */ /* 0x000fe20000000a00 */
[----:B--2---:R-:W-:Y:S02]  /*3de0*/  IMAD R12, R4, 0x2100, RZ ;  /* 0x00002100040c7824 */ /* 0x004fe400078e02ff */
[----:B------:R-:W-:-:S04]  /*3df0*/  IMAD.IADD R33, R33, 0x1, R32 ;  /* 0x0000000121217824 */ /* 0x000fc800078e0220 */
[----:B------:R-:W-:Y:S01]  /*3e00*/  IMAD.IADD R34, R34, 0x1, R33 ;  /* 0x0000000122227824 */ /* 0x000fe200078e0221 */
[----:B------:R-:W-:Y:S03]  /*3e10*/  STS.64 [R40+0x40], R32 ;  /* 0x0000402028007388 */ /* 0x000fe60000000a00 */
[----:B------:R-:W-:Y:S01]  /*3e20*/  IMAD.IADD R35, R35, 0x1, R34 ;  /* 0x0000000123237824 */ /* 0x000fe200078e0222 */
[C---:B----4-:R-:W-:Y:S02]  /*3e30*/  LOP3.LUT R4, R5.reuse, 0x3e0, RZ, 0xc0, !PT ;  /* 0x000003e005047812 */ /* 0x050fe400078ec0ff */
[----:B------:R-:W-:Y:S01]  /*3e40*/  LOP3.LUT R6, R5, 0x1f, RZ, 0xc0, !PT ;  /* 0x0000001f05067812 */ /* 0x000fe200078ec0ff */
[----:B------:R-:W-:Y:S01]  /*3e50*/  IMAD.IADD R36, R36, 0x1, R35 ;  /* 0x0000000124247824 */ /* 0x000fe200078e0223 */
[----:B------:R-:W-:Y:S03]  /*3e60*/  STS.64 [R40+0x48], R34 ;  /* 0x0000482228007388 */ /* 0x000fe60000000a00 */
[----:B------:R-:W-:Y:S01]  /*3e70*/  IMAD.IADD R37, R37, 0x1, R36 ;  /* 0x0000000125257824 */ /* 0x000fe200078e0224 */
[----:B---3--:R-:W-:Y:S01]  /*3e80*/  LOP3.LUT R10, R8, 0x1f, RZ, 0xc0, !PT ;  /* 0x0000001f080a7812 */ /* 0x008fe200078ec0ff */
[----:B------:R-:W-:-:S03]  /*3e90*/  IMAD R6, R4, 0x16, R6 ;  /* 0x0000001604067824 */ /* 0x000fc600078e0206 */
[----:B------:R-:W-:Y:S01]  /*3ea0*/  STS.64 [R40+0x50], R36 ;  /* 0x0000502428007388 */ /* 0x000fe20000000a00 */
        /* <DEDUP_REMOVED lines=22> */
[----:B------:R0:W-:Y:S04]  /*4010*/  LDS R21, [R41+0xa80] ;  /* 0x000a800029157984 */ /* 0x0001e80000000800 */
[----:B------:R2:W-:Y:S01]  /*4020*/  @!P0 STS [UR4+0x8400], R0 ;  /* 0x00840000ff008988 */ /* 0x0005e20008000804 */
[----:B------:R-:W-:Y:S01]  /*4030*/  BAR.SYNC.DEFER_BLOCKING 0x0 ;  /* 0x0000000000007b1d */ /* 0x000fe20000010000 */
[----:B0-----:R-:W-:Y:S01]  /*4040*/  LOP3.LUT R41, R8, 0x3e0, RZ, 0xc0, !PT ;  /* 0x000003e008297812 */ /* 0x001fe200078ec0ff */
[----:B------:R-:W-:Y:S01]  /*4050*/  VIADD R8, R6, 0x80 ;  /* 0x0000008006087836 */ /* 0x000fe20000000000 */
[----:B------:R-:W-:-:S03]  /*4060*/  IADD3 R5, P0, PT, R12, R3, RZ ;  /* 0x000000030c057210 */ /* 0x000fc60007f1e0ff */
[----:B------:R-:W-:Y:S02]  /*4070*/  IMAD R10, R41, 0x16, R10 ;  /* 0x00000016290a7824 */ /* 0x000fe400078e020a */
[----:B------:R-:W-:Y:S02]  /*4080*/  VIADD R41, R6, 0x20 ;  /* 0x0000002006297836 */ /* 0x000fe40000000000 */
[----:B--2---:R-:W-:Y:S01]  /*4090*/  IMAD.X R0, RZ, RZ, RZ, P0 ;  /* 0x000000ffff007224 */ /* 0x004fe200000e06ff */
[----:B-1----:R-:W-:-:S04]  /*40a0*/  LEA R4, P0, R5, UR6, 0x2 ;  /* 0x0000000605047c11 */ /* 0x002fc8000f8010ff */
[----:B------:R-:W-:Y:S01]  /*40b0*/  LEA.HI.X R5, R5, UR7, R0, 0x2, P0 ;  /* 0x0000000705057c11 */ /* 0x000fe200080f1400 */
[----:B------:R-:W-:Y:S01]  /*40c0*/  VIADD R0, R10, 0xe0 ;  /* 0x000000e00a007836 */ /* 0x000fe20000000000 */
[----:B------:R-:W0:Y:S02]  /*40d0*/  LDS R2, [UR4+0x8400] ;  /* 0x00840004ff027984 */ /* 0x000e240008000800 */
[-C--:B0-----:R-:W-:Y:S01]  /*40e0*/  ISETP.GE.AND P6, PT, R3, R2.reuse, PT ;  /* 0x000000020300720c */ /* 0x081fe20003fc6270 */
[C---:B------:R-:W-:Y:S01]  /*40f0*/  VIADD R3, R6.reuse, 0xa0 ;  /* 0x000000a006037836 */ /* 0x040fe20000000000 */
[-C--:B------:R-:W-:Y:S01]  /*4100*/  ISETP.GE.AND P5, PT, R41, R2.reuse, PT ;  /* 0x000000022900720c */ /* 0x080fe20003fa6270 */
[----:B------:R-:W-:Y:S01]  /*4110*/  VIADD R41, R6, 0xc0 ;  /* 0x000000c006297836 */ /* 0x000fe20000000000 */
[-C--:B------:R-:W-:Y:S01]  /*4120*/  ISETP.GE.AND P0, PT, R8, R2.reuse, PT ;  /* 0x000000020800720c */ /* 0x080fe20003f06270 */
[----:B------:R-:W-:Y:S01]  /*4130*/  VIADD R8, R10, 0x40 ;  /* 0x000000400a087836 */ /* 0x000fe20000000000 */
[-C--:B------:R-:W-:Y:S01]  /*4140*/  ISETP.GE.AND P4, PT, R3, R2.reuse, PT ;  /* 0x000000020300720c */ /* 0x080fe20003f86270 */
[C---:B------:R-:W-:Y:S01]  /*4150*/  VIADD R3, R6.reuse, 0x100 ;  /* 0x0000010006037836 */ /* 0x040fe20000000000 */
[-C--:B------:R-:W-:Y:S01]  /*4160*/  ISETP.GE.AND P2, PT, R41, R2.reuse, PT ;  /* 0x000000022900720c */ /* 0x080fe20003f46270 */
[----:B------:R-:W-:Y:S01]  /*4170*/  VIADD R41, R6, 0x120 ;  /* 0x0000012006297836 */ /* 0x000fe20000000000 */
[----:B------:R-:W-:-:S02]  /*4180*/  ISETP.GE.AND P3, PT, R8, R2, PT ;  /* 0x000000020800720c */ /* 0x000fc40003f66270 */
[-C--:B------:R-:W-:Y:S01]  /*4190*/  ISETP.GE.AND P1, PT, R0, R2.reuse, PT ;  /* 0x000000020000720c */ /* 0x080fe20003f26270 */
[----:B------:R-:W-:Y:S01]  /*41a0*/  @!P6 STG.E desc[UR8][R4.64], R45 ;  /* 0x0000002d0400e986 */ /* 0x000fe2000c101908 */
[-C--:B------:R-:W-:Y:S01]  /*41b0*/  ISETP.GE.AND P6, PT, R3, R2.reuse, PT ;  /* 0x000000020300720c */ /* 0x080fe20003fc6270 */
[----:B------:R-:W-:Y:S02]  /*41c0*/  VIADD R3, R6, 0x140 ;  /* 0x0000014006037836 */ /* 0x000fe40000000000 */
[----:B------:R-:W-:Y:S01]  /*41d0*/  @!P5 STG.E desc[UR8][R4.64+0x80], R47 ;  /* 0x0000802f0400d986 */ /* 0x000fe2000c101908 */
[-C--:B------:R-:W-:Y:S01]  /*41e0*/  ISETP.GE.AND P5, PT, R41, R2.reuse, PT ;  /* 0x000000022900720c */ /* 0x080fe20003fa6270 */
[C---:B------:R-:W-:Y:S02]  /*41f0*/  VIADD R41, R10.reuse, 0x160 ;  /* 0x000001600a297836 */ /* 0x040fe40000000000 */
[----:B------:R-:W-:Y:S01]  /*4200*/  @!P0 STG.E desc[UR8][R4.64+0x200], R49 ;  /* 0x0002003104008986 */ /* 0x000fe2000c101908 */
[----:B------:R-:W-:Y:S01]  /*4210*/  ISETP.GE.AND P0, PT, R3, R2, PT ;  /* 0x000000020300720c */ /* 0x000fe20003f06270 */
[----:B------:R-:W-:-:S02]  /*4220*/  VIADD R3, R10, 0x180 ;  /* 0x000001800a037836 */ /* 0x000fc40000000000 */
[----:B------:R-:W-:Y:S01]  /*4230*/  @!P4 STG.E desc[UR8][R4.64+0x280], R51 ;  /* 0x000280330400c986 */ /* 0x000fe2000c101908 */
[-C--:B------:R-:W-:Y:S01]  /*4240*/  ISETP.GE.AND P4, PT, R41, R2.reuse, PT ;  /* 0x000000022900720c */ /* 0x080fe20003f86270 */
[C---:B------:R-:W-:Y:S02]  /*4250*/  VIADD R41, R10.reuse, 0x60 ;  /* 0x000000600a297836 */ /* 0x040fe40000000000 */
[----:B------:R-:W-:Y:S01]  /*4260*/  @!P2 STG.E desc[UR8][R4.64+0x300], R53 ;  /* 0x000300350400a986 */ /* 0x000fe2000c101908 */
[-C--:B------:R-:W-:Y:S01]  /*4270*/  ISETP.GE.AND P2, PT, R3, R2.reuse, PT ;  /* 0x000000020300720c */ /* 0x080fe20003f46270 */
[C---:B------:R-:W-:Y:S02]  /*4280*/  VIADD R3, R10.reuse, 0x1a0 ;  /* 0x000001a00a037836 */ /* 0x040fe40000000000 */
[----:B------:R0:W-:Y:S01]  /*4290*/  @!P3 STG.E desc[UR8][R4.64+0x100], R43 ;  /* 0x0001002b0400b986 */ /* 0x0001e2000c101908 */
[----:B------:R-:W-:Y:S01]  /*42a0*/  ISETP.GE.AND P3, PT, R41, R2, PT ;  /* 0x000000022900720c */ /* 0x000fe20003f66270 */
[----:B------:R-:W-:-:S02]  /*42b0*/  VIADD R41, R10, 0x1c0 ;  /* 0x000001c00a297836 */ /* 0x000fc40000000000 */
[----:B------:R1:W-:Y:S01]  /*42c0*/  @!P1 STG.E desc[UR8][R4.64+0x380], R37 ;  /* 0x0003802504009986 */ /* 0x0003e2000c101908 */
[-C--:B------:R-:W-:Y:S01]  /*42d0*/  ISETP.GE.AND P1, PT, R3, R2.reuse, PT ;  /* 0x000000020300720c */ /* 0x080fe20003f26270 */
[C---:B------:R-:W-:Y:S02]  /*42e0*/  VIADD R3, R6.reuse, 0x1e0 ;  /* 0x000001e006037836 */ /* 0x040fe40000000000 */
[----:B------:R1:W-:Y:S03]  /*42f0*/  @!P5 STG.E desc[UR8][R4.64+0x480], R33 ;  /* 0x000480210400d986 */ /* 0x0003e6000c101908 */
[-C--:B------:R-:W-:Y:S01]  /*4300*/  ISETP.GE.AND P5, PT, R3, R2.reuse, PT ;  /* 0x000000020300720c */ /* 0x080fe20003fa6270 */
[C---:B------:R-:W-:Y:S01]  /*4310*/  VIADD R3, R6.reuse, 0x240 ;  /* 0x0000024006037836 */ /* 0x040fe20000000000 */
[----:B------:R1:W-:Y:S01]  /*4320*/  @!P6 STG.E desc[UR8][R4.64+0x400], R35 ;  /* 0x000400230400e986 */ /* 0x0003e2000c101908 */
[----:B------:R-:W-:Y:S01]  /*4330*/  ISETP.GE.AND P6, PT, R41, R2, PT ;  /* 0x000000022900720c */ /* 0x000fe20003fc6270 */
[----:B------:R-:W-:-:S02]  /*4340*/  VIADD R41, R6, 0x200 ;  /* 0x0000020006297836 */ /* 0x000fc40000000000 */
[----:B------:R1:W-:Y:S01]  /*4350*/  @!P3 STG.E desc[UR8][R4.64+0x180], R29 ;  /* 0x0001801d0400b986 */ /* 0x0003e2000c101908 */
[-C--:B------:R-:W-:Y:S01]  /*4360*/  ISETP.GE.AND P3, PT, R3, R2.reuse, PT ;  /* 0x000000020300720c */ /* 0x080fe20003f66270 */
[----:B------:R-:W-:Y:S02]  /*4370*/  VIADD R3, R6, 0x280 ;  /* 0x0000028006037836 */ /* 0x000fe40000000000 */
[----:B------:R1:W-:Y:S01]  /*4380*/  @!P1 STG.E desc[UR8][R4.64+0x680], R25 ;  /* 0x0006801904009986 */ /* 0x0003e2000c101908 */
[----:B0-----:R-:W-:Y:S02]  /*4390*/  VIADD R43, R10, 0x220 ;  /* 0x000002200a2b7836 */ /* 0x001fe40000000000 */
[-C--:B------:R-:W-:Y:S01]  /*43a0*/  ISETP.GE.AND P1, PT, R3, R2.reuse, PT ;  /* 0x000000020300720c */ /* 0x080fe20003f26270 */
        /* <DEDUP_REMOVED lines=18> */
.L_x_98:
[----:B------:R-:W-:Y:S01]  /*44d0*/  BSSY B1, `(.L_x_125) ;  /* 0x0000006000017945 */ /* 0x000fe20003800000 */
[----:B------:R-:W-:Y:S01]  /*44e0*/  PLOP3.LUT P0, PT, P0, PT, PT, 0x8, 0x80 ;  /* 0x000000000080781c */ /* 0x000fe2000070e170 */
[----:B------:R-:W-:-:S12]  /*44f0*/  IMAD.MOV.U32 R21, RZ, RZ, -0x1 ;  /* 0xffffffffff157424 */ /* 0x000fd800078e00ff */
[----:B------:R-:W-:Y:S05]  /*4500*/  WARPSYNC.COLLECTIVE R21, `(.L_x_126) ;  /* 0x0000000015087348 */ /* 0x000fea0003c00000 */
[----:B------:R-:W-:Y:S01]  /*4510*/  VOTE.ANY P0, P0 ;  /* 0x0000000000ff7806 */ /* 0x000fe20000000100 */
[----:B------:R-:W-:-:S12]  /*4520*/  ENDCOLLECTIVE ;  /* 0x000000000000791b */ /* 0x000fd80003800000 */
.L_x_126:
[----:B------:R-:W-:Y:S05]  /*4530*/  BSYNC B1 ;  /* 0x0000000000017941 */ /* 0x000fea0003800000 */
.L_x_125:
[----:B------:R-:W-:Y:S05]  /*4540*/  BRA `(.L_x_127) ;  /* 0xffffffc800747947 */ /* 0x000fea000383ffff */
.L_x_100:
[----:B------:R-:W-:Y:S01]  /*4550*/  BSSY B1, `(.L_x_128) ;  /* 0x0000006000017945 */ /* 0x000fe20003800000 */
[----:B------:R-:W-:Y:S01]  /*4560*/  PLOP3.LUT P0, PT, P0, PT, PT, 0x8, 0x80 ;  /* 0x000000000080781c */ /* 0x000fe2000070e170 */
[----:B------:R-:W-:-:S12]  /*4570*/  IMAD.MOV.U32 R21, RZ, RZ, -0x1 ;  /* 0xffffffffff157424 */ /* 0x000fd800078e00ff */
[----:B------:R-:W-:Y:S05]  /*4580*/  WARPSYNC.COLLECTIVE R21, `(.L_x_129) ;  /* 0x0000000015087348 */ /* 0x000fea0003c00000 */
[----:B------:R-:W-:Y:S01]  /*4590*/  VOTE.ANY P0, P0 ;  /* 0x0000000000ff7806 */ /* 0x000fe20000000100 */
[----:B------:R-:W-:-:S12]  /*45a0*/  ENDCOLLECTIVE ;  /* 0x000000000000791b */ /* 0x000fd80003800000 */
.L_x_129:
[----:B------:R-:W-:Y:S05]  /*45b0*/  BSYNC B1 ;  /* 0x0000000000017941 */ /* 0x000fea0003800000 */
.L_x_128:
[----:B------:R-:W-:Y:S05]  /*45c0*/  BRA `(.L_x_130) ;  /* 0xffffffc800c87947 */ /* 0x000fea000383ffff */
.L_x_102:
[----:B------:R-:W0:Y:S01]  /*45d0*/  S2R R25, SR_GEMASK ;  /* 0x0000000000197919 */ /* 0x000e220000003c00 */
[----:B------:R-:W-:Y:S01]  /*45e0*/  BSSY B1, `(.L_x_131) ;  /* 0x0000006000017945 */ /* 0x000fe20003800000 */
[----:B------:R-:W-:Y:S01]  /*45f0*/  PLOP3.LUT P0, PT, P0, PT, PT, 0x8, 0x80 ;  /* 0x000000000080781c */ /* 0x000fe2000070e170 */
[----:B------:R-:W-:-:S12]  /*4600*/  IMAD.MOV.U32 R21, RZ, RZ, -0x1 ;  /* 0xffffffffff157424 */ /* 0x000fd800078e00ff */
[----:B0-----:R-:W-:Y:S05]  /*4610*/  WARPSYNC.COLLECTIVE R21, `(.L_x_132) ;  /* 0x0000000015087348 */ /* 0x001fea0003c00000 */
[----:B------:R-:W-:Y:S01]  /*4620*/  VOTE.ANY R21, PT, P0 ;  /* 0x0000000000157806 */ /* 0x000fe200000e0100 */
[----:B0-----:R-:W-:Y:S06]  /*4630*/  ENDCOLLECTIVE ;  /* 0x000000000000791b */ /* 0x001fec0003800000 */
.L_x_132:
[----:B------:R-:W-:Y:S05]  /*4640*/  BSYNC B1 ;  /* 0x0000000000017941 */ /* 0x000fea0003800000 */
.L_x_131:
[----:B------:R-:W-:Y:S01]  /*4650*/  LOP3.LUT R21, R21, 0x80000000, R25, 0xec, !PT ;  /* 0x8000000015157812 */ /* 0x000fe200078eec19 */
[----:B------:R-:W-:Y:S02]  /*4660*/  IMAD.MOV.U32 R20, RZ, RZ, R29 ;  /* 0x000000ffff147224 */ /* 0x000fe400078e001d */
[----:B------:R-:W-:Y:S02]  /*4670*/  VIADD R41, R39, 0x2 ;  /* 0x0000000227297836 */ /* 0x000fe40000000000 */
[----:B------:R-:W-:Y:S02]  /*4680*/  VIADD R16, R21, 0xffffffff ;  /* 0xffffffff15107836 */ /* 0x000fe40000000000 */
[C---:B------:R-:W-:Y:S02]  /*4690*/  VIADD R40, R39.reuse, 0x4 ;  /* 0x0000000427287836 */ /* 0x040fe40000000000 */
[----:B------:R-:W-:Y:S01]  /*46a0*/  VIADD R30, R39, 0x8 ;  /* 0x00000008271e7836 */ /* 0x000fe20000000000 */
[----:B------:R-:W-:Y:S01]  /*46b0*/  LOP3.LUT R48, R21, R16, RZ, 0xc, !PT ;  /* 0x0000001015307212 */ /* 0x000fe200078e0cff */
[----:B------:R-:W-:-:S02]  /*46c0*/  IMAD.MOV.U32 R16, RZ, RZ, 0x1 ;  /* 0x00000001ff107424 */ /* 0x000fc400078e00ff */
[----:B------:R-:W-:-:S03]  /*46d0*/  IMAD.MOV.U32 R21, RZ, RZ, -0x1 ;  /* 0xffffffffff157424 */ /* 0x000fc600078e00ff */
[----:B------:R-:W0:Y:S02]  /*46e0*/  POPC R48, R48 ;  /* 0x0000003000307309 */ /* 0x000e240000000000 */
[----:B0-----:R-:W-:Y:S01]  /*46f0*/  IMAD.MOV.U32 R17, RZ, RZ, R48 ;  /* 0x000000ffff117224 */ /* 0x001fe200078e0030 */
[----:B------:R-:W-:-:S13]  /*4700*/  ISETP.GE.AND P0, PT, R39, R48, PT ;  /* 0x000000302700720c */ /* 0x000fda0003f06270 */
[----:B------:R-:W-:Y:S05]  /*4710*/  WARPSYNC.COLLECTIVE R21, `(.L_x_133) ;  /* 0x0000000015087348 */ /* 0x000fea0003c00000 */
[----:B------:R0:W1:Y:S02]  /*4720*/  SHFL.DOWN P3, R22, R20, R16, R17 ;  /* 0x0800001014167389 */ /* 0x0000640000060011 */
[----:B01----:R-:W-:Y:S05]  /*4730*/  ENDCOLLECTIVE ;  /* 0x000000000000791b */ /* 0x003fea0003800000 */
.L_x_133:
        /* <DEDUP_REMOVED lines=8> */
.L_x_134:
[----:B------:R-:W-:Y:S01]  /*47c0*/  IMAD.MOV.U32 R16, RZ, RZ, 0x4 ;  /* 0x00000004ff107424 */ /* 0x000fe200078e00ff */
[----:B------:R-:W-:Y:S02]  /*47d0*/  SEL R22, R22, RZ, !P0 ;  /* 0x000000ff16167207 */ /* 0x000fe40004000000 */
[----:B------:R-:W-:-:S03]  /*47e0*/  ISETP.GT.AND P0, PT, R40, R48, PT ;  /* 0x000000302800720c */ /* 0x000fc60003f04270 */
[----:B------:R-:W-:Y:S02]  /*47f0*/  IMAD.IADD R45, R43, 0x1, R22 ;  /* 0x000000012b2d7824 */ /* 0x000fe400078e0216 */
[----:B------:R-:W-:Y:S02]  /*4800*/  VIADD R43, R39, 0x10 ;  /* 0x00000010272b7836 */ /* 0x000fe40000000000 */
[----:B------:R-:W-:-:S03]  /*4810*/  IMAD.MOV.U32 R20, RZ, RZ, R45 ;  /* 0x000000ffff147224 */ /* 0x000fc600078e002d */
[----:B------:R-:W-:-:S13]  /*4820*/  ISETP.GT.AND P2, PT, R43, R48, PT ;  /* 0x000000302b00720c */ /* 0x000fda0003f44270 */
[----:B------:R-:W-:Y:S05]  /*4830*/  WARPSYNC.COLLECTIVE R21, `(.L_x_135) ;  /* 0x0000000015087348 */ /* 0x000fea0003c00000 */
[----:B------:R0:W1:Y:S02]  /*4840*/  SHFL.DOWN P3, R22, R20, R16, R17 ;  /* 0x0800001014167389 */ /* 0x0000640000060011 */
[----:B01----:R-:W-:Y:S05]  /*4850*/  ENDCOLLECTIVE ;  /* 0x000000000000791b */ /* 0x003fea0003800000 */
.L_x_135:
        /* <DEDUP_REMOVED lines=8> */
.L_x_136:
[----:B------:R-:W-:Y:S01]  /*48e0*/  IMAD.MOV.U32 R16, RZ, RZ, 0x10 ;  /* 0x00000010ff107424 */ /* 0x000fe200078e00ff */
[----:B------:R-:W-:Y:S02]  /*48f0*/  SEL R22, R22, RZ, !P0 ;  /* 0x000000ff16167207 */ /* 0x000fe40004000000 */
[----:B------:R-:W-:-:S03]  /*4900*/  ISETP.NE.AND P0, PT, R28, 0x65, PT ;  /* 0x000000651c00780c */ /* 0x000fc60003f05270 */
[----:B------:R-:W-:Y:S02]  /*4910*/  IMAD.IADD R47, R29, 0x1, R22 ;  /* 0x000000011d2f7824 */ /* 0x000fe400078e0216 */
[----:B------:R-:W0:Y:S02]  /*4920*/  LDC.64 R28, c[0x0][0x390] ;  /* 0x0000e400ff1c7b82 */ /* 0x000e240000000a00 */
[----:B------:R-:W-:-:S07]  /*4930*/  IMAD.MOV.U32 R20, RZ, RZ, R47 ;  /* 0x000000ffff147224 */ /* 0x000fce00078e002f */
[----:B0-----:R-:W-:Y:S05]  /*4940*/  WARPSYNC.COLLECTIVE R21, `(.L_x_137) ;  /* 0x0000000015087348 */ /* 0x001fea0003c00000 */
[----:B------:R1:W2:Y:S02]  /*4950*/  SHFL.DOWN P3, R22, R20, R16, R17 ;  /* 0x0800001014167389 */ /* 0x0002a40000060011 */
[----:B012---:R-:W-:Y:S05]  /*4960*/  ENDCOLLECTIVE ;  /* 0x000000000000791b */ /* 0x007fea0003800000 */
.L_x_137:
[----:B------:R-:W-:Y:S05]  /*4970*/  WARPSYNC.COLLECTIVE R21, `(.L_x_138) ;  /* 0x0000000015087348 */ /* 0x000fea0003c00000 */
[----:B------:R-:W-:Y:S01]  /*4980*/  VOTE.ALL P0, P0 ;  /* 0x0000000000ff7806 */ /* 0x000fe20000000000 */
[----:B------:R-:W-:-:S12]  /*4990*/  ENDCOLLECTIVE ;  /* 0x000000000000791b */ /* 0x000fd80003800000 */
.L_x_138:
[----:B------:R-:W-:Y:S02]  /*49a0*/  IADD3 R44, P3, PT, R28, 0x100, RZ ;  /* 0x000001001c2c7810 */ /* 0x000fe40007f7e0ff */
[----:B------:R-:W-:-:S03]  /*49b0*/  SEL R22, R22, RZ, !P2 ;  /* 0x000000ff16167207 */ /* 0x000fc60005000000 */
[----:B------:R-:W-:Y:S02]  /*49c0*/  IMAD.X R45, RZ, RZ, R29, P3 ;  /* 0x000000ffff2d7224 */ /* 0x000fe400018e061d */
[----:B------:R-:W-:Y:S01]  /*49d0*/  IMAD.IADD R46, R47, 0x1, R22 ;  /* 0x000000012f2e7824 */ /* 0x000fe200078e0216 */
[----:B------:R-:W-:Y:S06]  /*49e0*/  BRA `(.L_x_139) ;  /* 0xffffffc8005c7947 */ /* 0x000fec000383ffff */
.L_x_104:
[----:B------:R-:W-:Y:S01]  /*49f0*/  BSSY B1, `(.L_x_140) ;  /* 0x0000006000017945 */ /* 0x000fe20003800000 */
[----:B------:R-:W-:Y:S01]  /*4a00*/  PLOP3.LUT P0, PT, P0, PT, PT, 0x8, 0x80 ;  /* 0x000000000080781c */ /* 0x000fe2000070e170 */
[----:B------:R-:W-:-:S12]  /*4a10*/  IMAD.MOV.U32 R21, RZ, RZ, -0x1 ;  /* 0xffffffffff157424 */ /* 0x000fd800078e00ff */
[----:B------:R-:W-:Y:S05]  /*4a20*/  WARPSYNC.COLLECTIVE R21, `(.L_x_141) ;  /* 0x0000000015087348 */ /* 0x000fea0003c00000 */
[----:B------:R-:W-:Y:S01]  /*4a30*/  VOTE.ANY P0, P0 ;  /* 0x0000000000ff7806 */ /* 0x000fe20000000100 */
[----:B------:R-:W-:-:S12]  /*4a40*/  ENDCOLLECTIVE ;  /* 0x000000000000791b */ /* 0x000fd80003800000 */
.L_x_141:
[----:B------:R-:W-:Y:S05]  /*4a50*/  BSYNC B1 ;  /* 0x0000000000017941 */ /* 0x000fea0003800000 */
.L_x_140:
[----:B------:R-:W-:Y:S05]  /*4a60*/  BRA `(.L_x_142) ;  /* 0xffffffc800647947 */ /* 0x000fea000383ffff */
.L_x_106:
[----:B------:R-:W-:Y:S01]  /*4a70*/  BSSY B1, `(.L_x_143) ;  /* 0x0000006000017945 */ /* 0x000fe20003800000 */
[----:B------:R-:W-:Y:S01]  /*4a80*/  PLOP3.LUT P0, PT, P0, PT, PT, 0x8, 0x80 ;  /* 0x000000000080781c */ /* 0x000fe2000070e170 */
[----:B------:R-:W-:-:S12]  /*4a90*/  IMAD.MOV.U32 R21, RZ, RZ, -0x1 ;  /* 0xffffffffff157424 */ /* 0x000fd800078e00ff */
[----:B------:R-:W-:Y:S05]  /*4aa0*/  WARPSYNC.COLLECTIVE R21, `(.L_x_144) ;  /* 0x0000000015087348 */ /* 0x000fea0003c00000 */
[----:B------:R-:W-:Y:S01]  /*4ab0*/  VOTE.ANY P0, P0 ;  /* 0x0000000000ff7806 */ /* 0x000fe20000000100 */
[----:B------:R-:W-:-:S12]  /*4ac0*/  ENDCOLLECTIVE ;  /* 0x000000000000791b */ /* 0x000fd80003800000 */
.L_x_144:
[----:B------:R-:W-:Y:S05]  /*4ad0*/  BSYNC B1 ;  /* 0x0000000000017941 */ /* 0x000fea0003800000 */
.L_x_143:
[----:B------:R-:W-:Y:S05]  /*4ae0*/  BRA `(.L_x_145) ;  /* 0xffffffc800b87947 */ /* 0x000fea000383ffff */
.L_x_108:
[----:B------:R-:W-:Y:S01]  /*4af0*/  BSSY B1, `(.L_x_146) ;  /* 0x0000006000017945 */ /* 0x000fe20003800000 */
[----:B------:R-:W-:Y:S01]  /*4b00*/  PLOP3.LUT P0, PT, P0, PT, PT, 0x8, 0x80 ;  /* 0x000000000080781c */ /* 0x000fe2000070e170 */
[----:B------:R-:W-:-:S12]  /*4b10*/  IMAD.MOV.U32 R21, RZ, RZ, -0x1 ;  /* 0xffffffffff157424 */ /* 0x000fd800078e00ff */
[----:B------:R-:W-:Y:S05]  /*4b20*/  WARPSYNC.COLLECTIVE R21, `(.L_x_147) ;  /* 0x0000000015087348 */ /* 0x000fea0003c00000 */
[----:B------:R-:W-:Y:S01]  /*4b30*/  VOTE.ANY R21, PT, P0 ;  /* 0x0000000000157806 */ /* 0x000fe200000e0100 */
[----:B------:R-:W-:Y:S06]  /*4b40*/  ENDCOLLECTIVE ;  /* 0x000000000000791b */ /* 0x000fec0003800000 */
.L_x_147:
[----:B------:R-:W-:Y:S05]  /*4b50*/  BSYNC B1 ;  /* 0x0000000000017941 */ /* 0x000fea0003800000 */
.L_x_146:
[----:B------:R-:W-:Y:S01]  /*4b60*/  LOP3.LUT R21, R21, 0x80000000, R25, 0xec, !PT ;  /* 0x8000000015157812 */ /* 0x000fe200078eec19 */
[----:B------:R-:W-:Y:S02]  /*4b70*/  IMAD.MOV.U32 R20, RZ, RZ, R29 ;  /* 0x000000ffff147224 */ /* 0x000fe400078e001d */
[----:B------:R-:W-:Y:S02]  /*4b80*/  VIADD R24, R24, 0xffffffe0 ;  /* 0xffffffe018187836 */ /* 0x000fe40000000000 */
[----:B------:R-:W-:-:S05]  /*4b90*/  VIADD R16, R21, 0xffffffff ;  /* 0xffffffff15107836 */ /* 0x000fca0000000000 */
[----:B------:R-:W-:Y:S01]  /*4ba0*/  LOP3.LUT R49, R21, R16, RZ, 0xc, !PT ;  /* 0x0000001015317212 */ /* 0x000fe200078e0cff */
[----:B------:R-:W-:Y:S02]  /*4bb0*/  IMAD.MOV.U32 R16, RZ, RZ, 0x1 ;  /* 0x00000001ff107424 */ /* 0x000fe400078e00ff */
[----:B------:R-:W-:Y:S01]  /*4bc0*/  IMAD.MOV.U32 R21, RZ, RZ, -0x1 ;  /* 0xffffffffff157424 */ /* 0x000fe200078e00ff */
[----:B------:R0:W1:Y:S06]  /*4bd0*/  POPC R17, R49 ;  /* 0x0000003100117309 */ /* 0x00006c0000000000 */
[----:B01----:R-:W-:Y:S05]  /*4be0*/  WARPSYNC.COLLECTIVE R21, `(.L_x_148) ;  /* 0x0000000015087348 */ /* 0x003fea0003c00000 */
[----:B-1----:R1:W2:Y:S02]  /*4bf0*/  SHFL.DOWN P3, R22, R20, R16, R17 ;  /* 0x0800001014167389 */ /* 0x0022a40000060011 */
[----:B012---:R-:W-:Y:S05]  /*4c00*/  ENDCOLLECTIVE ;  /* 0x000000000000791b */ /* 0x007fea0003800000 */
.L_x_148:
[----:B------:R-:W-:Y:S01]  /*4c10*/  ISETP.GE.AND P0, PT, R39, R17, PT ;  /* 0x000000112700720c */ /* 0x000fe20003f06270 */
[----:B------:R-:W-:-:S03]  /*4c20*/  IMAD.MOV.U32 R16, RZ, RZ, 0x2 ;  /* 0x00000002ff107424 */ /* 0x000fc600078e00ff */
[----:B------:R-:W-:Y:S02]  /*4c30*/  SEL R22, R22, RZ, !P0 ;  /* 0x000000ff16167207 */ /* 0x000fe40004000000 */
[----:B------:R-:W-:-:S03]  /*4c40*/  ISETP.GT.AND P0, PT, R41, R17, PT ;  /* 0x000000112900720c */ /* 0x000fc60003f04270 */
[----:B------:R-:W-:-:S04]  /*4c50*/  IMAD.IADD R48, R22, 0x1, R29 ;  /* 0x0000000116307824 */ /* 0x000fc800078e021d */
[----:B------:R-:W-:-:S07]  /*4c60*/  IMAD.MOV.U32 R20, RZ, RZ, R48 ;  /* 0x000000ffff147224 */ /* 0x000fce00078e0030 */
[----:B------:R-:W-:Y:S05]  /*4c70*/  WARPSYNC.COLLECTIVE R21, `(.L_x_149) ;  /* 0x0000000015087348 */ /* 0x000fea0003c00000 */
[----:B------:R0:W1:Y:S02]  /*4c80*/  SHFL.DOWN P3, R22, R20, R16, R17 ;  /* 0x0800001014167389 */ /* 0x0000640000060011 */
[----:B01----:R-:W-:Y:S05]  /*4c90*/  ENDCOLLECTIVE ;  /* 0x000000000000791b */ /* 0x003fea0003800000 */
.L_x_149:
        /* <DEDUP_REMOVED lines=8> */
.L_x_150:
        /* <DEDUP_REMOVED lines=8> */
.L_x_151:
        /* <DEDUP_REMOVED lines=8> */
.L_x_152:
[----:B------:R-:W-:Y:S02]  /*4e20*/  SEL R22, R22, RZ, !P0 ;  /* 0x000000ff16167207 */ /* 0x000fe40004000000 */
[----:B------:R-:W-:Y:S02]  /*4e30*/  ISETP.NE.AND P0, PT, R28, 0x65, PT ;  /* 0x000000651c00780c */ /* 0x000fe40003f05270 */
[----:B------:R-:W-:-:S11]  /*4e40*/  IADD3 R46, PT, PT, R29, R22, R46 ;  /* 0x000000161d2e7210 */ /* 0x000fd60007ffe02e */
[----:B------:R-:W-:Y:S05]  /*4e50*/  WARPSYNC.COLLECTIVE R21, `(.L_x_153) ;  /* 0x0000000015087348 */ /* 0x000fea0003c00000 */
[----:B------:R-:W-:Y:S01]  /*4e60*/  VOTE.ALL P0, P0 ;  /* 0x0000000000ff7806 */ /* 0x000fe20000000000 */
[----:B------:R-:W-:-:S12]  /*4e70*/  ENDCOLLECTIVE ;  /* 0x000000000000791b */ /* 0x000fd80003800000 */
.L_x_153:
[----:B------:R-:W-:Y:S05]  /*4e80*/  BRA `(.L_x_154) ;  /* 0xffffffc800507947 */ /* 0x000fea000383ffff */
.L_x_113:
[----:B------:R-:W-:Y:S01]  /*4e90*/  BSSY B0, `(.L_x_155) ;  /* 0x0000006000007945 */ /* 0x000fe20003800000 */
[----:B------:R-:W-:Y:S01]  /*4ea0*/  PLOP3.LUT P0, PT, P0, PT, PT, 0x8, 0x80 ;  /* 0x000000000080781c */ /* 0x000fe2000070e170 */
[----:B------:R-:W-:-:S12]  /*4eb0*/  IMAD.MOV.U32 R21, RZ, RZ, -0x1 ;  /* 0xffffffffff157424 */ /* 0x000fd800078e00ff */
[----:B------:R-:W-:Y:S05]  /*4ec0*/  WARPSYNC.COLLECTIVE R21, `(.L_x_156) ;  /* 0x0000000015087348 */ /* 0x000fea0003c00000 */
[----:B------:R-:W-:Y:S01]  /*4ed0*/  VOTE.ANY P0, P0 ;  /* 0x0000000000ff7806 */ /* 0x000fe20000000100 */
[----:B------:R-:W-:-:S12]  /*4ee0*/  ENDCOLLECTIVE ;  /* 0x000000000000791b */ /* 0x000fd80003800000 */
.L_x_156:
[----:B------:R-:W-:Y:S05]  /*4ef0*/  BSYNC B0 ;  /* 0x0000000000007941 */ /* 0x000fea0003800000 */
.L_x_155:
[----:B------:R-:W-:Y:S05]  /*4f00*/  BRA `(.L_x_157) ;  /* 0xffffffe000907947 */ /* 0x000fea000383ffff */
.L_x_115:
[----:B------:R-:W-:Y:S01]  /*4f10*/  BSSY B0, `(.L_x_158) ;  /* 0x0000006000007945 */ /* 0x000fe20003800000 */
[----:B------:R-:W-:Y:S01]  /*4f20*/  PLOP3.LUT P0, PT, P0, PT, PT, 0x8, 0x80 ;  /* 0x000000000080781c */ /* 0x000fe2000070e170 */
[----:B------:R-:W-:-:S12]  /*4f30*/  IMAD.MOV.U32 R21, RZ, RZ, -0x1 ;  /* 0xffffffffff157424 */ /* 0x000fd800078e00ff */
[----:B------:R-:W-:Y:S05]  /*4f40*/  WARPSYNC.COLLECTIVE R21, `(.L_x_159) ;  /* 0x0000000015087348 */ /* 0x000fea0003c00000 */
[----:B------:R-:W-:Y:S01]  /*4f50*/  VOTE.ANY P0, P0 ;  /* 0x0000000000ff7806 */ /* 0x000fe20000000100 */
[----:B------:R-:W-:-:S12]  /*4f60*/  ENDCOLLECTIVE ;  /* 0x000000000000791b */ /* 0x000fd80003800000 */
.L_x_159:
[----:B------:R-:W-:Y:S05]  /*4f70*/  BSYNC B0 ;  /* 0x0000000000007941 */ /* 0x000fea0003800000 */
.L_x_158:
[----:B------:R-:W-:Y:S05]  /*4f80*/  BRA `(.L_x_160) ;  /* 0xffffffe000e47947 */ /* 0x000fea000383ffff */
.L_x_117:
[----:B------:R-:W0:Y:S01]  /*4f90*/  S2R R26, SR_GEMASK ;  /* 0x00000000001a7919 */ /* 0x000e220000003c00 */
[----:B------:R-:W-:Y:S01]  /*4fa0*/  BSSY B0, `(.L_x_161) ;  /* 0x0000006000007945 */ /* 0x000fe20003800000 */
[----:B------:R-:W-:Y:S01]  /*4fb0*/  PLOP3.LUT P0, PT, P0, PT, PT, 0x8, 0x80 ;  /* 0x000000000080781c */ /* 0x000fe2000070e170 */
[----:B------:R-:W-:-:S12]  /*4fc0*/  IMAD.MOV.U32 R21, RZ, RZ, -0x1 ;  /* 0xffffffffff157424 */ /* 0x000fd800078e00ff */
[----:B0-----:R-:W-:Y:S05]  /*4fd0*/  WARPSYNC.COLLECTIVE R21, `(.L_x_162) ;  /* 0x0000000015087348 */ /* 0x001fea0003c00000 */
[----:B------:R-:W-:Y:S01]  /*4fe0*/  VOTE.ANY R21, PT, P0 ;  /* 0x0000000000157806 */ /* 0x000fe200000e0100 */
[----:B0-----:R-:W-:Y:S06]  /*4ff0*/  ENDCOLLECTIVE ;  /* 0x000000000000791b */ /* 0x001fec0003800000 */
.L_x_162:
[----:B------:R-:W-:Y:S05]  /*5000*/  BSYNC B0 ;  /* 0x0000000000007941 */ /* 0x000fea0003800000 */
.L_x_161:
[----:B------:R-:W-:Y:S01]  /*5010*/  LOP3.LUT R21, R21, 0x80000000, R26, 0xec, !PT ;  /* 0x8000000015157812 */ /* 0x000fe200078eec1a */
[----:B------:R-:W-:-:S04]  /*5020*/  IMAD.MOV.U32 R20, RZ, RZ, R19 ;  /* 0x000000ffff147224 */ /* 0x000fc800078e0013 */
[----:B------:R-:W-:-:S05]  /*5030*/  VIADD R16, R21, 0xffffffff ;  /* 0xffffffff15107836 */ /* 0x000fca0000000000 */
[----:B------:R-:W-:Y:S01]  /*5040*/  LOP3.LUT R47, R21, R16, RZ, 0xc, !PT ;  /* 0x00000010152f7212 */ /* 0x000fe200078e0cff */
[----:B------:R-:W-:Y:S02]  /*5050*/  IMAD.MOV.U32 R16, RZ, RZ, 0x1 ;  /* 0x00000001ff107424 */ /* 0x000fe400078e00ff */
[----:B------:R-:W-:-:S03]  /*5060*/  IMAD.MOV.U32 R21, RZ, RZ, -0x1 ;  /* 0xffffffffff157424 */ /* 0x000fc600078e00ff */
[----:B------:R-:W0:Y:S02]  /*5070*/  POPC R47, R47 ;  /* 0x0000002f002f7309 */ /* 0x000e240000000000 */
[----:B0-----:R-:W-:Y:S01]  /*5080*/  IMAD.MOV.U32 R17, RZ, RZ, R47 ;  /* 0x000000ffff117224 */ /* 0x001fe200078e002f */
[----:B------:R-:W-:-:S13]  /*5090*/  ISETP.GE.AND P0, PT, R38, R47, PT ;  /* 0x0000002f2600720c */ /* 0x000fda0003f06270 */
[----:B------:R-:W-:Y:S05]  /*50a0*/  WARPSYNC.COLLECTIVE R21, `(.L_x_163) ;  /* 0x0000000015087348 */ /* 0x000fea0003c00000 */
[----:B------:R0:W1:Y:S02]  /*50b0*/  SHFL.DOWN P3, R22, R20, R16, R17 ;  /* 0x0800001014167389 */ /* 0x0000640000060011 */
[----:B01----:R-:W-:Y:S05]  /*50c0*/  ENDCOLLECTIVE ;  /* 0x000000000000791b */ /* 0x003fea0003800000 */
.L_x_163:
[----:B------:R-:W-:Y:S01]  /*50d0*/  IMAD.MOV.U32 R16, RZ, RZ, 0x2 ;  /* 0x00000002ff107424 */ /* 0x000fe200078e00ff */
        /* <DEDUP_REMOVED lines=8> */
.L_x_164:
        /* <DEDUP_REMOVED lines=9> */
.L_x_165:
        /* <DEDUP_REMOVED lines=9> */
.L_x_166:
[----:B------:R-:W-:Y:S01]  /*5280*/  IMAD.MOV.U32 R16, RZ, RZ, 0x10 ;  /* 0x00000010ff107424 */ /* 0x000fe200078e00ff */
[----:B------:R-:W-:Y:S02]  /*5290*/  SEL R19, R22, RZ, !P0 ;  /* 0x000000ff16137207 */ /* 0x000fe40004000000 */
[----:B------:R-:W-:Y:S01]  /*52a0*/  ISETP.NE.AND P0, PT, R18, 0x65, PT ;  /* 0x000000651200780c */ /* 0x000fe20003f05270 */
[----:B------:R-:W-:Y:S02]  /*52b0*/  VIADD R18, R38, 0x10 ;  /* 0x0000001026127836 */ /* 0x000fe40000000000 */
[----:B------:R-:W-:-:S03]  /*52c0*/  IMAD.IADD R48, R50, 0x1, R19 ;  /* 0x0000000132307824 */ /* 0x000fc600078e0213 */
[----:B------:R-:W-:Y:S01]  /*52d0*/  ISETP.GT.AND P2, PT, R18, R47, PT ;  /* 0x0000002f1200720c */ /* 0x000fe20003f44270 */
[----:B------:R-:W-:Y:S01]  /*52e0*/  IMAD.MOV.U32 R20, RZ, RZ, R48 ;  /* 0x000000ffff147224 */ /* 0x000fe200078e0030 */
[----:B------:R-:W0:Y:S11]  /*52f0*/  LDC.64 R18, c[0x0][0x390] ;  /* 0x0000e400ff127b82 */ /* 0x000e360000000a00 */
[----:B0-----:R-:W-:Y:S05]  /*5300*/  WARPSYNC.COLLECTIVE R21, `(.L_x_167) ;  /* 0x0000000015087348 */ /* 0x001fea0003c00000 */
[----:B------:R1:W2:Y:S02]  /*5310*/  SHFL.DOWN P3, R22, R20, R16, R17 ;  /* 0x0800001014167389 */ /* 0x0002a40000060011 */
[----:B012---:R-:W-:Y:S05]  /*5320*/  ENDCOLLECTIVE ;  /* 0x000000000000791b */ /* 0x007fea0003800000 */
.L_x_167:
[----:B------:R-:W-:Y:S05]  /*5330*/  WARPSYNC.COLLECTIVE R21, `(.L_x_168) ;  /* 0x0000000015087348 */ /* 0x000fea0003c00000 */
[----:B------:R-:W-:Y:S01]  /*5340*/  VOTE.ALL P0, P0 ;  /* 0x0000000000ff7806 */ /* 0x000fe20000000000 */
[----:B------:R-:W-:-:S12]  /*5350*/  ENDCOLLECTIVE ;  /* 0x000000000000791b */ /* 0x000fd80003800000 */
.L_x_168:
[----:B------:R-:W-:Y:S02]  /*5360*/  SEL R45, R22, RZ, !P2 ;  /* 0x000000ff162d7207 */ /* 0x000fe40005000000 */
[----:B------:R-:W-:-:S03]  /*5370*/  IADD3 R44, P3, PT, R18, 0x100, RZ ;  /* 0x00000100122c7810 */ /* 0x000fc60007f7e0ff */
[----:B------:R-:W-:Y:S02]  /*5380*/  IMAD.IADD R46, R48, 0x1, R45 ;  /* 0x00000001302e7824 */ /* 0x000fe400078e022d */
[----:B------:R-:W-:Y:S01]  /*5390*/  IMAD.X R45, RZ, RZ, R19, P3 ;  /* 0x000000ffff2d7224 */ /* 0x000fe200018e0613 */
[----:B------:R-:W-:Y:S07]  /*53a0*/  BRA `(.L_x_169) ;  /* 0xffffffe000787947 */ /* 0x000fee000383ffff */
.L_x_119:
[----:B------:R-:W-:Y:S01]  /*53b0*/  BSSY B0, `(.L_x_170) ;  /* 0x0000006000007945 */ /* 0x000fe20003800000 */
[----:B------:R-:W-:Y:S01]  /*53c0*/  PLOP3.LUT P0, PT, P0, PT, PT, 0x8, 0x80 ;  /* 0x000000000080781c */ /* 0x000fe2000070e170 */
[----:B------:R-:W-:-:S12]  /*53d0*/  IMAD.MOV.U32 R21, RZ, RZ, -0x1 ;  /* 0xffffffffff157424 */ /* 0x000fd800078e00ff */
[----:B------:R-:W-:Y:S05]  /*53e0*/  WARPSYNC.COLLECTIVE R21, `(.L_x_171) ;  /* 0x0000000015087348 */ /* 0x000fea0003c00000 */
[----:B------:R-:W-:Y:S01]  /*53f0*/  VOTE.ANY P0, P0 ;  /* 0x0000000000ff7806 */ /* 0x000fe20000000100 */
[----:B------:R-:W-:-:S12]  /*5400*/  ENDCOLLECTIVE ;  /* 0x000000000000791b */ /* 0x000fd80003800000 */
.L_x_171:
[----:B------:R-:W-:Y:S05]  /*5410*/  BSYNC B0 ;  /* 0x0000000000007941 */ /* 0x000fea0003800000 */
.L_x_170:
[----:B------:R-:W-:Y:S05]  /*5420*/  BRA `(.L_x_172) ;  /* 0xffffffe000807947 */ /* 0x000fea000383ffff */
.L_x_121:
[----:B------:R-:W-:Y:S01]  /*5430*/  BSSY B0, `(.L_x_173) ;  /* 0x0000006000007945 */ /* 0x000fe20003800000 */
[----:B------:R-:W-:Y:S01]  /*5440*/  PLOP3.LUT P0, PT, P0, PT, PT, 0x8, 0x80 ;  /* 0x000000000080781c */ /* 0x000fe2000070e170 */
[----:B------:R-:W-:-:S12]  /*5450*/  IMAD.MOV.U32 R21, RZ, RZ, -0x1 ;  /* 0xffffffffff157424 */ /* 0x000fd800078e00ff */
[----:B------:R-:W-:Y:S05]  /*5460*/  WARPSYNC.COLLECTIVE R21, `(.L_x_174) ;  /* 0x0000000015087348 */ /* 0x000fea0003c00000 */
[----:B------:R-:W-:Y:S01]  /*5470*/  VOTE.ANY P0, P0 ;  /* 0x0000000000ff7806 */ /* 0x000fe20000000100 */
[----:B------:R-:W-:-:S12]  /*5480*/  ENDCOLLECTIVE ;  /* 0x000000000000791b */ /* 0x000fd80003800000 */
.L_x_174:
[----:B------:R-:W-:Y:S05]  /*5490*/  BSYNC B0 ;  /* 0x0000000000007941 */ /* 0x000fea0003800000 */
.L_x_173:
[----:B------:R-:W-:Y:S05]  /*54a0*/  BRA `(.L_x_175) ;  /* 0xffffffe000d47947 */ /* 0x000fea000383ffff */
.L_x_123:
[----:B------:R-:W-:Y:S01]  /*54b0*/  BSSY B0, `(.L_x_176) ;  /* 0x0000006000007945 */ /* 0x000fe20003800000 */
[----:B------:R-:W-:Y:S01]  /*54c0*/  PLOP3.LUT P0, PT, P0, PT, PT, 0x8, 0x80 ;  /* 0x000000000080781c */ /* 0x000fe2000070e170 */
[----:B------:R-:W-:-:S12]  /*54d0*/  IMAD.MOV.U32 R21, RZ, RZ, -0x1 ;  /* 0xffffffffff157424 */ /* 0x000fd800078e00ff */
[----:B------:R-:W-:Y:S05]  /*54e0*/  WARPSYNC.COLLECTIVE R21, `(.L_x_177) ;  /* 0x0000000015087348 */ /* 0x000fea0003c00000 */
[----:B------:R-:W-:Y:S01]  /*54f0*/  VOTE.ANY R21, PT, P0 ;  /* 0x0000000000157806 */ /* 0x000fe200000e0100 */
[----:B------:R-:W-:Y:S06]  /*5500*/  ENDCOLLECTIVE ;  /* 0x000000000000791b */ /* 0x000fec0003800000 */
.L_x_177:
[----:B------:R-:W-:Y:S05]  /*5510*/  BSYNC B0 ;  /* 0x0000000000007941 */ /* 0x000fea0003800000 */
.L_x_176:
        /* <DEDUP_REMOVED lines=11> */
.L_x_178:
        /* <DEDUP_REMOVED lines=10> */
.L_x_179:
[----:B------:R-:W-:Y:S01]  /*5670*/  IMAD.MOV.U32 R16, RZ, RZ, 0x4 ;  /* 0x00000004ff107424 */ /* 0x000fe200078e00ff */
[----:B------:R-:W-:Y:S01]  /*5680*/  SEL R19, R22, RZ, !P0 ;  /* 0x000000ff16137207 */ /* 0x000fe20004000000 */
[----:B------:R-:W-:-:S04]  /*5690*/  VIADD R22, R38, 0x4 ;  /* 0x0000000426167836 */ /* 0x000fc80000000000 */
[----:B------:R-:W-:Y:S01]  /*56a0*/  IMAD.IADD R50, R48, 0x1, R19 ;  /* 0x0000000130327824 */ /* 0x000fe200078e0213 */
[----:B------:R-:W-:Y:S01]  /*56b0*/  ISETP.GT.AND P0, PT, R22, R17, PT ;  /* 0x000000111600720c */ /* 0x000fe20003f04270 */
[----:B------:R-:W-:Y:S02]  /*56c0*/  VIADD R48, R38, 0x10 ;  /* 0x0000001026307836 */ /* 0x000fe40000000000 */
[----:B------:R-:W-:-:S10]  /*56d0*/  IMAD.MOV.U32 R20, RZ, RZ, R50 ;  /* 0x000000ffff147224 */ /* 0x000fd400078e0032 */
[----:B------:R-:W-:Y:S05]  /*56e0*/  WARPSYNC.COLLECTIVE R21, `(.L_x_180) ;  /* 0x0000000015087348 */ /* 0x000fea0003c00000 */
[----:B------:R0:W1:Y:S02]  /*56f0*/  SHFL.DOWN P3, R22, R20, R16, R17 ;  /* 0x0800001014167389 */ /* 0x0000640000060011 */
[----:B01----:R-:W-:Y:S05]  /*5700*/  ENDCOLLECTIVE ;  /* 0x000000000000791b */ /* 0x003fea0003800000 */
.L_x_180:
        /* <DEDUP_REMOVED lines=9> */
.L_x_181:
        /* <DEDUP_REMOVED lines=8> */
.L_x_182:
[----:B------:R-:W-:Y:S02]  /*5820*/  SEL R22, R22, RZ, !P0 ;  /* 0x000000ff16167207 */ /* 0x000fe40004000000 */
[----:B------:R-:W-:Y:S02]  /*5830*/  ISETP.NE.AND P0, PT, R18, 0x65, PT ;  /* 0x000000651200780c */ /* 0x000fe40003f05270 */
[----:B------:R-:W-:-:S11]  /*5840*/  IADD3 R46, PT, PT, R19, R22, R46 ;  /* 0x00000016132e7210 */ /* 0x000fd60007ffe02e */
[----:B------:R-:W-:Y:S05]  /*5850*/  WARPSYNC.COLLECTIVE R21, `(.L_x_183) ;  /* 0x0000000015087348 */ /* 0x000fea0003c00000 */
[----:B------:R-:W-:Y:S01]  /*5860*/  VOTE.ALL P0, P0 ;  /* 0x0000000000ff7806 */ /* 0x000fe20000000000 */
[----:B------:R-:W-:-:S12]  /*5870*/  ENDCOLLECTIVE ;  /* 0x000000000000791b */ /* 0x000fd80003800000 */
.L_x_183:
[----:B------:R-:W-:Y:S05]  /*5880*/  BRA `(.L_x_184) ;  /* 0xffffffe0006c7947 */ /* 0x000fea000383ffff */
.L_x_185:
        /* <DEDUP_REMOVED lines=15> */
.L_x_199:


//--------------------- .text._ZN3cub18CUB_300001_SM_10006detail4scan20DeviceScanInitKernelINS0_13ScanTileStateIiLb1EEEEEvT_i --------------------------
	.section	.text._ZN3cub18CUB_300001_SM_10006detail4scan20DeviceScanInitKernelINS0_13ScanTileStateIiLb1EEEEEvT_i,"ax",@progbits
	.align	128
        .global         _ZN3cub18CUB_300001_SM_10006detail4scan20DeviceScanInitKernelINS0_13ScanTileStateIiLb1EEEEEvT_i
        .type           _ZN3cub18CUB_300001_SM_10006detail4scan20DeviceScanInitKernelINS0_13ScanTileStateIiLb1EEEEEvT_i,@function
        .size           _ZN3cub18CUB_300001_SM_10006detail4scan20DeviceScanInitKernelINS0_13ScanTileStateIiLb1EEEEEvT_i,(.L_x_200 - _ZN3cub18CUB_300001_SM_10006detail4scan20DeviceScanInitKernelINS0_13ScanTileStateIiLb1EEEEEvT_i)
        .other          _ZN3cub18CUB_300001_SM_10006detail4scan20DeviceScanInitKernelINS0_13ScanTileStateIiLb1EEEEEvT_i,@"STO_CUDA_ENTRY STV_DEFAULT"
_ZN3cub18CUB_300001_SM_10006detail4scan20DeviceScanInitKernelINS0_13ScanTileStateIiLb1EEEEEvT_i:
.text._ZN3cub18CUB_300001_SM_10006detail4scan20DeviceScanInitKernelINS0_13ScanTileStateIiLb1EEEEEvT_i:
[----:B------:R-:W-:Y:S01]  /*0000*/  LDC R1, c[0x0][0x37c] ;  /* 0x0000df00ff017b82 */ /* 0x000fe20000000800 */
[----:B------:R-:W0:Y:S07]  /*0010*/  S2R R0, SR_TID.X ;  /* 0x0000000000007919 */ /* 0x000e2e0000002100 */
[----:B------:R-:W1:Y:S01]  /*0020*/  S2UR UR6, SR_CTAID.X ;  /* 0x00000000000679c3 */ /* 0x000e620000002500 */
[----:B------:R-:W2:Y:S07]  /*0030*/  LDCU UR4, c[0x0][0x388] ;  /* 0x00007100ff0477ac */ /* 0x000eae0008000800 */
[----:B------:R-:W1:Y:S01]  /*0040*/  LDC R5, c[0x0][0x360] ;  /* 0x0000d800ff057b82 */ /* 0x000e620000000800 */
[----:B0-----:R-:W-:Y:S01]  /*0050*/  ISETP.GT.U32.AND P0, PT, R0, 0x1f, PT ;  /* 0x0000001f0000780c */ /* 0x001fe20003f04070 */
[----:B-1----:R-:W-:-:S03]  /*0060*/  IMAD R5, R5, UR6, R0 ;  /* 0x0000000605057c24 */ /* 0x002fc6000f8e0200 */
[----:B------:R-:W-:Y:S02]  /*0070*/  ISETP.NE.OR P0, PT, RZ, UR6, P0 ;  /* 0x00000006ff007c0c */ /* 0x000fe40008705670 */
[----:B--2---:R-:W-:Y:S01]  /*0080*/  ISETP.GE.AND P1, PT, R5, UR4, PT ;  /* 0x0000000405007c0c */ /* 0x004fe2000bf26270 */
[----:B------:R-:W0:-:S12]  /*0090*/  LDCU.64 UR4, c[0x0][0x358] ;  /* 0x00006b00ff0477ac */ /* 0x000e180008000a00 */
[----:B------:R-:W1:Y:S01]  /*00a0*/  @!P1 LDC.64 R2, c[0x0][0x380] ;  /* 0x0000e000ff029b82 */ /* 0x000e620000000a00 */
[----:B------:R-:W-:Y:S01]  /*00b0*/  @!P1 MOV R4, 0x63 ;  /* 0x0000006300049802 */ /* 0x000fe20000000f00 */
[----:B-1----:R-:W-:-:S04]  /*00c0*/  @!P1 IMAD.WIDE R2, R5, 0x8, R2 ;  /* 0x0000000805029825 */ /* 0x002fc800078e0202 */
[----:B------:R-:W-:-:S05]  /*00d0*/  HFMA2 R5, -RZ, RZ, 0, 0 ;  /* 0x00000000ff057431 */ /* 0x000fca00000001ff */
[----:B0-----:R0:W-:Y:S01]  /*00e0*/  @!P1 STG.E.64 desc[UR4][R2.64+0x100], R4 ;  /* 0x0001000402009986 */ /* 0x0011e2000c101b04 */
[----:B------:R-:W-:Y:S05]  /*00f0*/  @P0 EXIT ;  /* 0x000000000000094d */ /* 0x000fea0003800000 */
[----:B0-----:R-:W0:Y:S02]  /*0100*/  LDC.64 R2, c[0x0][0x380] ;  /* 0x0000e000ff027b82 */ /* 0x001e240000000a00 */
[----:B0-----:R-:W-:-:S05]  /*0110*/  IMAD.WIDE.U32 R2, R0, 0x8, R2 ;  /* 0x0000000800027825 */ /* 0x001fca00078e0002 */
[----:B------:R-:W-:Y:S01]  /*0120*/  STG.E.64 desc[UR4][R2.64], RZ ;  /* 0x000000ff02007986 */ /* 0x000fe2000c101b04 */
[----:B------:R-:W-:Y:S05]  /*0130*/  EXIT ;  /* 0x000000000000794d */ /* 0x000fea0003800000 */
.L_x_186:
        /* <DEDUP_REMOVED lines=12> */
.L_x_200:


//--------------------- .text._ZN3cub18CUB_300001_SM_10006detail11EmptyKernelIvEEvv --------------------------
	.section	.text._ZN3cub18CUB_300001_SM_10006detail11EmptyKernelIvEEvv,"ax",@progbits
	.align	128
        .global         _ZN3cub18CUB_300001_SM_10006detail11EmptyKernelIvEEvv
        .type           _ZN3cub18CUB_300001_SM_10006detail11EmptyKernelIvEEvv,@function
        .size           _ZN3cub18CUB_300001_SM_10006detail11EmptyKernelIvEEvv,(.L_x_201 - _ZN3cub18CUB_300001_SM_10006detail11EmptyKernelIvEEvv)
        .other          _ZN3cub18CUB_300001_SM_10006detail11EmptyKernelIvEEvv,@"STO_CUDA_ENTRY STV_DEFAULT"
_ZN3cub18CUB_300001_SM_10006detail11EmptyKernelIvEEvv:
.text._ZN3cub18CUB_300001_SM_10006detail11EmptyKernelIvEEvv:
[----:B------:R-:W-:Y:S01]  /*0000*/  LDC R1, c[0x0][0x37c] ;  /* 0x0000df00ff017b82 */ /* 0x000fe20000000800 */
[----:B------:R-:W-:Y:S05]  /*0010*/  EXIT ;  /* 0x000000000000794d */ /* 0x000fea0003800000 */
.L_x_187:
        /* <DEDUP_REMOVED lines=14> */
.L_x_201:


//--------------------- .text._Z11GPU_sortingiPiS_S_ --------------------------
	.section	.text._Z11GPU_sortingiPiS_S_,"ax",@progbits
	.align	128
        .global         _Z11GPU_sortingiPiS_S_
        .type           _Z11GPU_sortingiPiS_S_,@function
        .size           _Z11GPU_sortingiPiS_S_,(.L_x_202 - _Z11GPU_sortingiPiS_S_)
        .other          _Z11GPU_sortingiPiS_S_,@"STO_CUDA_ENTRY STV_DEFAULT"
_Z11GPU_sortingiPiS_S_:
.text._Z11GPU_sortingiPiS_S_:
[----:B------:R-:W-:Y:S01]  /*0000*/  LDC R1, c[0x0][0x37c] ;  /* 0x0000df00ff017b82 */ /* 0x000fe20000000800 */
[----:B------:R-:W0:Y:S01]  /*0010*/  S2R R3, SR_CTAID.X ;  /* 0x0000000000037919 */ /* 0x000e220000002500 */
[----:B------:R-:W0:Y:S06]  /*0020*/  LDCU UR4, c[0x0][0x360] ;  /* 0x00006c00ff0477ac */ /* 0x000e2c0008000800 */
[----:B------:R-:W1:Y:S01]  /*0030*/  LDC R2, c[0x0][0x370] ;  /* 0x0000dc00ff027b82 */ /* 0x000e620000000800 */
[----:B------:R-:W0:Y:S01]  /*0040*/  S2R R0, SR_TID.X ;  /* 0x0000000000007919 */ /* 0x000e220000002100 */
[----:B------:R-:W2:Y:S01]  /*0050*/  LDCU UR6, c[0x0][0x380] ;  /* 0x00007000ff0677ac */ /* 0x000ea20008000800 */
[----:B0-----:R-:W-:-:S02]  /*0060*/  IMAD R3, R3, UR4, R0 ;  /* 0x0000000403037c24 */ /* 0x001fc4000f8e0200 */
[----:B-1----:R-:W-:-:S03]  /*0070*/  IMAD R0, R2, UR4, RZ ;  /* 0x0000000402007c24 */ /* 0x002fc6000f8e02ff */
[----:B--2---:R-:W-:-:S13]  /*0080*/  ISETP.GE.AND P0, PT, R3, UR6, PT ;  /* 0x0000000603007c0c */ /* 0x004fda000bf06270 */
[----:B------:R-:W-:Y:S05]  /*0090*/  @P0 EXIT ;  /* 0x000000000000094d */ /* 0x000fea0003800000 */
[----:B------:R-:W0:Y:S01]  /*00a0*/  I2F.U32.RP R8, R0 ;  /* 0x0000000000087306 */ /* 0x000e220000209000 */
[C---:B------:R-:W-:Y:S01]  /*00b0*/  IMAD.IADD R2, R0.reuse, 0x1, R3 ;  /* 0x0000000100027824 */ /* 0x040fe200078e0203 */
[----:B------:R-:W-:Y:S01]  /*00c0*/  IADD3 R9, PT, PT, RZ, -R0, RZ ;  /* 0x80000000ff097210 */ /* 0x000fe20007ffe0ff */
[----:B------:R-:W1:Y:S01]  /*00d0*/  LDCU.64 UR4, c[0x0][0x358] ;  /* 0x00006b00ff0477ac */ /* 0x000e620008000a00 */
[----:B------:R-:W-:Y:S01]  /*00e0*/  ISETP.NE.U32.AND P2, PT, R0, RZ, PT ;  /* 0x000000ff0000720c */ /* 0x000fe20003f45070 */
[----:B------:R-:W-:Y:S01]  /*00f0*/  BSSY.RECONVERGENT B0, `(.L_x_188) ;  /* 0x000002b000007945 */ /* 0x000fe20003800200 */
[C---:B------:R-:W-:Y:S02]  /*0100*/  ISETP.GE.AND P0, PT, R2.reuse, UR6, PT ;  /* 0x0000000602007c0c */ /* 0x040fe4000bf06270 */
[----:B------:R-:W-:Y:S02]  /*0110*/  VIMNMX R7, PT, PT, R2, UR6, !PT ;  /* 0x0000000602077c48 */ /* 0x000fe4000ffe0100 */
[----:B------:R-:W-:-:S04]  /*0120*/  SEL R6, RZ, 0x1, P0 ;  /* 0x00000001ff067807 */ /* 0x000fc80000000000 */
[----:B------:R-:W-:Y:S01]  /*0130*/  IADD3 R7, PT, PT, R7, -R2, -R6 ;  /* 0x8000000207077210 */ /* 0x000fe20007ffe806 */
[----:B0-----:R-:W0:Y:S02]  /*0140*/  MUFU.RCP R8, R8 ;  /* 0x0000000800087308 */ /* 0x001e240000001000 */
[----:B0-----:R-:W-:-:S06]  /*0150*/  IADD3 R4, PT, PT, R8, 0xffffffe, RZ ;  /* 0x0ffffffe08047810 */ /* 0x001fcc0007ffe0ff */
[----:B------:R0:W2:Y:S02]  /*0160*/  F2I.FTZ.U32.TRUNC.NTZ R5, R4 ;  /* 0x0000000400057305 */ /* 0x0000a4000021f000 */
[----:B0-----:R-:W-:Y:S02]  /*0170*/  HFMA2 R4, -RZ, RZ, 0, 0 ;  /* 0x00000000ff047431 */ /* 0x001fe400000001ff */
[----:B--2---:R-:W-:-:S04]  /*0180*/  IMAD R9, R9, R5, RZ ;  /* 0x0000000509097224 */ /* 0x004fc800078e02ff */
[----:B------:R-:W-:-:S06]  /*0190*/  IMAD.HI.U32 R8, R5, R9, R4 ;  /* 0x0000000905087227 */ /* 0x000fcc00078e0004 */
[----:B------:R-:W-:-:S04]  /*01a0*/  IMAD.HI.U32 R5, R8, R7, RZ ;  /* 0x0000000708057227 */ /* 0x000fc800078e00ff */
[----:B------:R-:W-:-:S04]  /*01b0*/  IMAD.MOV R2, RZ, RZ, -R5 ;  /* 0x000000ffff027224 */ /* 0x000fc800078e0a05 */
[----:B------:R-:W-:-:S05]  /*01c0*/  IMAD R7, R0, R2, R7 ;  /* 0x0000000200077224 */ /* 0x000fca00078e0207 */
[----:B------:R-:W-:-:S13]  /*01d0*/  ISETP.GE.U32.AND P0, PT, R7, R0, PT ;  /* 0x000000000700720c */ /* 0x000fda0003f06070 */
[----:B------:R-:W-:Y:S02]  /*01e0*/  @P0 IADD3 R7, PT, PT, -R0, R7, RZ ;  /* 0x0000000700070210 */ /* 0x000fe40007ffe1ff */
[----:B------:R-:W-:Y:S02]  /*01f0*/  @P0 IADD3 R5, PT, PT, R5, 0x1, RZ ;  /* 0x0000000105050810 */ /* 0x000fe40007ffe0ff */
[----:B------:R-:W-:-:S13]  /*0200*/  ISETP.GE.U32.AND P1, PT, R7, R0, PT ;  /* 0x000000000700720c */ /* 0x000fda0003f26070 */
[----:B------:R-:W-:Y:S01]  /*0210*/  @P1 VIADD R5, R5, 0x1 ;  /* 0x0000000105051836 */ /* 0x000fe20000000000 */
[----:B------:R-:W-:-:S04]  /*0220*/  @!P2 LOP3.LUT R5, RZ, R0, RZ, 0x33, !PT ;  /* 0x00000000ff05a212 */ /* 0x000fc800078e33ff */
[----:B------:R-:W-:-:S04]  /*0230*/  IADD3 R2, PT, PT, R6, R5, RZ ;  /* 0x0000000506027210 */ /* 0x000fc80007ffe0ff */
[C---:B------:R-:W-:Y:S02]  /*0240*/  LOP3.LUT R4, R2.reuse, 0x3, RZ, 0xc0, !PT ;  /* 0x0000000302047812 */ /* 0x040fe400078ec0ff */
[----:B------:R-:W-:Y:S02]  /*0250*/  ISETP.GE.U32.AND P1, PT, R2, 0x3, PT ;  /* 0x000000030200780c */ /* 0x000fe40003f26070 */
[----:B------:R-:W-:-:S13]  /*0260*/  ISETP.NE.AND P0, PT, R4, 0x3, PT ;  /* 0x000000030400780c */ /* 0x000fda0003f05270 */
[----:B-1----:R-:W-:Y:S05]  /*0270*/  @!P0 BRA `(.L_x_189) ;  /* 0x0000000000488947 */ /* 0x002fea0003800000 */
[----:B------:R-:W0:Y:S01]  /*0280*/  LDC.64 R4, c[0x0][0x388] ;  /* 0x0000e200ff047b82 */ /* 0x000e220000000a00 */
[----:B------:R-:W-:-:S04]  /*0290*/  IADD3 R2, PT, PT, R2, 0x1, RZ ;  /* 0x0000000102027810 */ /* 0x000fc80007ffe0ff */
[----:B------:R-:W-:-:S03]  /*02a0*/  LOP3.LUT R2, R2, 0x3, RZ, 0xc0, !PT ;  /* 0x0000000302027812 */ /* 0x000fc600078ec0ff */
[----:B------:R-:W1:Y:S02]  /*02b0*/  LDC.64 R6, c[0x0][0x390] ;  /* 0x0000e400ff067b82 */ /* 0x000e640000000a00 */
[----:B------:R-:W-:-:S06]  /*02c0*/  IMAD.MOV R2, RZ, RZ, -R2 ;  /* 0x000000ffff027224 */ /* 0x000fcc00078e0a02 */
[----:B------:R-:W2:Y:S02]  /*02d0*/  LDC.64 R8, c[0x0][0x398] ;  /* 0x0000e600ff087b82 */ /* 0x000ea40000000a00 */
.L_x_190:
[----:B0-----:R-:W-:-:S05]  /*02e0*/  IMAD.WIDE R10, R3, 0x4, R4 ;  /* 0x00000004030a7825 */ /* 0x001fca00078e0204 */
[----:B------:R-:W2:Y:S01]  /*02f0*/  LDG.E R13, desc[UR4][R10.64] ;  /* 0x000000040a0d7981 */ /* 0x000ea2000c1e1900 */
[----:B------:R-:W-:Y:S01]  /*0300*/  MOV R19, 0xffffffff ;  /* 0xffffffff00137802 */ /* 0x000fe20000000f00 */
[----:B--2---:R-:W-:-:S06]  /*0310*/  IMAD.WIDE R12, R13, 0x4, R8 ;  /* 0x000000040d0c7825 */ /* 0x004fcc00078e0208 */
[----:B------:R-:W1:Y:S04]  /*0320*/  ATOMG.E.ADD.STRONG.GPU PT, R13, desc[UR4][R12.64], R19 ;  /* 0x800000130c0d79a8 */ /* 0x000e6800081ef104 */
[----:B---3--:R-:W2:Y:S01]  /*0330*/  LDG.E R17, desc[UR4][R10.64] ;  /* 0x000000040a117981 */ /* 0x008ea2000c1e1900 */
[----:B------:R-:W-:Y:S01]  /*0340*/  IADD3 R2, PT, PT, R2, 0x1, RZ ;  /* 0x0000000102027810 */ /* 0x000fe20007ffe0ff */
[----:B------:R-:W-:-:S03]  /*0350*/  IMAD.IADD R3, R0, 0x1, R3 ;  /* 0x0000000100037824 */ /* 0x000fc600078e0203 */
[----:B------:R-:W-:Y:S01]  /*0360*/  ISETP.NE.AND P0, PT, R2, RZ, PT ;  /* 0x000000ff0200720c */ /* 0x000fe20003f05270 */
[----:B-1----:R-:W-:-:S05]  /*0370*/  IMAD.WIDE R14, R13, 0x4, R6 ;  /* 0x000000040d0e7825 */ /* 0x002fca00078e0206 */
[----:B--2---:R3:W-:Y:S07]  /*0380*/  STG.E desc[UR4][R14.64+-0x4], R17 ;  /* 0xfffffc110e007986 */ /* 0x0047ee000c101904 */
[----:B------:R-:W-:Y:S05]  /*0390*/  @P0 BRA `(.L_x_190) ;  /* 0xfffffffc00d00947 */ /* 0x000fea000383ffff */
.L_x_189:
[----:B------:R-:W-:Y:S05]  /*03a0*/  BSYNC.RECONVERGENT B0 ;  /* 0x0000000000007941 */ /* 0x000fea0003800200 */
.L_x_188:
[----:B------:R-:W-:Y:S05]  /*03b0*/  @!P1 EXIT ;  /* 0x000000000000994d */ /* 0x000fea0003800000 */
.L_x_191:
[----:B------:R-:W0:Y:S01]  /*03c0*/  LDC.64 R4, c[0x0][0x388] ;  /* 0x0000e200ff047b82 */ /* 0x000e220000000a00 */
[----:B------:R-:W-:-:S07]  /*03d0*/  MOV R2, 0xffffffff ;  /* 0xffffffff00027802 */ /* 0x000fce0000000f00 */
[----:B-1----:R-:W1:Y:S01]  /*03e0*/  LDC.64 R6, c[0x0][0x390] ;  /* 0x0000e400ff067b82 */ /* 0x002e620000000a00 */
[----:B0-----:R-:W-:-:S07]  /*03f0*/  IMAD.WIDE R18, R3, 0x4, R4 ;  /* 0x0000000403127825 */ /* 0x001fce00078e0204 */
[----:B------:R-:W0:Y:S01]  /*0400*/  LDC.64 R4, c[0x0][0x398] ;  /* 0x0000e600ff047b82 */ /* 0x000e220000000a00 */
[----:B------:R-:W0:Y:S02]  /*0410*/  LDG.E R9, desc[UR4][R18.64] ;  /* 0x0000000412097981 */ /* 0x000e24000c1e1900 */
[----:B0-----:R-:W-:-:S06]  /*0420*/  IMAD.WIDE R8, R9, 0x4, R4 ;  /* 0x0000000409087825 */ /* 0x001fcc00078e0204 */
[----:B------:R-:W1:Y:S04]  /*0430*/  ATOMG.E.ADD.STRONG.GPU PT, R9, desc[UR4][R8.64], R2 ;  /* 0x80000002080979a8 */ /* 0x000e6800081ef104 */
[----:B------:R-:W2:Y:S01]  /*0440*/  LDG.E R21, desc[UR4][R18.64] ;  /* 0x0000000412157981 */ /* 0x000ea2000c1e1900 */
[----:B------:R-:W-:-:S04]  /*0450*/  IMAD.WIDE R12, R0, 0x4, R18 ;  /* 0x00000004000c7825 */ /* 0x000fc800078e0212 */
[----:B-1----:R-:W-:-:S05]  /*0460*/  IMAD.WIDE R10, R9, 0x4, R6 ;  /* 0x00000004090a7825 */ /* 0x002fca00078e0206 */
[----:B--2---:R0:W-:Y:S04]  /*0470*/  STG.E desc[UR4][R10.64+-0x4], R21 ;  /* 0xfffffc150a007986 */ /* 0x0041e8000c101904 */
[----:B---3--:R-:W2:Y:S02]  /*0480*/  LDG.E R15, desc[UR4][R12.64] ;  /* 0x000000040c0f7981 */ /* 0x008ea4000c1e1900 */
[----:B--2---:R-:W-:-:S06]  /*0490*/  IMAD.WIDE R14, R15, 0x4, R4 ;  /* 0x000000040f0e7825 */ /* 0x004fcc00078e0204 */
[----:B------:R-:W2:Y:S04]  /*04a0*/  ATOMG.E.ADD.STRONG.GPU PT, R15, desc[UR4][R14.64], R2 ;  /* 0x800000020e0f79a8 */ /* 0x000ea800081ef104 */
[----:B------:R-:W3:Y:S01]  /*04b0*/  LDG.E R23, desc[UR4][R12.64] ;  /* 0x000000040c177981 */ /* 0x000ee2000c1e1900 */
[----:B------:R-:W-:-:S04]  /*04c0*/  IMAD.WIDE R8, R0, 0x4, R12 ;  /* 0x0000000400087825 */ /* 0x000fc800078e020c */
[----:B--2---:R-:W-:-:S05]  /*04d0*/  IMAD.WIDE R16, R15, 0x4, R6 ;  /* 0x000000040f107825 */ /* 0x004fca00078e0206 */
[----:B---3--:R1:W-:Y:S04]  /*04e0*/  STG.E desc[UR4][R16.64+-0x4], R23 ;  /* 0xfffffc1710007986 */ /* 0x0083e8000c101904 */
[----:B------:R-:W2:Y:S02]  /*04f0*/  LDG.E R19, desc[UR4][R8.64] ;  /* 0x0000000408137981 */ /* 0x000ea4000c1e1900 */
[----:B--2---:R-:W-:-:S06]  /*0500*/  IMAD.WIDE R18, R19, 0x4, R4 ;  /* 0x0000000413127825 */ /* 0x004fcc00078e0204 */
[----:B------:R-:W2:Y:S04]  /*0510*/  ATOMG.E.ADD.STRONG.GPU PT, R19, desc[UR4][R18.64], R2 ;  /* 0x80000002121379a8 */ /* 0x000ea800081ef104 */
[----:B------:R-:W3:Y:S01]  /*0520*/  LDG.E R25, desc[UR4][R8.64] ;  /* 0x0000000408197981 */ /* 0x000ee2000c1e1900 */
[----:B0-----:R-:W-:-:S04]  /*0530*/  IMAD.WIDE R20, R0, 0x4, R8 ;  /* 0x0000000400147825 */ /* 0x001fc800078e0208 */
[----:B--2---:R-:W-:-:S05]  /*0540*/  IMAD.WIDE R10, R19, 0x4, R6 ;  /* 0x00000004130a7825 */ /* 0x004fca00078e0206 */
[----:B---3--:R1:W-:Y:S04]  /*0550*/  STG.E desc[UR4][R10.64+-0x4], R25 ;  /* 0xfffffc190a007986 */ /* 0x0083e8000c101904 */
[----:B------:R-:W2:Y:S02]  /*0560*/  LDG.E R13, desc[UR4][R20.64] ;  /* 0x00000004140d7981 */ /* 0x000ea4000c1e1900 */
[----:B--2---:R-:W-:-:S06]  /*0570*/  IMAD.WIDE R4, R13, 0x4, R4 ;  /* 0x000000040d047825 */ /* 0x004fcc00078e0204 */
[----:B------:R-:W2:Y:S04]  /*0580*/  ATOMG.E.ADD.STRONG.GPU PT, R5, desc[UR4][R4.64], R2 ;  /* 0x80000002040579a8 */ /* 0x000ea800081ef104 */
[----:B------:R-:W3:Y:S01]  /*0590*/  LDG.E R13, desc[UR4][R20.64] ;  /* 0x00000004140d7981 */ /* 0x000ee2000c1e1900 */
[----:B------:R-:W-:-:S04]  /*05a0*/  LEA R3, R0, R3, 0x2 ;  /* 0x0000000300037211 */ /* 0x000fc800078e10ff */
[----:B------:R-:W-:Y:S01]  /*05b0*/  ISETP.GE.AND P0, PT, R3, UR6, PT ;  /* 0x0000000603007c0c */ /* 0x000fe2000bf06270 */
[----:B--2---:R-:W-:-:S05]  /*05c0*/  IMAD.WIDE R6, R5, 0x4, R6 ;  /* 0x0000000405067825 */ /* 0x004fca00078e0206 */
[----:B---3--:R1:W-:Y:S07]  /*05d0*/  STG.E desc[UR4][R6.64+-0x4], R13 ;  /* 0xfffffc0d06007986 */ /* 0x0083ee000c101904 */
[----:B------:R-:W-:Y:S05]  /*05e0*/  @!P0 BRA `(.L_x_191) ;  /* 0xfffffffc00748947 */ /* 0x000fea000383ffff */
[----:B------:R-:W-:Y:S05]  /*05f0*/  EXIT ;  /* 0x000000000000794d */ /* 0x000fea0003800000 */
.L_x_192:
        /* <DEDUP_REMOVED lines=16> */
.L_x_202:


//--------------------- .text._Z20atomic_histogram_addiPiS_ --------------------------
	.section	.text._Z20atomic_histogram_addiPiS_,"ax",@progbits
	.align	128
        .global         _Z20atomic_histogram_addiPiS_
        .type           _Z20atomic_histogram_addiPiS_,@function
        .size           _Z20atomic_histogram_addiPiS_,(.L_x_203 - _Z20atomic_histogram_addiPiS_)
        .other          _Z20atomic_histogram_addiPiS_,@"STO_CUDA_ENTRY STV_DEFAULT"
_Z20atomic_histogram_addiPiS_:
.text._Z20atomic_histogram_addiPiS_:
        /* <DEDUP_REMOVED lines=11> */
[C---:B------:R-:W-:Y:S01]  /*00b0*/  IADD3 R4, PT, PT, R0.reuse, R7, RZ ;  /* 0x0000000700047210 */ /* 0x040fe20007ffe0ff */
[----:B------:R-:W-:Y:S01]  /*00c0*/  IMAD.MOV R9, RZ, RZ, -R0 ;  /* 0x000000ffff097224 */ /* 0x000fe200078e0a00 */
[----:B------:R-:W-:Y:S01]  /*00d0*/  ISETP.NE.U32.AND P2, PT, R0, RZ, PT ;  /* 0x000000ff0000720c */ /* 0x000fe20003f45070 */
[----:B------:R-:W1:Y:S01]  /*00e0*/  LDCU.64 UR4, c[0x0][0x358] ;  /* 0x00006b00ff0477ac */ /* 0x000e620008000a00 */
[C---:B------:R-:W-:Y:S01]  /*00f0*/  ISETP.GE.AND P0, PT, R4.reuse, UR6, PT ;  /* 0x0000000604007c0c */ /* 0x040fe2000bf06270 */
[----:B------:R-:W-:Y:S01]  /*0100*/  BSSY.RECONVERGENT B0, `(.L_x_193) ;  /* 0x0000028000007945 */ /* 0x000fe20003800200 */
[----:B------:R-:W-:Y:S02]  /*0110*/  VIMNMX R5, PT, PT, R4, UR6, !PT ;  /* 0x0000000604057c48 */ /* 0x000fe4000ffe0100 */
[----:B------:R-:W-:-:S04]  /*0120*/  SEL R6, RZ, 0x1, P0 ;  /* 0x00000001ff067807 */ /* 0x000fc80000000000 */
[----:B------:R-:W-:Y:S01]  /*0130*/  IADD3 R5, PT, PT, R5, -R4, -R6 ;  /* 0x8000000405057210 */ /* 0x000fe20007ffe806 */
[----:B0-----:R-:W0:Y:S02]  /*0140*/  MUFU.RCP R8, R8 ;  /* 0x0000000800087308 */ /* 0x001e240000001000 */
[----:B0-----:R-:W-:-:S06]  /*0150*/  IADD3 R2, PT, PT, R8, 0xffffffe, RZ ;  /* 0x0ffffffe08027810 */ /* 0x001fcc0007ffe0ff */
[----:B------:R0:W2:Y:S02]  /*0160*/  F2I.FTZ.U32.TRUNC.NTZ R3, R2 ;  /* 0x0000000200037305 */ /* 0x0000a4000021f000 */
[----:B0-----:R-:W-:Y:S02]  /*0170*/  IMAD.MOV.U32 R2, RZ, RZ, RZ ;  /* 0x000000ffff027224 */ /* 0x001fe400078e00ff */
[----:B--2---:R-:W-:-:S04]  /*0180*/  IMAD R9, R9, R3, RZ ;  /* 0x0000000309097224 */ /* 0x004fc800078e02ff */
[----:B------:R-:W-:-:S06]  /*0190*/  IMAD.HI.U32 R8, R3, R9, R2 ;  /* 0x0000000903087227 */ /* 0x000fcc00078e0002 */
[----:B------:R-:W-:-:S05]  /*01a0*/  IMAD.HI.U32 R9, R8, R5, RZ ;  /* 0x0000000508097227 */ /* 0x000fca00078e00ff */
[----:B------:R-:W-:-:S05]  /*01b0*/  IADD3 R2, PT, PT, -R9, RZ, RZ ;  /* 0x000000ff09027210 */ /* 0x000fca0007ffe1ff */
[----:B------:R-:W-:Y:S02]  /*01c0*/  IMAD R5, R0, R2, R5 ;  /* 0x0000000200057224 */ /* 0x000fe400078e0205 */
[----:B------:R-:W0:Y:S03]  /*01d0*/  LDC.64 R2, c[0x0][0x390] ;  /* 0x0000e400ff027b82 */ /* 0x000e260000000a00 */
[----:B------:R-:W-:-:S13]  /*01e0*/  ISETP.GE.U32.AND P0, PT, R5, R0, PT ;  /* 0x000000000500720c */ /* 0x000fda0003f06070 */
[----:B------:R-:W-:Y:S01]  /*01f0*/  @P0 IMAD.IADD R5, R5, 0x1, -R0 ;  /* 0x0000000105050824 */ /* 0x000fe200078e0a00 */
[----:B------:R-:W-:-:S04]  /*0200*/  @P0 IADD3 R9, PT, PT, R9, 0x1, RZ ;  /* 0x0000000109090810 */ /* 0x000fc80007ffe0ff */
[-C--:B------:R-:W-:Y:S02]  /*0210*/  ISETP.GE.U32.AND P1, PT, R5, R0.reuse, PT ;  /* 0x000000000500720c */ /* 0x080fe40003f26070 */
[----:B------:R-:W2:Y:S11]  /*0220*/  LDC.64 R4, c[0x0][0x388] ;  /* 0x0000e200ff047b82 */ /* 0x000eb60000000a00 */
[----:B------:R-:W-:Y:S01]  /*0230*/  @P1 VIADD R9, R9, 0x1 ;  /* 0x0000000109091836 */ /* 0x000fe20000000000 */
[----:B------:R-:W-:-:S04]  /*0240*/  @!P2 LOP3.LUT R9, RZ, R0, RZ, 0x33, !PT ;  /* 0x00000000ff09a212 */ /* 0x000fc800078e33ff */
[----:B------:R-:W-:-:S04]  /*0250*/  IADD3 R6, PT, PT, R6, R9, RZ ;  /* 0x0000000906067210 */ /* 0x000fc80007ffe0ff */
[C---:B------:R-:W-:Y:S02]  /*0260*/  LOP3.LUT R8, R6.reuse, 0x3, RZ, 0xc0, !PT ;  /* 0x0000000306087812 */ /* 0x040fe400078ec0ff */
[----:B------:R-:W-:Y:S02]  /*0270*/  ISETP.GE.U32.AND P1, PT, R6, 0x3, PT ;  /* 0x000000030600780c */ /* 0x000fe40003f26070 */
[----:B------:R-:W-:-:S13]  /*0280*/  ISETP.NE.AND P0, PT, R8, 0x3, PT ;  /* 0x000000030800780c */ /* 0x000fda0003f05270 */
[----:B01----:R-:W-:Y:S05]  /*0290*/  @!P0 BRA `(.L_x_194) ;  /* 0x0000000000388947 */ /* 0x003fea0003800000 */
[----:B------:R-:W0:Y:S01]  /*02a0*/  LDC.64 R12, c[0x0][0x388] ;  /* 0x0000e200ff0c7b82 */ /* 0x000e220000000a00 */
[----:B------:R-:W-:-:S05]  /*02b0*/  VIADD R6, R6, 0x1 ;  /* 0x0000000106067836 */ /* 0x000fca0000000000 */
[----:B------:R-:W-:Y:S02]  /*02c0*/  LOP3.LUT R6, R6, 0x3, RZ, 0xc0, !PT ;  /* 0x0000000306067812 */ /* 0x000fe400078ec0ff */
[----:B------:R-:W1:Y:S02]  /*02d0*/  LDC.64 R14, c[0x0][0x390] ;  /* 0x0000e400ff0e7b82 */ /* 0x000e640000000a00 */
[----:B------:R-:W-:-:S07]  /*02e0*/  IADD3 R6, PT, PT, -R6, RZ, RZ ;  /* 0x000000ff06067210 */ /* 0x000fce0007ffe1ff */
.L_x_195:
[----:B0-----:R-:W-:-:S06]  /*02f0*/  IMAD.WIDE R8, R7, 0x4, R12 ;  /* 0x0000000407087825 */ /* 0x001fcc00078e020c */
[----:B------:R-:W1:Y:S01]  /*0300*/  LDG.E R9, desc[UR4][R8.64] ;  /* 0x0000000408097981 */ /* 0x000e62000c1e1900 */
[----:B------:R-:W-:Y:S01]  /*0310*/  IADD3 R6, PT, PT, R6, 0x1, RZ ;  /* 0x0000000106067810 */ /* 0x000fe20007ffe0ff */
[----:B---3--:R-:W-:-:S03]  /*0320*/  IMAD.MOV.U32 R17, RZ, RZ, 0x1 ;  /* 0x00000001ff117424 */ /* 0x008fc600078e00ff */
[----:B------:R-:W-:Y:S01]  /*0330*/  ISETP.NE.AND P0, PT, R6, RZ, PT ;  /* 0x000000ff0600720c */ /* 0x000fe20003f05270 */
[----:B------:R-:W-:Y:S02]  /*0340*/  IMAD.IADD R7, R0, 0x1, R7 ;  /* 0x0000000100077824 */ /* 0x000fe400078e0207 */
[----:B-1----:R-:W-:-:S05]  /*0350*/  IMAD.WIDE R10, R9, 0x4, R14 ;  /* 0x00000004090a7825 */ /* 0x002fca00078e020e */
[----:B------:R3:W-:Y:S05]  /*0360*/  REDG.E.ADD.STRONG.GPU desc[UR4][R10.64], R17 ;  /* 0x000000110a00798e */ /* 0x0007ea000c12e104 */
[----:B------:R-:W-:Y:S05]  /*0370*/  @P0 BRA `(.L_x_195) ;  /* 0xfffffffc00dc0947 */ /* 0x000fea000383ffff */
.L_x_194:
[----:B------:R-:W-:Y:S05]  /*0380*/  BSYNC.RECONVERGENT B0 ;  /* 0x0000000000007941 */ /* 0x000fea0003800200 */
.L_x_193:
[----:B------:R-:W-:Y:S05]  /*0390*/  @!P1 EXIT ;  /* 0x000000000000994d */ /* 0x000fea0003800000 */
.L_x_196:
[----:B--2---:R-:W-:-:S05]  /*03a0*/  IMAD.WIDE R18, R7, 0x4, R4 ;  /* 0x0000000407127825 */ /* 0x004fca00078e0204 */
[----:B0-----:R-:W2:Y:S01]  /*03b0*/  LDG.E R9, desc[UR4][R18.64] ;  /* 0x0000000412097981 */ /* 0x001ea2000c1e1900 */
[----:B------:R-:W-:Y:S02]  /*03c0*/  HFMA2 R23, -RZ, RZ, 0, 5.9604644775390625e-08 ;  /* 0x00000001ff177431 */ /* 0x000fe400000001ff */
[----:B---3--:R-:W-:-:S04]  /*03d0*/  IMAD.WIDE R10, R0, 0x4, R18 ;  /* 0x00000004000a7825 */ /* 0x008fc800078e0212 */
[----:B--2---:R-:W-:-:S05]  /*03e0*/  IMAD.WIDE R8, R9, 0x4, R2 ;  /* 0x0000000409087825 */ /* 0x004fca00078e0202 */
[----:B------:R0:W-:Y:S04]  /*03f0*/  REDG.E.ADD.STRONG.GPU desc[UR4][R8.64], R23 ;  /* 0x000000170800798e */ /* 0x0001e8000c12e104 */
[----:B------:R-:W2:Y:S01]  /*0400*/  LDG.E R13, desc[UR4][R10.64] ;  /* 0x000000040a0d7981 */ /* 0x000ea2000c1e1900 */
[----:B------:R-:W-:-:S04]  /*0410*/  IMAD.WIDE R14, R0, 0x4, R10 ;  /* 0x00000004000e7825 */ /* 0x000fc800078e020a */
[----:B--2---:R-:W-:-:S05]  /*0420*/  IMAD.WIDE R12, R13, 0x4, R2 ;  /* 0x000000040d0c7825 */ /* 0x004fca00078e0202 */
[----:B------:R0:W-:Y:S04]  /*0430*/  REDG.E.ADD.STRONG.GPU desc[UR4][R12.64], R23 ;  /* 0x000000170c00798e */ /* 0x0001e8000c12e104 */
[----:B------:R-:W2:Y:S01]  /*0440*/  LDG.E R17, desc[UR4][R14.64] ;  /* 0x000000040e117981 */ /* 0x000ea2000c1e1900 */
[C---:B------:R-:W-:Y:S01]  /*0450*/  IMAD.WIDE R18, R0.reuse, 0x4, R14 ;  /* 0x0000000400127825 */ /* 0x040fe200078e020e */
[----:B------:R-:W-:-:S03]  /*0460*/  LEA R7, R0, R7, 0x2 ;  /* 0x0000000700077211 */ /* 0x000fc600078e10ff */
[----:B--2---:R-:W-:-:S05]  /*0470*/  IMAD.WIDE R16, R17, 0x4, R2 ;  /* 0x0000000411107825 */ /* 0x004fca00078e0202 */
[----:B------:R0:W-:Y:S04]  /*0480*/  REDG.E.ADD.STRONG.GPU desc[UR4][R16.64], R23 ;  /* 0x000000171000798e */ /* 0x0001e8000c12e104 */
[----:B------:R-:W2:Y:S01]  /*0490*/  LDG.E R19, desc[UR4][R18.64] ;  /* 0x0000000412137981 */ /* 0x000ea2000c1e1900 */
[----:B------:R-:W-:Y:S01]  /*04a0*/  ISETP.GE.AND P0, PT, R7, UR6, PT ;  /* 0x0000000607007c0c */ /* 0x000fe2000bf06270 */
[----:B--2---:R-:W-:-:S05]  /*04b0*/  IMAD.WIDE R20, R19, 0x4, R2 ;  /* 0x0000000413147825 */ /* 0x004fca00078e0202 */
[----:B------:R0:W-:Y:S07]  /*04c0*/  REDG.E.ADD.STRONG.GPU desc[UR4][R20.64], R23 ;  /* 0x000000171400798e */ /* 0x0001ee000c12e104 */
[----:B------:R-:W-:Y:S05]  /*04d0*/  @!P0 BRA `(.L_x_196) ;  /* 0xfffffffc00b08947 */ /* 0x000fea000383ffff */
[----:B------:R-:W-:Y:S05]  /*04e0*/  EXIT ;  /* 0x000000000000794d */ /* 0x000fea0003800000 */
.L_x_197:
        /* <DEDUP_REMOVED lines=9> */
.L_x_203:


//--------------------- .nv.shared._ZN3cub18CUB_300001_SM_10006detail4scan16DeviceScanKernelINS2_10policy_hubIiiimN4cuda3std3__44plusIvEEE10Policy1000EN6thrust24THRUST_300001_SM_1000_NS10device_ptrIiEESF_NS0_13ScanTileStateIiLb1EEES9_NS0_8NullTypeEmiLb0ESI_EEvT0_T1_T2_iT3_T4_T5_ --------------------------
	.section	.nv.shared._ZN3cub18CUB_300001_SM_10006detail4scan16DeviceScanKernelINS2_10policy_hubIiiimN4cuda3std3__44plusIvEEE10Policy1000EN6thrust24THRUST_300001_SM_1000_NS10device_ptrIiEESF_NS0_13ScanTileStateIiLb1EEES9_NS0_8NullTypeEmiLb0ESI_EEvT0_T1_T2_iT3_T4_T5_,"aw",@nobits
	.sectionflags	@""
	.align	16
.nv.shared._ZN3cub18CUB_300001_SM_10006detail4scan16DeviceScanKernelINS2_10policy_hubIiiimN4cuda3std3__44plusIvEEE10Policy1000EN6thrust24THRUST_300001_SM_1000_NS10device_ptrIiEESF_NS0_13ScanTileStateIiLb1EEES9_NS0_8NullTypeEmiLb0ESI_EEvT0_T1_T2_iT3_T4_T5_:
	.zero		32656


//--------------------- .nv.shared.reserved.0     --------------------------
	.section	.nv.shared.reserved.0,"aw",@nobits
	.weak		__nv_reservedSMEM_offset_0_alias
	.size		__nv_reservedSMEM_offset_0_alias, 0, 64
	.other		__nv_reservedSMEM_offset_0_alias,@"STO_CUDA_RESERVED_SHARED STV_DEFAULT"
__nv_reservedSMEM_offset_0_alias:
	.zero		0
	.zero		64


//--------------------- .nv.global                --------------------------
	.section	.nv.global,"aw",@nobits
.nv.global:
	.type		_ZN34_INTERNAL_7d41a8b9_4_k_cu_43329e5f6thrust24THRUST_300001_SM_1000_NS12placeholders2_8E,@object
	.size		_ZN34_INTERNAL_7d41a8b9_4_k_cu_43329e5f6thrust24THRUST_300001_SM_1000_NS12placeholders2_8E,(_ZN34_INTERNAL_7d41a8b9_4_k_cu_43329e5f4cuda3std3__436_GLOBAL__N__7d41a8b9_4_k_cu_43329e5f6ignoreE - _ZN34_INTERNAL_7d41a8b9_4_k_cu_43329e5f6thrust24THRUST_300001_SM_1000_NS12placeholders2_8E)
_ZN34_INTERNAL_7d41a8b9_4_k_cu_43329e5f6thrust24THRUST_300001_SM_1000_NS12placeholders2_8E:
	.zero		1
	.type		_ZN34_INTERNAL_7d41a8b9_4_k_cu_43329e5f4cuda3std3__436_GLOBAL__N__7d41a8b9_4_k_cu_43329e5f6ignoreE,@object
	.size		_ZN34_INTERNAL_7d41a8b9_4_k_cu_43329e5f4cuda3std3__436_GLOBAL__N__7d41a8b9_4_k_cu_43329e5f6ignoreE,(_ZN34_INTERNAL_7d41a8b9_4_k_cu_43329e5f4cuda3std6ranges3__45__cpo4dataE - _ZN34_INTERNAL_7d41a8b9_4_k_cu_43329e5f4cuda3std3__436_GLOBAL__N__7d41a8b9_4_k_cu_43329e5f6ignoreE)
_ZN34_INTERNAL_7d41a8b9_4_k_cu_43329e5f4cuda3std3__436_GLOBAL__N__7d41a8b9_4_k_cu_43329e5f6ignoreE:
	.zero		1
	.type		_ZN34_INTERNAL_7d41a8b9_4_k_cu_43329e5f4cuda3std6ranges3__45__cpo4dataE,@object
	.size		_ZN34_INTERNAL_7d41a8b9_4_k_cu_43329e5f4cuda3std6ranges3__45__cpo4dataE,(_ZN34_INTERNAL_7d41a8b9_4_k_cu_43329e5f6thrust24THRUST_300001_SM_1000_NS6system3cpp3parE - _ZN34_INTERNAL_7d41a8b9_4_k_cu_43329e5f4cuda3std6ranges3__45__cpo4dataE)
_ZN34_INTERNAL_7d41a8b9_4_k_cu_43329e5f4cuda3std6ranges3__45__cpo4dataE:
	.zero		1
	.type		_ZN34_INTERNAL_7d41a8b9_4_k_cu_43329e5f6thrust24THRUST_300001_SM_1000_NS6system3cpp3parE,@object
	.size		_ZN34_INTERNAL_7d41a8b9_4_k_cu_43329e5f6thrust24THRUST_300001_SM_1000_NS6system3cpp3parE,(_ZN34_INTERNAL_7d41a8b9_4_k_cu_43329e5f4cuda3std3__45__cpo5beginE - _ZN34_INTERNAL_7d41a8b9_4_k_cu_43329e5f6thrust24THRUST_300001_SM_1000_NS6system3cpp3parE)
_ZN34_INTERNAL_7d41a8b9_4_k_cu_43329e5f6thrust24THRUST_300001_SM_1000_NS6system3cpp3parE:
	.zero		1
	.type		_ZN34_INTERNAL_7d41a8b9_4_k_cu_43329e5f4cuda3std3__45__cpo5beginE,@object
	.size		_ZN34_INTERNAL_7d41a8b9_4_k_cu_43329e5f4cuda3std3__45__cpo5beginE,(_ZN34_INTERNAL_7d41a8b9_4_k_cu_43329e5f4cuda3std6ranges3__45__cpo5beginE - _ZN34_INTERNAL_7d41a8b9_4_k_cu_43329e5f4cuda3std3__45__cpo5beginE)
_ZN34_INTERNAL_7d41a8b9_4_k_cu_43329e5f4cuda3std3__45__cpo5beginE:
	.zero		1
	.type		_ZN34_INTERNAL_7d41a8b9_4_k_cu_43329e5f4cuda3std6ranges3__45__cpo5beginE,@object
	.size		_ZN34_INTERNAL_7d41a8b9_4_k_cu_43329e5f4cuda3std6ranges3__45__cpo5beginE,(_ZN34_INTERNAL_7d41a8b9_4_k_cu_43329e5f6thrust24THRUST_300001_SM_1000_NS6deviceE - _ZN34_INTERNAL_7d41a8b9_4_k_cu_43329e5f4cuda3std6ranges3__45__cpo5beginE)
_ZN34_INTERNAL_7d41a8b9_4_k_cu_43329e5f4cuda3std6ranges3__45__cpo5beginE:
	.zero		1
	.type		_ZN34_INTERNAL_7d41a8b9_4_k_cu_43329e5f6thrust24THRUST_300001_SM_1000_NS6deviceE,@object
	.size		_ZN34_INTERNAL_7d41a8b9_4_k_cu_43329e5f6thrust24THRUST_300001_SM_1000_NS6deviceE,(_ZN34_INTERNAL_7d41a8b9_4_k_cu_43329e5f4cuda3std3__47nulloptE - _ZN34_INTERNAL_7d41a8b9_4_k_cu_43329e5f6thrust24THRUST_300001_SM_1000_NS6deviceE)
_ZN34_INTERNAL_7d41a8b9_4_k_cu_43329e5f6thrust24THRUST_300001_SM_1000_NS6deviceE:
	.zero		1
	.type		_ZN34_INTERNAL_7d41a8b9_4_k_cu_43329e5f4cuda3std3__47nulloptE,@object
	.size		_ZN34_INTERNAL_7d41a8b9_4_k_cu_43329e5f4cuda3std3__47nulloptE,(_ZN34_INTERNAL_7d41a8b9_4_k_cu_43329e5f4cuda3std6ranges3__45__cpo8distanceE - _ZN34_INTERNAL_7d41a8b9_4_k_cu_43329e5f4cuda3std3__47nulloptE)
_ZN34_INTERNAL_7d41a8b9_4_k_cu_43329e5f4cuda3std3__47nulloptE:
	.zero		1
	.type		_ZN34_INTERNAL_7d41a8b9_4_k_cu_43329e5f4cuda3std6ranges3__45__cpo8distanceE,@object
	.size		_ZN34_INTERNAL_7d41a8b9_4_k_cu_43329e5f4cuda3std6ranges3__45__cpo8distanceE,(_ZN34_INTERNAL_7d41a8b9_4_k_cu_43329e5f6thrust24THRUST_300001_SM_1000_NS12placeholders2_4E - _ZN34_INTERNAL_7d41a8b9_4_k_cu_43329e5f4cuda3std6ranges3__45__cpo8distanceE)
_ZN34_INTERNAL_7d41a8b9_4_k_cu_43329e5f4cuda3std6ranges3__45__cpo8distanceE:
	.zero		1
	.type		_ZN34_INTERNAL_7d41a8b9_4_k_cu_43329e5f6thrust24THRUST_300001_SM_1000_NS12placeholders2_4E,@object
	.size		_ZN34_INTERNAL_7d41a8b9_4_k_cu_43329e5f6thrust24THRUST_300001_SM_1000_NS12placeholders2_4E,(_ZN34_INTERNAL_7d41a8b9_4_k_cu_43329e5f4cuda3std3__45__cpo6rbeginE - _ZN34_INTERNAL_7d41a8b9_4_k_cu_43329e5f6thrust24THRUST_300001_SM_1000_NS12placeholders2_4E)
_ZN34_INTERNAL_7d41a8b9_4_k_cu_43329e5f6thrust24THRUST_300001_SM_1000_NS12placeholders2_4E:
	.zero		1
	.type		_ZN34_INTERNAL_7d41a8b9_4_k_cu_43329e5f4cuda3std3__45__cpo6rbeginE,@object
	.size		_ZN34_INTERNAL_7d41a8b9_4_k_cu_43329e5f4cuda3std3__45__cpo6rbeginE,(_ZN34_INTERNAL_7d41a8b9_4_k_cu_43329e5f4cuda3std6ranges3__45__cpo7advanceE - _ZN34_INTERNAL_7d41a8b9_4_k_cu_43329e5f4cuda3std3__45__cpo6rbeginE)
_ZN34_INTERNAL_7d41a8b9_4_k_cu_43329e5f4cuda3std3__45__cpo6rbeginE:
	.zero		1
	.type		_ZN34_INTERNAL_7d41a8b9_4_k_cu_43329e5f4cuda3std6ranges3__45__cpo7advanceE,@object
	.size		_ZN34_INTERNAL_7d41a8b9_4_k_cu_43329e5f4cuda3std6ranges3__45__cpo7advanceE,(_ZN34_INTERNAL_7d41a8b9_4_k_cu_43329e5f6thrust24THRUST_300001_SM_1000_NS12placeholders3_10E - _ZN34_INTERNAL_7d41a8b9_4_k_cu_43329e5f4cuda3std6ranges3__45__cpo7advanceE)
_ZN34_INTERNAL_7d41a8b9_4_k_cu_43329e5f4cuda3std6ranges3__45__cpo7advanceE:
	.zero		1
	.type		_ZN34_INTERNAL_7d41a8b9_4_k_cu_43329e5f6thrust24THRUST_300001_SM_1000_NS12placeholders3_10E,@object
	.size		_ZN34_INTERNAL_7d41a8b9_4_k_cu_43329e5f6thrust24THRUST_300001_SM_1000_NS12placeholders3_10E,(_ZN34_INTERNAL_7d41a8b9_4_k_cu_43329e5f4cuda3std3__48in_placeE - _ZN34_INTERNAL_7d41a8b9_4_k_cu_43329e5f6thrust24THRUST_300001_SM_1000_NS12placeholders3_10E)
_ZN34_INTERNAL_7d41a8b9_4_k_cu_43329e5f6thrust24THRUST_300001_SM_1000_NS12placeholders3_10E:
	.zero		1
	.type		_ZN34_INTERNAL_7d41a8b9_4_k_cu_43329e5f4cuda3std3__48in_placeE,@object
	.size		_ZN34_INTERNAL_7d41a8b9_4_k_cu_43329e5f4cuda3std3__48in_placeE,(_ZN34_INTERNAL_7d41a8b9_4_k_cu_43329e5f4cuda3std6ranges3__45__cpo4sizeE - _ZN34_INTERNAL_7d41a8b9_4_k_cu_43329e5f4cuda3std3__48in_placeE)
_ZN34_INTERNAL_7d41a8b9_4_k_cu_43329e5f4cuda3std3__48in_placeE:
	.zero		1
	.type		_ZN34_INTERNAL_7d41a8b9_4_k_cu_43329e5f4cuda3std6ranges3__45__cpo4sizeE,@object
	.size		_ZN34_INTERNAL_7d41a8b9_4_k_cu_43329e5f4cuda3std6ranges3__45__cpo4sizeE,(_ZN34_INTERNAL_7d41a8b9_4_k_cu_43329e5f6thrust24THRUST_300001_SM_1000_NS12placeholders2_2E - _ZN34_INTERNAL_7d41a8b9_4_k_cu_43329e5f4cuda3std6ranges3__45__cpo4sizeE)
_ZN34_INTERNAL_7d41a8b9_4_k_cu_43329e5f4cuda3std6ranges3__45__cpo4sizeE:
	.zero		1
	.type		_ZN34_INTERNAL_7d41a8b9_4_k_cu_43329e5f6thrust24THRUST_300001_SM_1000_NS12placeholders2_2E,@object
	.size		_ZN34_INTERNAL_7d41a8b9_4_k_cu_43329e5f6thrust24THRUST_300001_SM_1000_NS12placeholders2_2E,(_ZN34_INTERNAL_7d41a8b9_4_k_cu_43329e5f4cuda3std3__45__cpo6cbeginE - _ZN34_INTERNAL_7d41a8b9_4_k_cu_43329e5f6thrust24THRUST_300001_SM_1000_NS12placeholders2_2E)
_ZN34_INTERNAL_7d41a8b9_4_k_cu_43329e5f6thrust24THRUST_300001_SM_1000_NS12placeholders2_2E:
	.zero		1
	.type		_ZN34_INTERNAL_7d41a8b9_4_k_cu_43329e5f4cuda3std3__45__cpo6cbeginE,@object
	.size		_ZN34_INTERNAL_7d41a8b9_4_k_cu_43329e5f4cuda3std3__45__cpo6cbeginE,(_ZN34_INTERNAL_7d41a8b9_4_k_cu_43329e5f4cuda3std6ranges3__45__cpo6cbeginE - _ZN34_INTERNAL_7d41a8b9_4_k_cu_43329e5f4cuda3std3__45__cpo6cbeginE)
_ZN34_INTERNAL_7d41a8b9_4_k_cu_43329e5f4cuda3std3__45__cpo6cbeginE:
	.zero		1
	.type		_ZN34_INTERNAL_7d41a8b9_4_k_cu_43329e5f4cuda3std6ranges3__45__cpo6cbeginE,@object
	.size		_ZN34_INTERNAL_7d41a8b9_4_k_cu_43329e5f4cuda3std6ranges3__45__cpo6cbeginE,(_ZN34_INTERNAL_7d41a8b9_4_k_cu_43329e5f6thrust24THRUST_300001_SM_1000_NS12placeholders2_6E - _ZN34_INTERNAL_7d41a8b9_4_k_cu_43329e5f4cuda3std6ranges3__45__cpo6cbeginE)
_ZN34_INTERNAL_7d41a8b9_4_k_cu_43329e5f4cuda3std6ranges3__45__cpo6cbeginE:
	.zero		1
	.type		_ZN34_INTERNAL_7d41a8b9_4_k_cu_43329e5f6thrust24THRUST_300001_SM_1000_NS12placeholders2_6E,@object
	.size		_ZN34_INTERNAL_7d41a8b9_4_k_cu_43329e5f6thrust24THRUST_300001_SM_1000_NS12placeholders2_6E,(_ZN34_INTERNAL_7d41a8b9_4_k_cu_43329e5f4cuda3std3__45__cpo7crbeginE - _ZN34_INTERNAL_7d41a8b9_4_k_cu_43329e5f6thrust24THRUST_300001_SM_1000_NS12placeholders2_6E)
_ZN34_INTERNAL_7d41a8b9_4_k_cu_43329e5f6thrust24THRUST_300001_SM_1000_NS12placeholders2_6E:
	.zero		1
	.type		_ZN34_INTERNAL_7d41a8b9_4_k_cu_43329e5f4cuda3std3__45__cpo7crbeginE,@object
	.size		_ZN34_INTERNAL_7d41a8b9_4_k_cu_43329e5f4cuda3std3__45__cpo7crbeginE,(_ZN34_INTERNAL_7d41a8b9_4_k_cu_43329e5f4cuda3std6ranges3__45__cpo4nextE - _ZN34_INTERNAL_7d41a8b9_4_k_cu_43329e5f4cuda3std3__45__cpo7crbeginE)
_ZN34_INTERNAL_7d41a8b9_4_k_cu_43329e5f4cuda3std3__45__cpo7crbeginE:
	.zero		1
	.type		_ZN34_INTERNAL_7d41a8b9_4_k_cu_43329e5f4cuda3std6ranges3__45__cpo4nextE,@object
	.size		_ZN34_INTERNAL_7d41a8b9_4_k_cu_43329e5f4cuda3std6ranges3__45__cpo4nextE,(_ZN34_INTERNAL_7d41a8b9_4_k_cu_43329e5f4cuda3std6ranges3__45__cpo4swapE - _ZN34_INTERNAL_7d41a8b9_4_k_cu_43329e5f4cuda3std6ranges3__45__cpo4nextE)
_ZN34_INTERNAL_7d41a8b9_4_k_cu_43329e5f4cuda3std6ranges3__45__cpo4nextE:
	.zero		1
	.type		_ZN34_INTERNAL_7d41a8b9_4_k_cu_43329e5f4cuda3std6ranges3__45__cpo4swapE,@object
	.size		_ZN34_INTERNAL_7d41a8b9_4_k_cu_43329e5f4cuda3std6ranges3__45__cpo4swapE,(_ZN34_INTERNAL_7d41a8b9_4_k_cu_43329e5f6thrust24THRUST_300001_SM_1000_NS8cuda_cub10par_nosyncE - _ZN34_INTERNAL_7d41a8b9_4_k_cu_43329e5f4cuda3std6ranges3__45__cpo4swapE)
_ZN34_INTERNAL_7d41a8b9_4_k_cu_43329e5f4cuda3std6ranges3__45__cpo4swapE:
	.zero		1
	.type		_ZN34_INTERNAL_7d41a8b9_4_k_cu_43329e5f6thrust24THRUST_300001_SM_1000_NS8cuda_cub10par_nosyncE,@object
	.size		_ZN34_INTERNAL_7d41a8b9_4_k_cu_43329e5f6thrust24THRUST_300001_SM_1000_NS8cuda_cub10par_nosyncE,(_ZN34_INTERNAL_7d41a8b9_4_k_cu_43329e5f6thrust24THRUST_300001_SM_1000_NS3seqE - _ZN34_INTERNAL_7d41a8b9_4_k_cu_43329e5f6thrust24THRUST_300001_SM_1000_NS8cuda_cub10par_nosyncE)
_ZN34_INTERNAL_7d41a8b9_4_k_cu_43329e5f6thrust24THRUST_300001_SM_1000_NS8cuda_cub10par_nosyncE:
	.zero		1
	.type		_ZN34_INTERNAL_7d41a8b9_4_k_cu_43329e5f6thrust24THRUST_300001_SM_1000_NS3seqE,@object
	.size		_ZN34_INTERNAL_7d41a8b9_4_k_cu_43329e5f6thrust24THRUST_300001_SM_1000_NS3seqE,(_ZN34_INTERNAL_7d41a8b9_4_k_cu_43329e5f4cuda3std3__420unreachable_sentinelE - _ZN34_INTERNAL_7d41a8b9_4_k_cu_43329e5f6thrust24THRUST_300001_SM_1000_NS3seqE)
_ZN34_INTERNAL_7d41a8b9_4_k_cu_43329e5f6thrust24THRUST_300001_SM_1000_NS3seqE:
	.zero		1
	.type		_ZN34_INTERNAL_7d41a8b9_4_k_cu_43329e5f4cuda3std3__420unreachable_sentinelE,@object
	.size		_ZN34_INTERNAL_7d41a8b9_4_k_cu_43329e5f4cuda3std3__420unreachable_sentinelE,(_ZN34_INTERNAL_7d41a8b9_4_k_cu_43329e5f4cuda3std6ranges3__45__cpo5ssizeE - _ZN34_INTERNAL_7d41a8b9_4_k_cu_43329e5f4cuda3std3__420unreachable_sentinelE)
_ZN34_INTERNAL_7d41a8b9_4_k_cu_43329e5f4cuda3std3__420unreachable_sentinelE:
	.zero		1
	.type		_ZN34_INTERNAL_7d41a8b9_4_k_cu_43329e5f4cuda3std6ranges3__45__cpo5ssizeE,@object
	.size		_ZN34_INTERNAL_7d41a8b9_4_k_cu_43329e5f4cuda3std6ranges3__45__cpo5ssizeE,(_ZN34_INTERNAL_7d41a8b9_4_k_cu_43329e5f6thrust24THRUST_300001_SM_1000_NS12placeholders2_3E - _ZN34_INTERNAL_7d41a8b9_4_k_cu_43329e5f4cuda3std6ranges3__45__cpo5ssizeE)
_ZN34_INTERNAL_7d41a8b9_4_k_cu_43329e5f4cuda3std6ranges3__45__cpo5ssizeE:
	.zero		1
	.type		_ZN34_INTERNAL_7d41a8b9_4_k_cu_43329e5f6thrust24THRUST_300001_SM_1000_NS12placeholders2_3E,@object
	.size		_ZN34_INTERNAL_7d41a8b9_4_k_cu_43329e5f6thrust24THRUST_300001_SM_1000_NS12placeholders2_3E,(_ZN34_INTERNAL_7d41a8b9_4_k_cu_43329e5f4cuda3std3__45__cpo4cendE - _ZN34_INTERNAL_7d41a8b9_4_k_cu_43329e5f6thrust24THRUST_300001_SM_1000_NS12placeholders2_3E)
_ZN34_INTERNAL_7d41a8b9_4_k_cu_43329e5f6thrust24THRUST_300001_SM_1000_NS12placeholders2_3E:
	.zero		1
	.type		_ZN34_INTERNAL_7d41a8b9_4_k_cu_43329e5f4cuda3std3__45__cpo4cendE,@object
	.size		_ZN34_INTERNAL_7d41a8b9_4_k_cu_43329e5f4cuda3std3__45__cpo4cendE,(_ZN34_INTERNAL_7d41a8b9_4_k_cu_43329e5f4cuda3std6ranges3__45__cpo4cendE - _ZN34_INTERNAL_7d41a8b9_4_k_cu_43329e5f4cuda3std3__45__cpo4cendE)
_ZN34_INTERNAL_7d41a8b9_4_k_cu_43329e5f4cuda3std3__45__cpo4cendE:
	.zero		1
	.type		_ZN34_INTERNAL_7d41a8b9_4_k_cu_43329e5f4cuda3std6ranges3__45__cpo4cendE,@object
	.size		_ZN34_INTERNAL_7d41a8b9_4_k_cu_43329e5f4cuda3std6ranges3__45__cpo4cendE,(_ZN34_INTERNAL_7d41a8b9_4_k_cu_43329e5f6thrust24THRUST_300001_SM_1000_NS12placeholders2_7E - _ZN34_INTERNAL_7d41a8b9_4_k_cu_43329e5f4cuda3std6ranges3__45__cpo4cendE)
_ZN34_INTERNAL_7d41a8b9_4_k_cu_43329e5f4cuda3std6ranges3__45__cpo4cendE:
	.zero		1
	.type		_ZN34_INTERNAL_7d41a8b9_4_k_cu_43329e5f6thrust24THRUST_300001_SM_1000_NS12placeholders2_7E,@object
	.size		_ZN34_INTERNAL_7d41a8b9_4_k_cu_43329e5f6thrust24THRUST_300001_SM_1000_NS12placeholders2_7E,(_ZN34_INTERNAL_7d41a8b9_4_k_cu_43329e5f4cuda3std3__45__cpo5crendE - _ZN34_INTERNAL_7d41a8b9_4_k_cu_43329e5f6thrust24THRUST_300001_SM_1000_NS12placeholders2_7E)
_ZN34_INTERNAL_7d41a8b9_4_k_cu_43329e5f6thrust24THRUST_300001_SM_1000_NS12placeholders2_7E:
	.zero		1
	.type		_ZN34_INTERNAL_7d41a8b9_4_k_cu_43329e5f4cuda3std3__45__cpo5crendE,@object
	.size		_ZN34_INTERNAL_7d41a8b9_4_k_cu_43329e5f4cuda3std3__45__cpo5crendE,(_ZN34_INTERNAL_7d41a8b9_4_k_cu_43329e5f4cuda3std6ranges3__45__cpo4prevE - _ZN34_INTERNAL_7d41a8b9_4_k_cu_43329e5f4cuda3std3__45__cpo5crendE)
_ZN34_INTERNAL_7d41a8b9_4_k_cu_43329e5f4cuda3std3__45__cpo5crendE:
	.zero		1
	.type		_ZN34_INTERNAL_7d41a8b9_4_k_cu_43329e5f4cuda3std6ranges3__45__cpo4prevE,@object
	.size		_ZN34_INTERNAL_7d41a8b9_4_k_cu_43329e5f4cuda3std6ranges3__45__cpo4prevE,(_ZN34_INTERNAL_7d41a8b9_4_k_cu_43329e5f4cuda3std6ranges3__45__cpo9iter_moveE - _ZN34_INTERNAL_7d41a8b9_4_k_cu_43329e5f4cuda3std6ranges3__45__cpo4prevE)
_ZN34_INTERNAL_7d41a8b9_4_k_cu_43329e5f4cuda3std6ranges3__45__cpo4prevE:
	.zero		1
	.type		_ZN34_INTERNAL_7d41a8b9_4_k_cu_43329e5f4cuda3std6ranges3__45__cpo9iter_moveE,@object
	.size		_ZN34_INTERNAL_7d41a8b9_4_k_cu_43329e5f4cuda3std6ranges3__45__cpo9iter_moveE,(_ZN34_INTERNAL_7d41a8b9_4_k_cu_43329e5f6thrust24THRUST_300001_SM_1000_NS6system6detail10sequential3seqE - _ZN34_INTERNAL_7d41a8b9_4_k_cu_43329e5f4cuda3std6ranges3__45__cpo9iter_moveE)
_ZN34_INTERNAL_7d41a8b9_4_k_cu_43329e5f4cuda3std6ranges3__45__cpo9iter_moveE:
	.zero		1
	.type		_ZN34_INTERNAL_7d41a8b9_4_k_cu_43329e5f6thrust24THRUST_300001_SM_1000_NS6system6detail10sequential3seqE,@object
	.size		_ZN34_INTERNAL_7d41a8b9_4_k_cu_43329e5f6thrust24THRUST_300001_SM_1000_NS6system6detail10sequential3seqE,(_ZN34_INTERNAL_7d41a8b9_4_k_cu_43329e5f6thrust24THRUST_300001_SM_1000_NS12placeholders2_9E - _ZN34_INTERNAL_7d41a8b9_4_k_cu_43329e5f6thrust24THRUST_300001_SM_1000_NS6system6detail10sequential3seqE)
_ZN34_INTERNAL_7d41a8b9_4_k_cu_43329e5f6thrust24THRUST_300001_SM_1000_NS6system6detail10sequential3seqE:
	.zero		1
	.type		_ZN34_INTERNAL_7d41a8b9_4_k_cu_43329e5f6thrust24THRUST_300001_SM_1000_NS12placeholders2_9E,@object
	.size		_ZN34_INTERNAL_7d41a8b9_4_k_cu_43329e5f6thrust24THRUST_300001_SM_1000_NS12placeholders2_9E,(_ZN34_INTERNAL_7d41a8b9_4_k_cu_43329e5f4cuda3std3__419piecewise_constructE - _ZN34_INTERNAL_7d41a8b9_4_k_cu_43329e5f6thrust24THRUST_300001_SM_1000_NS12placeholders2_9E)
_ZN34_INTERNAL_7d41a8b9_4_k_cu_43329e5f6thrust24THRUST_300001_SM_1000_NS12placeholders2_9E:
	.zero		1
	.type		_ZN34_INTERNAL_7d41a8b9_4_k_cu_43329e5f4cuda3std3__419piecewise_constructE,@object
	.size		_ZN34_INTERNAL_7d41a8b9_4_k_cu_43329e5f4cuda3std3__419piecewise_constructE,(_ZN34_INTERNAL_7d41a8b9_4_k_cu_43329e5f4cuda3std6ranges3__45__cpo5cdataE - _ZN34_INTERNAL_7d41a8b9_4_k_cu_43329e5f4cuda3std3__419piecewise_constructE)
_ZN34_INTERNAL_7d41a8b9_4_k_cu_43329e5f4cuda3std3__419piecewise_constructE:
	.zero		1
	.type		_ZN34_INTERNAL_7d41a8b9_4_k_cu_43329e5f4cuda3std6ranges3__45__cpo5cdataE,@object
	.size		_ZN34_INTERNAL_7d41a8b9_4_k_cu_43329e5f4cuda3std6ranges3__45__cpo5cdataE,(_ZN34_INTERNAL_7d41a8b9_4_k_cu_43329e5f6thrust24THRUST_300001_SM_1000_NS12placeholders2_1E - _ZN34_INTERNAL_7d41a8b9_4_k_cu_43329e5f4cuda3std6ranges3__45__cpo5cdataE)
_ZN34_INTERNAL_7d41a8b9_4_k_cu_43329e5f4cuda3std6ranges3__45__cpo5cdataE:
	.zero		1
	.type		_ZN34_INTERNAL_7d41a8b9_4_k_cu_43329e5f6thrust24THRUST_300001_SM_1000_NS12placeholders2_1E,@object
	.size		_ZN34_INTERNAL_7d41a8b9_4_k_cu_43329e5f6thrust24THRUST_300001_SM_1000_NS12placeholders2_1E,(_ZN34_INTERNAL_7d41a8b9_4_k_cu_43329e5f4cuda3std3__45__cpo3endE - _ZN34_INTERNAL_7d41a8b9_4_k_cu_43329e5f6thrust24THRUST_300001_SM_1000_NS12placeholders2_1E)
_ZN34_INTERNAL_7d41a8b9_4_k_cu_43329e5f6thrust24THRUST_300001_SM_1000_NS12placeholders2_1E:
	.zero		1
	.type		_ZN34_INTERNAL_7d41a8b9_4_k_cu_43329e5f4cuda3std3__45__cpo3endE,@object
	.size		_ZN34_INTERNAL_7d41a8b9_4_k_cu_43329e5f4cuda3std3__45__cpo3endE,(_ZN34_INTERNAL_7d41a8b9_4_k_cu_43329e5f4cuda3std6ranges3__45__cpo3endE - _ZN34_INTERNAL_7d41a8b9_4_k_cu_43329e5f4cuda3std3__45__cpo3endE)
_ZN34_INTERNAL_7d41a8b9_4_k_cu_43329e5f4cuda3std3__45__cpo3endE:
	.zero		1
	.type		_ZN34_INTERNAL_7d41a8b9_4_k_cu_43329e5f4cuda3std6ranges3__45__cpo3endE,@object
	.size		_ZN34_INTERNAL_7d41a8b9_4_k_cu_43329e5f4cuda3std6ranges3__45__cpo3endE,(_ZN34_INTERNAL_7d41a8b9_4_k_cu_43329e5f6thrust24THRUST_300001_SM_1000_NS12placeholders2_5E - _ZN34_INTERNAL_7d41a8b9_4_k_cu_43329e5f4cuda3std6ranges3__45__cpo3endE)
_ZN34_INTERNAL_7d41a8b9_4_k_cu_43329e5f4cuda3std6ranges3__45__cpo3endE:
	.zero		1
	.type		_ZN34_INTERNAL_7d41a8b9_4_k_cu_43329e5f6thrust24THRUST_300001_SM_1000_NS12placeholders2_5E,@object
	.size		_ZN34_INTERNAL_7d41a8b9_4_k_cu_43329e5f6thrust24THRUST_300001_SM_1000_NS12placeholders2_5E,(_ZN34_INTERNAL_7d41a8b9_4_k_cu_43329e5f4cuda3std3__45__cpo4rendE - _ZN34_INTERNAL_7d41a8b9_4_k_cu_43329e5f6thrust24THRUST_300001_SM_1000_NS12placeholders2_5E)
_ZN34_INTERNAL_7d41a8b9_4_k_cu_43329e5f6thrust24THRUST_300001_SM_1000_NS12placeholders2_5E:
	.zero		1
	.type		_ZN34_INTERNAL_7d41a8b9_4_k_cu_43329e5f4cuda3std3__45__cpo4rendE,@object
	.size		_ZN34_INTERNAL_7d41a8b9_4_k_cu_43329e5f4cuda3std3__45__cpo4rendE,(_ZN34_INTERNAL_7d41a8b9_4_k_cu_43329e5f4cuda3std6ranges3__45__cpo9iter_swapE - _ZN34_INTERNAL_7d41a8b9_4_k_cu_43329e5f4cuda3std3__45__cpo4rendE)
_ZN34_INTERNAL_7d41a8b9_4_k_cu_43329e5f4cuda3std3__45__cpo4rendE:
	.zero		1
	.type		_ZN34_INTERNAL_7d41a8b9_4_k_cu_43329e5f4cuda3std6ranges3__45__cpo9iter_swapE,@object
	.size		_ZN34_INTERNAL_7d41a8b9_4_k_cu_43329e5f4cuda3std6ranges3__45__cpo9iter_swapE,(_ZN34_INTERNAL_7d41a8b9_4_k_cu_43329e5f4cuda3std3__48unexpectE - _ZN34_INTERNAL_7d41a8b9_4_k_cu_43329e5f4cuda3std6ranges3__45__cpo9iter_swapE)
_ZN34_INTERNAL_7d41a8b9_4_k_cu_43329e5f4cuda3std6ranges3__45__cpo9iter_swapE:
	.zero		1
	.type		_ZN34_INTERNAL_7d41a8b9_4_k_cu_43329e5f4cuda3std3__48unexpectE,@object
	.size		_ZN34_INTERNAL_7d41a8b9_4_k_cu_43329e5f4cuda3std3__48unexpectE,(_ZN34_INTERNAL_7d41a8b9_4_k_cu_43329e5f6thrust24THRUST_300001_SM_1000_NS8cuda_cub3parE - _ZN34_INTERNAL_7d41a8b9_4_k_cu_43329e5f4cuda3std3__48unexpectE)
_ZN34_INTERNAL_7d41a8b9_4_k_cu_43329e5f4cuda3std3__48unexpectE:
	.zero		1
	.type		_ZN34_INTERNAL_7d41a8b9_4_k_cu_43329e5f6thrust24THRUST_300001_SM_1000_NS8cuda_cub3parE,@object
	.size		_ZN34_INTERNAL_7d41a8b9_4_k_cu_43329e5f6thrust24THRUST_300001_SM_1000_NS8cuda_cub3parE,(.L_29 - _ZN34_INTERNAL_7d41a8b9_4_k_cu_43329e5f6thrust24THRUST_300001_SM_1000_NS8cuda_cub3parE)
_ZN34_INTERNAL_7d41a8b9_4_k_cu_43329e5f6thrust24THRUST_300001_SM_1000_NS8cuda_cub3parE:
	.zero		1
.L_29:


//--------------------- .nv.shared._ZN3cub18CUB_300001_SM_10006detail4scan16DeviceScanKernelINS2_10policy_hubIiiijN4cuda3std3__44plusIvEEE10Policy1000EN6thrust24THRUST_300001_SM_1000_NS10device_ptrIiEESF_NS0_13ScanTileStateIiLb1EEES9_NS0_8NullTypeEjiLb0ESI_EEvT0_T1_T2_iT3_T4_T5_ --------------------------
	.section	.nv.shared._ZN3cub18CUB_300001_SM_10006detail4scan16DeviceScanKernelINS2_10policy_hubIiiijN4cuda3std3__44plusIvEEE10Policy1000EN6thrust24THRUST_300001_SM_1000_NS10device_ptrIiEESF_NS0_13ScanTileStateIiLb1EEES9_NS0_8NullTypeEjiLb0ESI_EEvT0_T1_T2_iT3_T4_T5_,"aw",@nobits
	.sectionflags	@""
	.align	16
.nv.shared._ZN3cub18CUB_300001_SM_10006detail4scan16DeviceScanKernelINS2_10policy_hubIiiijN4cuda3std3__44plusIvEEE10Policy1000EN6thrust24THRUST_300001_SM_1000_NS10device_ptrIiEESF_NS0_13ScanTileStateIiLb1EEES9_NS0_8NullTypeEjiLb0ESI_EEvT0_T1_T2_iT3_T4_T5_:
	.zero		34832


//--------------------- .nv.constant0._ZN3cub18CUB_300001_SM_10006detail4scan16DeviceScanKernelINS2_10policy_hubIiiimN4cuda3std3__44plusIvEEE10Policy1000EN6thrust24THRUST_300001_SM_1000_NS10device_ptrIiEESF_NS0_13ScanTileStateIiLb1EEES9_NS0_8NullTypeEmiLb0ESI_EEvT0_T1_T2_iT3_T4_T5_ --------------------------
	.section	.nv.constant0._ZN3cub18CUB_300001_SM_10006detail4scan16DeviceScanKernelINS2_10policy_hubIiiimN4cuda3std3__44plusIvEEE10Policy1000EN6thrust24THRUST_300001_SM_1000_NS10device_ptrIiEESF_NS0_13ScanTileStateIiLb1EEES9_NS0_8NullTypeEmiLb0ESI_EEvT0_T1_T2_iT3_T4_T5_,"a",@progbits
	.sectionflags	@""
	.align	4
.nv.constant0._ZN3cub18CUB_300001_SM_10006detail4scan16DeviceScanKernelINS2_10policy_hubIiiimN4cuda3std3__44plusIvEEE10Policy1000EN6thrust24THRUST_300001_SM_1000_NS10device_ptrIiEESF_NS0_13ScanTileStateIiLb1EEES9_NS0_8NullTypeEmiLb0ESI_EEvT0_T1_T2_iT3_T4_T5_:
	.zero		936


//--------------------- .nv.constant0._ZN3cub18CUB_300001_SM_10006detail4scan16DeviceScanKernelINS2_10policy_hubIiiijN4cuda3std3__44plusIvEEE10Policy1000EN6thrust24THRUST_300001_SM_1000_NS10device_ptrIiEESF_NS0_13ScanTileStateIiLb1EEES9_NS0_8NullTypeEjiLb0ESI_EEvT0_T1_T2_iT3_T4_T5_ --------------------------
	.section	.nv.constant0._ZN3cub18CUB_300001_SM_10006detail4scan16DeviceScanKernelINS2_10policy_hubIiiijN4cuda3std3__44plusIvEEE10Policy1000EN6thrust24THRUST_300001_SM_1000_NS10device_ptrIiEESF_NS0_13ScanTileStateIiLb1EEES9_NS0_8NullTypeEjiLb0ESI_EEvT0_T1_T2_iT3_T4_T5_,"a",@progbits
	.sectionflags	@""
	.align	4
.nv.constant0._ZN3cub18CUB_300001_SM_10006detail4scan16DeviceScanKernelINS2_10policy_hubIiiijN4cuda3std3__44plusIvEEE10Policy1000EN6thrust24THRUST_300001_SM_1000_NS10device_ptrIiEESF_NS0_13ScanTileStateIiLb1EEES9_NS0_8NullTypeEjiLb0ESI_EEvT0_T1_T2_iT3_T4_T5_:
	.zero		932


//--------------------- .nv.constant0._ZN3cub18CUB_300001_SM_10006detail4scan20DeviceScanInitKernelINS0_13ScanTileStateIiLb1EEEEEvT_i --------------------------
	.section	.nv.constant0._ZN3cub18CUB_300001_SM_10006detail4scan20DeviceScanInitKernelINS0_13ScanTileStateIiLb1EEEEEvT_i,"a",@progbits
	.sectionflags	@""
	.align	4
.nv.constant0._ZN3cub18CUB_300001_SM_10006detail4scan20DeviceScanInitKernelINS0_13ScanTileStateIiLb1EEEEEvT_i:
	.zero		908


//--------------------- .nv.constant0._ZN3cub18CUB_300001_SM_10006detail11EmptyKernelIvEEvv --------------------------
	.section	.nv.constant0._ZN3cub18CUB_300001_SM_10006detail11EmptyKernelIvEEvv,"a",@progbits
	.sectionflags	@""
	.align	4
.nv.constant0._ZN3cub18CUB_300001_SM_10006detail11EmptyKernelIvEEvv:
	.zero		896


//--------------------- .nv.constant0._Z11GPU_sortingiPiS_S_ --------------------------
	.section	.nv.constant0._Z11GPU_sortingiPiS_S_,"a",@progbits
	.sectionflags	@""
	.align	4
.nv.constant0._Z11GPU_sortingiPiS_S_:
	.zero		928


//--------------------- .nv.constant0._Z20atomic_histogram_addiPiS_ --------------------------
	.section	.nv.constant0._Z20atomic_histogram_addiPiS_,"a",@progbits
	.sectionflags	@""
	.align	4
.nv.constant0._Z20atomic_histogram_addiPiS_:
	.zero		920


//--------------------- SYMBOLS --------------------------

	.type		.nv.reservedSmem.offset0,@object
	.size		.nv.reservedSmem.offset0,0x4
	.type		.nv.reservedSmem.cap,@object
	.size		.nv.reservedSmem.cap,0x4
